// auto-generated by cutlass_sweep.gemm — config: {"arch": "sm_100", "cluster_m": 1, "cluster_n": 1, "dtype": "tf32", "dtype_b": "tf32", "layout": "tn", "stages": 0, "tile_k": 32, "tile_m": 128, "tile_n": 256}
#include "cutlass/cutlass.h"
#include "cutlass/gemm/collective/collective_builder.hpp"
#include "cutlass/gemm/device/gemm_universal_adapter.h"
#include "cutlass/gemm/kernel/gemm_universal.hpp"
#include "cutlass/epilogue/collective/collective_builder.hpp"

using ElemA = cutlass::tfloat32_t;
using ElemB = cutlass::tfloat32_t;
using ElemCD = cutlass::tfloat32_t;
using Acc  = float;
using TileShape    = cute::Shape<cute::_128, cute::_256, cute::_32>;
using ClusterShape = cute::Shape<cute::_1, cute::_1, cute::_1>;

using CollectiveEpilogue = typename cutlass::epilogue::collective::CollectiveBuilder<
    cutlass::arch::Sm100, cutlass::arch::OpClassTensorOp,
    TileShape, ClusterShape,
    cutlass::epilogue::collective::EpilogueTileAuto,
    Acc, Acc,
    ElemCD, cutlass::layout::RowMajor, 128 / cutlass::sizeof_bits<ElemCD>::value,
    ElemCD, cutlass::layout::RowMajor, 128 / cutlass::sizeof_bits<ElemCD>::value,
    cutlass::epilogue::collective::EpilogueScheduleAuto
  >::CollectiveOp;

using CollectiveMainloop = typename cutlass::gemm::collective::CollectiveBuilder<
    cutlass::arch::Sm100, cutlass::arch::OpClassTensorOp,
    ElemA, cutlass::layout::ColumnMajor, 128 / cutlass::sizeof_bits<ElemA>::value,
    ElemB, cutlass::layout::RowMajor, 128 / cutlass::sizeof_bits<ElemB>::value,
    Acc,
    TileShape, ClusterShape,
    cutlass::gemm::collective::StageCountAutoCarveout<static_cast<int>(sizeof(typename CollectiveEpilogue::SharedStorage))>,
    cutlass::gemm::collective::KernelScheduleAuto
  >::CollectiveOp;

using GemmKernel = cutlass::gemm::kernel::GemmUniversal<
    cute::Shape<int,int,int,int>,
    CollectiveMainloop,
    CollectiveEpilogue
>;
using Gemm = cutlass::gemm::device::GemmUniversalAdapter<GemmKernel>;

// Force the device kernel symbol into the cubin without needing a host main.
auto* _anchor = &cutlass::device_kernel<GemmKernel>;


// ===== COMPILED SASS (sm_100a) =====

	.target	sm_100a

	.elftype	@"ET_EXEC"


//--------------------- .note.nv.tkinfo           --------------------------
	.section	.note.nv.tkinfo,"",@"SHT_NOTE"
	.sectionflags	@"SHF_NOTE_NV_TKINFO"
	.tkinfo
        /*0018*/ 	.word	0x00000002
        /*0030*/ 	.string	""
        /*0030*/ 	.string	"ptxas"
        /*0030*/ 	.string	"Cuda compilation tools, release 13.0, V13.0.88"
        /*0030*/ 	.string	"Build cuda_13.0.r13.0/compiler.36424714_0"
        /*0030*/ 	.string	"-arch sm_100a -m 64 "



//--------------------- .note.nv.cuinfo           --------------------------
	.section	.note.nv.cuinfo,"",@"SHT_NOTE"
	.sectionflags	@"SHF_NOTE_NV_CUINFO"
        /*0018*/ 	.short	0x0002
        /*001a*/ 	.short	0x0064
        /*001c*/ 	.short	0x0082
	.zero		2


//--------------------- .nv.info                  --------------------------
	.section	.nv.info,"",@"SHT_CUDA_INFO"
	.align	4


	//----- nvinfo : EIATTR_REGCOUNT
	.align		4
        /*0000*/ 	.byte	0x04, 0x2f
        /*0002*/ 	.short	(.L_19 - .L_18)
	.align		4
.L_18:
        /*0004*/ 	.word	index@(_ZN7cutlass13device_kernelINS_4gemm6kernel13GemmUniversalIN4cute5tupleIJiiiiEEENS1_10collective13CollectiveMmaINS1_35MainloopSm100TmaUmmaWarpSpecializedILi3ELi2ELi2ENS5_IJNS4_1CILi1EEESB_SB_EEEEENS5_IJNSA_ILi128EEENSA_ILi256EEENSA_ILi32EEEEEENS_10tfloat32_tENS5_IJSB_llEEESI_SJ_NS4_8TiledMMAINS4_8MMA_AtomIJNS4_17SM100_MMA_TF32_SSISI_SI_fLi128ELi256ELNS4_4UMMA5MajorE1ELSO_1ELNSN_7ScaleInE0ELSP_0EEEEEENS4_6LayoutISC_NS5_IJNSA_ILi0EEEST_ST_EEEEENS5_IJNS4_10UnderscoreESW_SW_EEEEENS4_13SM90_TMA_LOADENS4_14ComposedLayoutINS4_7SwizzleILi2ELi5ELi2EEENS4_18smem_ptr_flag_bitsILi32EEENSS_INS5_IJSG_NSA_ILi4EEEEEENS5_IJSB_SG_EEEEEEEvNS4_8identityESZ_S19_vS1A_EENS_8epilogue10collective18CollectiveEpilogueINS1C_23Sm100TmaWarpSpecializedILi4ELi2ELi32ELb1ELb0EEEJSH_NS5_IJNSS_ISE_SB_EENSS_ISG_SB_EEEEESI_NS5_IJlSB_lEEESI_S1K_NS1C_6fusion15FusionCallbacksIS1G_NS1L_17LinearCombinationISI_fSI_fLNS_15FloatRoundStyleE2EEESH_S1J_JEEENS4_5SM1004TMEM4LOAD26SM100_TMEM_LOAD_32dp32b32xESZ_NS10_INS11_ILi3ELi4ELi3EEES14_NSS_INS5_IJNSA_ILi8EEESG_EEENS5_IJSG_SB_EEEEEEENS4_39AutoVectorizingCopyWithAssumedAlignmentILi128EEENS4_14SM90_TMA_STOREES20_S22_S22_EEEvvEEEEvNT_6ParamsE)
        /*0008*/ 	.word	0x0000008c


	//----- nvinfo : EIATTR_FRAME_SIZE
	.align		4
.L_19:
        /*000c*/ 	.byte	0x04, 0x11
        /*000e*/ 	.short	(.L_21 - .L_20)
	.align		4
.L_20:
        /*0010*/ 	.word	index@($__internal_2_$__cuda_sm10x_tcgen05_guardrail_trap_unallocated_columns_being_dealloced)
        /*0014*/ 	.word	0x00000000


	//----- nvinfo : EIATTR_FRAME_SIZE
	.align		4
.L_21:
        /*0018*/ 	.byte	0x04, 0x11
        /*001a*/ 	.short	(.L_23 - .L_22)
	.align		4
.L_22:
        /*001c*/ 	.word	index@($__internal_1_$__cuda_sm10x_tcgen05_guardrail_trap_phase_invalid_during_alloc)
        /*0020*/ 	.word	0x00000000


	//----- nvinfo : EIATTR_FRAME_SIZE
	.align		4
.L_23:
        /*0024*/ 	.byte	0x04, 0x11
        /*0026*/ 	.short	(.L_25 - .L_24)
	.align		4
.L_24:
        /*0028*/ 	.word	index@($__internal_0_$__cuda_sm10x_tcgen05_guardrail_trap_col_being_dealloced_not_returned_by_alloc)
        /*002c*/ 	.word	0x00000000


	//----- nvinfo : EIATTR_FRAME_SIZE
	.align		4
.L_25:
        /*0030*/ 	.byte	0x04, 0x11
        /*0032*/ 	.short	(.L_27 - .L_26)
	.align		4
.L_26:
        /*0034*/ 	.word	index@(_ZN7cutlass13device_kernelINS_4gemm6kernel13GemmUniversalIN4cute5tupleIJiiiiEEENS1_10collective13CollectiveMmaINS1_35MainloopSm100TmaUmmaWarpSpecializedILi3ELi2ELi2ENS5_IJNS4_1CILi1EEESB_SB_EEEEENS5_IJNSA_ILi128EEENSA_ILi256EEENSA_ILi32EEEEEENS_10tfloat32_tENS5_IJSB_llEEESI_SJ_NS4_8TiledMMAINS4_8MMA_AtomIJNS4_17SM100_MMA_TF32_SSISI_SI_fLi128ELi256ELNS4_4UMMA5MajorE1ELSO_1ELNSN_7ScaleInE0ELSP_0EEEEEENS4_6LayoutISC_NS5_IJNSA_ILi0EEEST_ST_EEEEENS5_IJNS4_10UnderscoreESW_SW_EEEEENS4_13SM90_TMA_LOADENS4_14ComposedLayoutINS4_7SwizzleILi2ELi5ELi2EEENS4_18smem_ptr_flag_bitsILi32EEENSS_INS5_IJSG_NSA_ILi4EEEEEENS5_IJSB_SG_EEEEEEEvNS4_8identityESZ_S19_vS1A_EENS_8epilogue10collective18CollectiveEpilogueINS1C_23Sm100TmaWarpSpecializedILi4ELi2ELi32ELb1ELb0EEEJSH_NS5_IJNSS_ISE_SB_EENSS_ISG_SB_EEEEESI_NS5_IJlSB_lEEESI_S1K_NS1C_6fusion15FusionCallbacksIS1G_NS1L_17LinearCombinationISI_fSI_fLNS_15FloatRoundStyleE2EEESH_S1J_JEEENS4_5SM1004TMEM4LOAD26SM100_TMEM_LOAD_32dp32b32xESZ_NS10_INS11_ILi3ELi4ELi3EEES14_NSS_INS5_IJNSA_ILi8EEESG_EEENS5_IJSG_SB_EEEEEEENS4_39AutoVectorizingCopyWithAssumedAlignmentILi128EEENS4_14SM90_TMA_STOREES20_S22_S22_EEEvvEEEEvNT_6ParamsE)
        /*0038*/ 	.word	0x00000000


	//----- nvinfo : EIATTR_MIN_STACK_SIZE
	.align		4
.L_27:
        /*003c*/ 	.byte	0x04, 0x12
        /*003e*/ 	.short	(.L_29 - .L_28)
	.align		4
.L_28:
        /*0040*/ 	.word	index@(_ZN7cutlass13device_kernelINS_4gemm6kernel13GemmUniversalIN4cute5tupleIJiiiiEEENS1_10collective13CollectiveMmaINS1_35MainloopSm100TmaUmmaWarpSpecializedILi3ELi2ELi2ENS5_IJNS4_1CILi1EEESB_SB_EEEEENS5_IJNSA_ILi128EEENSA_ILi256EEENSA_ILi32EEEEEENS_10tfloat32_tENS5_IJSB_llEEESI_SJ_NS4_8TiledMMAINS4_8MMA_AtomIJNS4_17SM100_MMA_TF32_SSISI_SI_fLi128ELi256ELNS4_4UMMA5MajorE1ELSO_1ELNSN_7ScaleInE0ELSP_0EEEEEENS4_6LayoutISC_NS5_IJNSA_ILi0EEEST_ST_EEEEENS5_IJNS4_10UnderscoreESW_SW_EEEEENS4_13SM90_TMA_LOADENS4_14ComposedLayoutINS4_7SwizzleILi2ELi5ELi2EEENS4_18smem_ptr_flag_bitsILi32EEENSS_INS5_IJSG_NSA_ILi4EEEEEENS5_IJSB_SG_EEEEEEEvNS4_8identityESZ_S19_vS1A_EENS_8epilogue10collective18CollectiveEpilogueINS1C_23Sm100TmaWarpSpecializedILi4ELi2ELi32ELb1ELb0EEEJSH_NS5_IJNSS_ISE_SB_EENSS_ISG_SB_EEEEESI_NS5_IJlSB_lEEESI_S1K_NS1C_6fusion15FusionCallbacksIS1G_NS1L_17LinearCombinationISI_fSI_fLNS_15FloatRoundStyleE2EEESH_S1J_JEEENS4_5SM1004TMEM4LOAD26SM100_TMEM_LOAD_32dp32b32xESZ_NS10_INS11_ILi3ELi4ELi3EEES14_NSS_INS5_IJNSA_ILi8EEESG_EEENS5_IJSG_SB_EEEEEEENS4_39AutoVectorizingCopyWithAssumedAlignmentILi128EEENS4_14SM90_TMA_STOREES20_S22_S22_EEEvvEEEEvNT_6ParamsE)
        /*0044*/ 	.word	0x00000000
.L_29:


//--------------------- .nv.compat                --------------------------
	.section	.nv.compat,"",@"SHT_CUDA_COMPAT_INFO"
	.align	4
        /*0000*/ 	.byte	0x02, 0x09, 0x01, 0x00, 0x02, 0x02, 0x02, 0x00, 0x02, 0x05, 0x05, 0x00, 0x03, 0x07, 0x01, 0x01
        /*0010*/ 	.byte	0x02, 0x03, 0x01, 0x00, 0x02, 0x06, 0x01, 0x00, 0x04, 0x0b, 0x08, 0x00, 0x09, 0x00, 0x00, 0x00
        /*0020*/ 	.byte	0x00, 0x00, 0x00, 0x00


//--------------------- .nv.info._ZN7cutlass13device_kernelINS_4gemm6kernel13GemmUniversalIN4cute5tupleIJiiiiEEENS1_10collective13CollectiveMmaINS1_35MainloopSm100TmaUmmaWarpSpecializedILi3ELi2ELi2ENS5_IJNS4_1CILi1EEESB_SB_EEEEENS5_IJNSA_ILi128EEENSA_ILi256EEENSA_ILi32EEEEEENS_10tfloat32_tENS5_IJSB_llEEESI_SJ_NS4_8TiledMMAINS4_8MMA_AtomIJNS4_17SM100_MMA_TF32_SSISI_SI_fLi128ELi256ELNS4_4UMMA5MajorE1ELSO_1ELNSN_7ScaleInE0ELSP_0EEEEEENS4_6LayoutISC_NS5_IJNSA_ILi0EEEST_ST_EEEEENS5_IJNS4_10UnderscoreESW_SW_EEEEENS4_13SM90_TMA_LOADENS4_14ComposedLayoutINS4_7SwizzleILi2ELi5ELi2EEENS4_18smem_ptr_flag_bitsILi32EEENSS_INS5_IJSG_NSA_ILi4EEEEEENS5_IJSB_SG_EEEEEEEvNS4_8identityESZ_S19_vS1A_EENS_8epilogue10collective18CollectiveEpilogueINS1C_23Sm100TmaWarpSpecializedILi4ELi2ELi32ELb1ELb0EEEJSH_NS5_IJNSS_ISE_SB_EENSS_ISG_SB_EEEEESI_NS5_IJlSB_lEEESI_S1K_NS1C_6fusion15FusionCallbacksIS1G_NS1L_17LinearCombinationISI_fSI_fLNS_15FloatRoundStyleE2EEESH_S1J_JEEENS4_5SM1004TMEM4LOAD26SM100_TMEM_LOAD_32dp32b32xESZ_NS10_INS11_ILi3ELi4ELi3EEES14_NSS_INS5_IJNSA_ILi8EEESG_EEENS5_IJSG_SB_EEEEEEENS4_39AutoVectorizingCopyWithAssumedAlignmentILi128EEENS4_14SM90_TMA_STOREES20_S22_S22_EEEvvEEEEvNT_6ParamsE --------------------------
	.section	.nv.info._ZN7cutlass13device_kernelINS_4gemm6kernel13GemmUniversalIN4cute5tupleIJiiiiEEENS1_10collective13CollectiveMmaINS1_35MainloopSm100TmaUmmaWarpSpecializedILi3ELi2ELi2ENS5_IJNS4_1CILi1EEESB_SB_EEEEENS5_IJNSA_ILi128EEENSA_ILi256EEENSA_ILi32EEEEEENS_10tfloat32_tENS5_IJSB_llEEESI_SJ_NS4_8TiledMMAINS4_8MMA_AtomIJNS4_17SM100_MMA_TF32_SSISI_SI_fLi128ELi256ELNS4_4UMMA5MajorE1ELSO_1ELNSN_7ScaleInE0ELSP_0EEEEEENS4_6LayoutISC_NS5_IJNSA_ILi0EEEST_ST_EEEEENS5_IJNS4_10UnderscoreESW_SW_EEEEENS4_13SM90_TMA_LOADENS4_14ComposedLayoutINS4_7SwizzleILi2ELi5ELi2EEENS4_18smem_ptr_flag_bitsILi32EEENSS_INS5_IJSG_NSA_ILi4EEEEEENS5_IJSB_SG_EEEEEEEvNS4_8identityESZ_S19_vS1A_EENS_8epilogue10collective18CollectiveEpilogueINS1C_23Sm100TmaWarpSpecializedILi4ELi2ELi32ELb1ELb0EEEJSH_NS5_IJNSS_ISE_SB_EENSS_ISG_SB_EEEEESI_NS5_IJlSB_lEEESI_S1K_NS1C_6fusion15FusionCallbacksIS1G_NS1L_17LinearCombinationISI_fSI_fLNS_15FloatRoundStyleE2EEESH_S1J_JEEENS4_5SM1004TMEM4LOAD26SM100_TMEM_LOAD_32dp32b32xESZ_NS10_INS11_ILi3ELi4ELi3EEES14_NSS_INS5_IJNSA_ILi8EEESG_EEENS5_IJSG_SB_EEEEEEENS4_39AutoVectorizingCopyWithAssumedAlignmentILi128EEENS4_14SM90_TMA_STOREES20_S22_S22_EEEvvEEEEvNT_6ParamsE,"",@"SHT_CUDA_INFO"
	.sectionflags	@""
	.align	4


	//----- nvinfo : EIATTR_CUDA_API_VERSION
	.align		4
        /*0000*/ 	.byte	0x04, 0x37
        /*0002*/ 	.short	(.L_31 - .L_30)
.L_30:
        /*0004*/ 	.word	0x00000082


	//----- nvinfo : EIATTR_KPARAM_INFO
	.align		4
.L_31:
        /*0008*/ 	.byte	0x04, 0x17
        /*000a*/ 	.short	(.L_33 - .L_32)
.L_32:
        /*000c*/ 	.word	0x00000000
        /*0010*/ 	.short	0x0000
        /*0012*/ 	.short	0x0000
        /*0014*/ 	.byte	0x00, 0xf0, 0x01, 0x20


	//----- nvinfo : EIATTR_AT_ENTRY_FRAGMENTS
	.align		4
.L_33:
        /*0018*/ 	.byte	0x04, 0x4f
        /*001a*/ 	.short	(.L_35 - .L_34)


	//   ....[0]....
.L_34:
        /*001c*/ 	.word	0x00000006


	//----- nvinfo : EIATTR_RESERVED_SMEM_USED
	.align		4
.L_35:
        /*0020*/ 	.byte	0x01, 0x41
	.zero		2


	//----- nvinfo : EIATTR_SPARSE_MMA_MASK
	.align		4
        /*0024*/ 	.byte	0x03, 0x50
        /*0026*/ 	.short	0x0000


	//----- nvinfo : EIATTR_TCGEN05_1CTA_USED
	.align		4
        /*0028*/ 	.byte	0x01, 0x51
	.zero		2


	//----- nvinfo : EIATTR_MAXREG_COUNT
	.align		4
        /*002c*/ 	.byte	0x03, 0x1b
        /*002e*/ 	.short	0x00ff


	//----- nvinfo : EIATTR_NUM_BARRIERS
	.align		4
        /*0030*/ 	.byte	0x02, 0x4c
        /*0032*/ 	.byte	0x07
	.zero		1


	//----- nvinfo : EIATTR_EXTERNS
	.align		4
        /*0034*/ 	.byte	0x04, 0x0f
        /*0036*/ 	.short	(.L_37 - .L_36)


	//   ....[0]....
	.align		4
.L_36:
        /*0038*/ 	.word	index@(__assertfail)


	//----- nvinfo : EIATTR_MERCURY_ISA_VERSION
	.align		4
.L_37:
        /*003c*/ 	.byte	0x03, 0x5f
        /*003e*/ 	.short	0x0101


	//----- nvinfo : EIATTR_INT_WARP_WIDE_INSTR_OFFSETS
	.align		4
        /*0040*/ 	.byte	0x04, 0x31
        /*0042*/ 	.short	(.L_39 - .L_38)


	//   ....[0]....
.L_38:
        /*0044*/ 	.word	0x00002bf0


	//   ....[1]....
        /*0048*/ 	.word	0x000044a0


	//   ....[2]....
        /*004c*/ 	.word	0x000044c0


	//   ....[3]....
        /*0050*/ 	.word	0x000044f0


	//   ....[4]....
        /*0054*/ 	.word	0x00004e30


	//   ....[5]....
        /*0058*/ 	.word	0x00004ea0


	//   ....[6]....
        /*005c*/ 	.word	0x00004f90


	//   ....[7]....
        /*0060*/ 	.word	0x00005010


	//   ....[8]....
        /*0064*/ 	.word	0x00005110


	//   ....[9]....
        /*0068*/ 	.word	0x00005190


	//   ....[10]....
        /*006c*/ 	.word	0x00005290


	//   ....[11]....
        /*0070*/ 	.word	0x00005320


	//   ....[12]....
        /*0074*/ 	.word	0x00005420


	//   ....[13]....
        /*0078*/ 	.word	0x00005500


	//   ....[14]....
        /*007c*/ 	.word	0x000055a0


	//   ....[15]....
        /*0080*/ 	.word	0x00005690


	//   ....[16]....
        /*0084*/ 	.word	0x00005730


	//   ....[17]....
        /*0088*/ 	.word	0x00005840


	//   ....[18]....
        /*008c*/ 	.word	0x000059a0


	//   ....[19]....
        /*0090*/ 	.word	0x00005ae0


	//----- nvinfo : EIATTR_COOP_GROUP_MASK_REGIDS
	.align		4
.L_39:
        /*0094*/ 	.byte	0x04, 0x29
        /*0096*/ 	.short	(.L_41 - .L_40)


	//   ....[0]....
.L_40:
        /*0098*/ 	.word	0xffffffff


	//   ....[1]....
        /*009c*/ 	.word	0xffffffff


	//   ....[2]....
        /*00a0*/ 	.word	0xffffffff


	//   ....[3]....
        /*00a4*/ 	.word	0xffffffff


	//   ....[4]....
        /*00a8*/ 	.word	0xffffffff


	//   ....[5]....
        /*00ac*/ 	.word	0xffffffff


	//   ....[6]....
        /*00b0*/ 	.word	0xffffffff


	//   ....[7]....
        /*00b4*/ 	.word	0xffffffff


	//   ....[8]....
        /*00b8*/ 	.word	0xffffffff


	//   ....[9]....
        /*00bc*/ 	.word	0xffffffff


	//   ....[10]....
        /*00c0*/ 	.word	0xffffffff


	//   ....[11]....
        /*00c4*/ 	.word	0xffffffff


	//   ....[12]....
        /*00c8*/ 	.word	0xffffffff


	//----- nvinfo : EIATTR_COOP_GROUP_INSTR_OFFSETS
	.align		4
.L_41:
        /*00cc*/ 	.byte	0x04, 0x28
        /*00ce*/ 	.short	(.L_43 - .L_42)


	//   ....[0]....
.L_42:
        /*00d0*/ 	.word	0x00000090


	//   ....[1]....
        /*00d4*/ 	.word	0x000004d0


	//   ....[2]....
        /*00d8*/ 	.word	0x00000620


	//   ....[3]....
        /*00dc*/ 	.word	0x000007c0


	//   ....[4]....
        /*00e0*/ 	.word	0x000008c0


	//   ....[5]....
        /*00e4*/ 	.word	0x00000a30


	//   ....[6]....
        /*00e8*/ 	.word	0x00000b90


	//   ....[7]....
        /*00ec*/ 	.word	0x00002ac0


	//   ....[8]....
        /*00f0*/ 	.word	0x00003830


	//   ....[9]....
        /*00f4*/ 	.word	0x00003a40


	//   ....[10]....
        /*00f8*/ 	.word	0x00003a70


	//   ....[11]....
        /*00fc*/ 	.word	0x00004380


	//   ....[12]....
        /*0100*/ 	.word	0x000045b0


	//----- nvinfo : EIATTR_VRC_CTA_INIT_COUNT
	.align		4
.L_43:
        /*0104*/ 	.byte	0x02, 0x4a
        /*0106*/ 	.byte	0x80
	.zero		1


	//----- nvinfo : EIATTR_SYSCALL_OFFSETS
	.align		4
        /*0108*/ 	.byte	0x04, 0x46
        /*010a*/ 	.short	(.L_45 - .L_44)


	//   ....[0]....
.L_44:
        /*010c*/ 	.word	0x000065a0


	//   ....[1]....
        /*0110*/ 	.word	0x00006690


	//   ....[2]....
        /*0114*/ 	.word	0x00007020


	//   ....[3]....
        /*0118*/ 	.word	0x00007e70


	//   ....[4]....
        /*011c*/ 	.word	0x00008c90


	//   ....[5]....
        /*0120*/ 	.word	0x00009ae0


	//   ....[6]....
        /*0124*/ 	.word	0x0000a940


	//   ....[7]....
        /*0128*/ 	.word	0x0000b7d0


	//   ....[8]....
        /*012c*/ 	.word	0x0000c630


	//   ....[9]....
        /*0130*/ 	.word	0x0000d440


	//----- nvinfo : EIATTR_MBARRIER_INSTR_OFFSETS
	.align		4
.L_45:
        /*0134*/ 	.byte	0x04, 0x39
        /*0136*/ 	.short	(.L_47 - .L_46)


	//   ....[0]....
.L_46:
        /*0138*/ 	.word	0x000005b0
        /*013c*/ 	.word	0x000000ff
        /*0140*/ 	.word	0x00000000
        /*0144*/ 	.short	0x0100
        /*0146*/ 	.byte	0x05
	.zero		1


	//   ....[1]....
        /*0148*/ 	.word	0x000005c0
        /*014c*/ 	.word	0x000000ff
        /*0150*/ 	.word	0x00000018
        /*0154*/ 	.short	0x0100
        /*0156*/ 	.byte	0x05
	.zero		1


	//   ....[2]....
        /*0158*/ 	.word	0x000005d0
        /*015c*/ 	.word	0x000000ff
        /*0160*/ 	.word	0x00000008
        /*0164*/ 	.short	0x0100
        /*0166*/ 	.byte	0x05
	.zero		1


	//   ....[3]....
        /*0168*/ 	.word	0x000005e0
        /*016c*/ 	.word	0x000000ff
        /*0170*/ 	.word	0x00000020
        /*0174*/ 	.short	0x0100
        /*0176*/ 	.byte	0x05
	.zero		1


	//   ....[4]....
        /*0178*/ 	.word	0x000005f0
        /*017c*/ 	.word	0x000000ff
        /*0180*/ 	.word	0x00000010
        /*0184*/ 	.short	0x0100
        /*0186*/ 	.byte	0x05
	.zero		1


	//   ....[5]....
        /*0188*/ 	.word	0x00000600
        /*018c*/ 	.word	0x000000ff
        /*0190*/ 	.word	0x00000028
        /*0194*/ 	.short	0x0100
        /*0196*/ 	.byte	0x05
	.zero		1


	//   ....[6]....
        /*0198*/ 	.word	0x00000730
        /*019c*/ 	.word	0x000000ff
        /*01a0*/ 	.word	0x00000030
        /*01a4*/ 	.short	0x0100
        /*01a6*/ 	.byte	0x07
	.zero		1


	//   ....[7]....
        /*01a8*/ 	.word	0x00000740
        /*01ac*/ 	.word	0x000000ff
        /*01b0*/ 	.word	0x00000050
        /*01b4*/ 	.short	0x0100
        /*01b6*/ 	.byte	0x07
	.zero		1


	//   ....[8]....
        /*01b8*/ 	.word	0x00000750
        /*01bc*/ 	.word	0x000000ff
        /*01c0*/ 	.word	0x00000038
        /*01c4*/ 	.short	0x0100
        /*01c6*/ 	.byte	0x07
	.zero		1


	//   ....[9]....
        /*01c8*/ 	.word	0x00000760
        /*01cc*/ 	.word	0x000000ff
        /*01d0*/ 	.word	0x00000058
        /*01d4*/ 	.short	0x0100
        /*01d6*/ 	.byte	0x07
	.zero		1


	//   ....[10]....
        /*01d8*/ 	.word	0x00000770
        /*01dc*/ 	.word	0x000000ff
        /*01e0*/ 	.word	0x00000040
        /*01e4*/ 	.short	0x0100
        /*01e6*/ 	.byte	0x07
	.zero		1


	//   ....[11]....
        /*01e8*/ 	.word	0x00000780
        /*01ec*/ 	.word	0x000000ff
        /*01f0*/ 	.word	0x00000060
        /*01f4*/ 	.short	0x0100
        /*01f6*/ 	.byte	0x07
	.zero		1


	//   ....[12]....
        /*01f8*/ 	.word	0x00000790
        /*01fc*/ 	.word	0x000000ff
        /*0200*/ 	.word	0x00000048
        /*0204*/ 	.short	0x0100
        /*0206*/ 	.byte	0x07
	.zero		1


	//   ....[13]....
        /*0208*/ 	.word	0x000007a0
        /*020c*/ 	.word	0x000000ff
        /*0210*/ 	.word	0x00000068
        /*0214*/ 	.short	0x0100
        /*0216*/ 	.byte	0x07
	.zero		1


	//   ....[14]....
        /*0218*/ 	.word	0x00000890
        /*021c*/ 	.word	0x000000ff
        /*0220*/ 	.word	0x00000070
        /*0224*/ 	.short	0x0100
        /*0226*/ 	.byte	0x05
	.zero		1


	//   ....[15]....
        /*0228*/ 	.word	0x000008a0
        /*022c*/ 	.word	0x000000ff
        /*0230*/ 	.word	0x00000078
        /*0234*/ 	.short	0x0100
        /*0236*/ 	.byte	0x05
	.zero		1


	//   ....[16]....
        /*0238*/ 	.word	0x000009e0
        /*023c*/ 	.word	0x000000ff
        /*0240*/ 	.word	0x00000080
        /*0244*/ 	.short	0x0100
        /*0246*/ 	.byte	0x05
	.zero		1


	//   ....[17]....
        /*0248*/ 	.word	0x000009f0
        /*024c*/ 	.word	0x000000ff
        /*0250*/ 	.word	0x00000090
        /*0254*/ 	.short	0x0100
        /*0256*/ 	.byte	0x05
	.zero		1


	//   ....[18]....
        /*0258*/ 	.word	0x00000a00
        /*025c*/ 	.word	0x000000ff
        /*0260*/ 	.word	0x00000088
        /*0264*/ 	.short	0x0100
        /*0266*/ 	.byte	0x05
	.zero		1


	//   ....[19]....
        /*0268*/ 	.word	0x00000a10
        /*026c*/ 	.word	0x000000ff
        /*0270*/ 	.word	0x00000098
        /*0274*/ 	.short	0x0100
        /*0276*/ 	.byte	0x05
	.zero		1


	//   ....[20]....
        /*0278*/ 	.word	0x00000b40
        /*027c*/ 	.word	0x000000ff
        /*0280*/ 	.word	0x000000a0
        /*0284*/ 	.short	0x0100
        /*0286*/ 	.byte	0x07
	.zero		1


	//   ....[21]....
        /*0288*/ 	.word	0x00000b50
        /*028c*/ 	.word	0x000000ff
        /*0290*/ 	.word	0x000000b0
        /*0294*/ 	.short	0x0100
        /*0296*/ 	.byte	0x07
	.zero		1


	//   ....[22]....
        /*0298*/ 	.word	0x00000b60
        /*029c*/ 	.word	0x000000ff
        /*02a0*/ 	.word	0x000000a8
        /*02a4*/ 	.short	0x0100
        /*02a6*/ 	.byte	0x07
	.zero		1


	//   ....[23]....
        /*02a8*/ 	.word	0x00000b70
        /*02ac*/ 	.word	0x000000ff
        /*02b0*/ 	.word	0x000000b8
        /*02b4*/ 	.short	0x0100
        /*02b6*/ 	.byte	0x07
	.zero		1


	//   ....[24]....
        /*02b8*/ 	.word	0x00000c60
        /*02bc*/ 	.word	0x000000ff
        /*02c0*/ 	.word	0x000000c0
        /*02c4*/ 	.short	0x0100
        /*02c6*/ 	.byte	0x05
	.zero		1


	//   ....[25]....
        /*02c8*/ 	.word	0x00000c70
        /*02cc*/ 	.word	0x000000ff
        /*02d0*/ 	.word	0x000000d0
        /*02d4*/ 	.short	0x0100
        /*02d6*/ 	.byte	0x05
	.zero		1


	//   ....[26]....
        /*02d8*/ 	.word	0x00000c80
        /*02dc*/ 	.word	0x000000ff
        /*02e0*/ 	.word	0x000000c8
        /*02e4*/ 	.short	0x0100
        /*02e6*/ 	.byte	0x05
	.zero		1


	//   ....[27]....
        /*02e8*/ 	.word	0x00000c90
        /*02ec*/ 	.word	0x000000ff
        /*02f0*/ 	.word	0x000000d8
        /*02f4*/ 	.short	0x0100
        /*02f6*/ 	.byte	0x05
	.zero		1


	//   ....[28]....
        /*02f8*/ 	.word	0x00001580
        /*02fc*/ 	.word	0x00000003
        /*0300*/ 	.word	0x000000d0
        /*0304*/ 	.short	0x010a
        /*0306*/ 	.byte	0xff
	.zero		1


	//   ....[29]....
        /*0308*/ 	.word	0x000015b0
        /*030c*/ 	.word	0x00000003
        /*0310*/ 	.word	0x000000c0
        /*0314*/ 	.short	0x0101
        /*0316*/ 	.byte	0xff
	.zero		1


	//   ....[30]....
        /*0318*/ 	.word	0x00001670
        /*031c*/ 	.word	0x000000ff
        /*0320*/ 	.word	0x00000018
        /*0324*/ 	.short	0x010a
        /*0326*/ 	.byte	0x08
	.zero		1


	//   ....[31]....
        /*0328*/ 	.word	0x00001820
        /*032c*/ 	.word	0x000000ff
        /*0330*/ 	.word	0x00000018
        /*0334*/ 	.short	0x010a
        /*0336*/ 	.byte	0x06
	.zero		1


	//   ....[32]....
        /*0338*/ 	.word	0x00001930
        /*033c*/ 	.word	0x000000ff
        /*0340*/ 	.word	0x00000018
        /*0344*/ 	.short	0x010a
        /*0346*/ 	.byte	0x08
	.zero		1


	//   ....[33]....
        /*0348*/ 	.word	0x00002080
        /*034c*/ 	.word	0x000000ff
        /*0350*/ 	.word	0x00000078
        /*0354*/ 	.short	0x0101
        /*0356*/ 	.byte	0x04
	.zero		1


	//   ....[34]....
        /*0358*/ 	.word	0x000020a0
        /*035c*/ 	.word	0x000000ff
        /*0360*/ 	.word	0x00000018
        /*0364*/ 	.short	0x010a
        /*0366*/ 	.byte	0x08
	.zero		1


	//   ....[35]....
        /*0368*/ 	.word	0x00002210
        /*036c*/ 	.word	0x000000ff
        /*0370*/ 	.word	0x00000018
        /*0374*/ 	.short	0x010a
        /*0376*/ 	.byte	0x06
	.zero		1


	//   ....[36]....
        /*0378*/ 	.word	0x00002320
        /*037c*/ 	.word	0x000000ff
        /*0380*/ 	.word	0x00000018
        /*0384*/ 	.short	0x010a
        /*0386*/ 	.byte	0x08
	.zero		1


	//   ....[37]....
        /*0388*/ 	.word	0x00002af0
        /*038c*/ 	.word	0x00000002
        /*0390*/ 	.word	0x00000080
        /*0394*/ 	.short	0x010a
        /*0396*/ 	.byte	0xff
	.zero		1


	//   ....[38]....
        /*0398*/ 	.word	0x00002bc0
        /*039c*/ 	.word	0x00000002
        /*03a0*/ 	.word	0x00000000
        /*03a4*/ 	.short	0x0101
        /*03a6*/ 	.byte	0xff
	.zero		1


	//   ....[39]....
        /*03a8*/ 	.word	0x00003130
        /*03ac*/ 	.word	0x000000ff
        /*03b0*/ 	.word	0x00000000
        /*03b4*/ 	.short	0x010a
        /*03b6*/ 	.byte	0x05
	.zero		1


	//   ....[40]....
        /*03b8*/ 	.word	0x000031c0
        /*03bc*/ 	.word	0x000000ff
        /*03c0*/ 	.word	0x00000000
        /*03c4*/ 	.short	0x010a
        /*03c6*/ 	.byte	0x05
	.zero		1


	//   ....[41]....
        /*03c8*/ 	.word	0x00003260
        /*03cc*/ 	.word	0x00000000
        /*03d0*/ 	.word	0x00000000
        /*03d4*/ 	.short	0x010a
        /*03d6*/ 	.byte	0xff
	.zero		1


	//   ....[42]....
        /*03d8*/ 	.word	0x00003380
        /*03dc*/ 	.word	0x00000000
        /*03e0*/ 	.word	0x000000c0
        /*03e4*/ 	.short	0x010a
        /*03e6*/ 	.byte	0xff
	.zero		1


	//   ....[43]....
        /*03e8*/ 	.word	0x000033e0
        /*03ec*/ 	.word	0x00000004
        /*03f0*/ 	.word	0x00000000
        /*03f4*/ 	.short	0x0101
        /*03f6*/ 	.byte	0xff
	.zero		1


	//   ....[44]....
        /*03f8*/ 	.word	0x00003400
        /*03fc*/ 	.word	0x000000ff
        /*0400*/ 	.word	0x00000090
        /*0404*/ 	.short	0x010a
        /*0406*/ 	.byte	0x05
	.zero		1


	//   ....[45]....
        /*0408*/ 	.word	0x00003520
        /*040c*/ 	.word	0x00000000
        /*0410*/ 	.word	0x00000080
        /*0414*/ 	.short	0x010a
        /*0416*/ 	.byte	0xff
	.zero		1


	//   ....[46]....
        /*0418*/ 	.word	0x00003630
        /*041c*/ 	.word	0x00000000
        /*0420*/ 	.word	0x00000000
        /*0424*/ 	.short	0x0101
        /*0426*/ 	.byte	0xff
	.zero		1


	//   ....[47]....
        /*0428*/ 	.word	0x000036c0
        /*042c*/ 	.word	0x000000ff
        /*0430*/ 	.word	0x00000090
        /*0434*/ 	.short	0x0106
        /*0436*/ 	.byte	0x05
	.zero		1


	//   ....[48]....
        /*0438*/ 	.word	0x000036e0
        /*043c*/ 	.word	0x000000ff
        /*0440*/ 	.word	0x00000090
        /*0444*/ 	.short	0x010a
        /*0446*/ 	.byte	0x05
	.zero		1


	//   ....[49]....
        /*0448*/ 	.word	0x00003770
        /*044c*/ 	.word	0x000000ff
        /*0450*/ 	.word	0x00000090
        /*0454*/ 	.short	0x0106
        /*0456*/ 	.byte	0x04
	.zero		1


	//   ....[50]....
        /*0458*/ 	.word	0x000037b0
        /*045c*/ 	.word	0x00000000
        /*0460*/ 	.word	0x00000090
        /*0464*/ 	.short	0x010a
        /*0466*/ 	.byte	0xff
	.zero		1


	//   ....[51]....
        /*0468*/ 	.word	0x00003cf0
        /*046c*/ 	.word	0x00000000
        /*0470*/ 	.word	0x00000080
        /*0474*/ 	.short	0x010a
        /*0476*/ 	.byte	0xff
	.zero		1


	//   ....[52]....
        /*0478*/ 	.word	0x00003e00
        /*047c*/ 	.word	0x00000003
        /*0480*/ 	.word	0x00000000
        /*0484*/ 	.short	0x0101
        /*0486*/ 	.byte	0xff
	.zero		1


	//   ....[53]....
        /*0488*/ 	.word	0x00003e10
        /*048c*/ 	.word	0x000000ff
        /*0490*/ 	.word	0x00000000
        /*0494*/ 	.short	0x010a
        /*0496*/ 	.byte	0x06
	.zero		1


	//   ....[54]....
        /*0498*/ 	.word	0x00003e30
        /*049c*/ 	.word	0x000000ff
        /*04a0*/ 	.word	0x000000b0
        /*04a4*/ 	.short	0x010a
        /*04a6*/ 	.byte	0x07
	.zero		1


	//   ....[55]....
        /*04a8*/ 	.word	0x00003f00
        /*04ac*/ 	.word	0x000000ff
        /*04b0*/ 	.word	0x00000000
        /*04b4*/ 	.short	0x010a
        /*04b6*/ 	.byte	0x06
	.zero		1


	//   ....[56]....
        /*04b8*/ 	.word	0x00004030
        /*04bc*/ 	.word	0x000000ff
        /*04c0*/ 	.word	0x00000000
        /*04c4*/ 	.short	0x010a
        /*04c6*/ 	.byte	0x1a
	.zero		1


	//   ....[57]....
        /*04c8*/ 	.word	0x000042d0
        /*04cc*/ 	.word	0x000000ff
        /*04d0*/ 	.word	0x00000000
        /*04d4*/ 	.short	0x010a
        /*04d6*/ 	.byte	0x06
	.zero		1


	//   ....[58]....
        /*04d8*/ 	.word	0x00004360
        /*04dc*/ 	.word	0x000000ff
        /*04e0*/ 	.word	0x00000000
        /*04e4*/ 	.short	0x010a
        /*04e6*/ 	.byte	0x07
	.zero		1


	//   ....[59]....
        /*04e8*/ 	.word	0x000047c0
        /*04ec*/ 	.word	0x00000000
        /*04f0*/ 	.word	0x00000080
        /*04f4*/ 	.short	0x010a
        /*04f6*/ 	.byte	0xff
	.zero		1


	//   ....[60]....
        /*04f8*/ 	.word	0x00004880
        /*04fc*/ 	.word	0x00000000
        /*0500*/ 	.word	0x00000000
        /*0504*/ 	.short	0x0101
        /*0506*/ 	.byte	0xff
	.zero		1


	//   ....[61]....
        /*0508*/ 	.word	0x00004ba0
        /*050c*/ 	.word	0x000000ff
        /*0510*/ 	.word	0x00000078
        /*0514*/ 	.short	0x010a
        /*0516*/ 	.byte	0x07
	.zero		1


	//   ....[62]....
        /*0518*/ 	.word	0x00004db0
        /*051c*/ 	.word	0x000000ff
        /*0520*/ 	.word	0x00000050
        /*0524*/ 	.short	0x010a
        /*0526*/ 	.byte	0x07
	.zero		1


	//   ....[63]....
        /*0528*/ 	.word	0x00004f30
        /*052c*/ 	.word	0x000000ff
        /*0530*/ 	.word	0x00000030
        /*0534*/ 	.short	0x010b
        /*0536*/ 	.byte	0x07
	.zero		1


	//   ....[64]....
        /*0538*/ 	.word	0x00004f40
        /*053c*/ 	.word	0x000000ff
        /*0540*/ 	.word	0x00000000
        /*0544*/ 	.short	0x0101
        /*0546*/ 	.byte	0x15
	.zero		1


	//   ....[65]....
        /*0548*/ 	.word	0x00004f60
        /*054c*/ 	.word	0x000000ff
        /*0550*/ 	.word	0x00000058
        /*0554*/ 	.short	0x010a
        /*0556*/ 	.byte	0x07
	.zero		1


	//   ....[66]....
        /*0558*/ 	.word	0x000050b0
        /*055c*/ 	.word	0x000000ff
        /*0560*/ 	.word	0x00000038
        /*0564*/ 	.short	0x010b
        /*0566*/ 	.byte	0x07
	.zero		1


	//   ....[67]....
        /*0568*/ 	.word	0x000050c0
        /*056c*/ 	.word	0x000000ff
        /*0570*/ 	.word	0x00000000
        /*0574*/ 	.short	0x0101
        /*0576*/ 	.byte	0x0f
	.zero		1


	//   ....[68]....
        /*0578*/ 	.word	0x000050e0
        /*057c*/ 	.word	0x000000ff
        /*0580*/ 	.word	0x00000060
        /*0584*/ 	.short	0x010a
        /*0586*/ 	.byte	0x07
	.zero		1


	//   ....[69]....
        /*0588*/ 	.word	0x00005230
        /*058c*/ 	.word	0x000000ff
        /*0590*/ 	.word	0x00000040
        /*0594*/ 	.short	0x010b
        /*0596*/ 	.byte	0x07
	.zero		1


	//   ....[70]....
        /*0598*/ 	.word	0x00005240
        /*059c*/ 	.word	0x000000ff
        /*05a0*/ 	.word	0x00000000
        /*05a4*/ 	.short	0x0101
        /*05a6*/ 	.byte	0x0e
	.zero		1


	//   ....[71]....
        /*05a8*/ 	.word	0x00005260
        /*05ac*/ 	.word	0x000000ff
        /*05b0*/ 	.word	0x00000068
        /*05b4*/ 	.short	0x010a
        /*05b6*/ 	.byte	0x07
	.zero		1


	//   ....[72]....
        /*05b8*/ 	.word	0x000053c0
        /*05bc*/ 	.word	0x000000ff
        /*05c0*/ 	.word	0x00000048
        /*05c4*/ 	.short	0x010b
        /*05c6*/ 	.byte	0x07
	.zero		1


	//   ....[73]....
        /*05c8*/ 	.word	0x000053d0
        /*05cc*/ 	.word	0x000000ff
        /*05d0*/ 	.word	0x00000000
        /*05d4*/ 	.short	0x0101
        /*05d6*/ 	.byte	0x0d
	.zero		1


	//   ....[74]....
        /*05d8*/ 	.word	0x000053f0
        /*05dc*/ 	.word	0x000000ff
        /*05e0*/ 	.word	0x00000050
        /*05e4*/ 	.short	0x010a
        /*05e6*/ 	.byte	0x07
	.zero		1


	//   ....[75]....
        /*05e8*/ 	.word	0x00005540
        /*05ec*/ 	.word	0x000000ff
        /*05f0*/ 	.word	0x00000030
        /*05f4*/ 	.short	0x010b
        /*05f6*/ 	.byte	0x07
	.zero		1


	//   ....[76]....
        /*05f8*/ 	.word	0x00005550
        /*05fc*/ 	.word	0x000000ff
        /*0600*/ 	.word	0x00000000
        /*0604*/ 	.short	0x0101
        /*0606*/ 	.byte	0x15
	.zero		1


	//   ....[77]....
        /*0608*/ 	.word	0x00005570
        /*060c*/ 	.word	0x000000ff
        /*0610*/ 	.word	0x00000058
        /*0614*/ 	.short	0x010a
        /*0616*/ 	.byte	0x07
	.zero		1


	//   ....[78]....
        /*0618*/ 	.word	0x000056d0
        /*061c*/ 	.word	0x000000ff
        /*0620*/ 	.word	0x00000038
        /*0624*/ 	.short	0x010b
        /*0626*/ 	.byte	0x07
	.zero		1


	//   ....[79]....
        /*0628*/ 	.word	0x000056e0
        /*062c*/ 	.word	0x000000ff
        /*0630*/ 	.word	0x00000000
        /*0634*/ 	.short	0x0101
        /*0636*/ 	.byte	0x0f
	.zero		1


	//   ....[80]....
        /*0638*/ 	.word	0x000056f0
        /*063c*/ 	.word	0x000000ff
        /*0640*/ 	.word	0x00000060
        /*0644*/ 	.short	0x010a
        /*0646*/ 	.byte	0x07
	.zero		1


	//   ....[81]....
        /*0648*/ 	.word	0x00005890
        /*064c*/ 	.word	0x000000ff
        /*0650*/ 	.word	0x00000040
        /*0654*/ 	.short	0x010b
        /*0656*/ 	.byte	0x07
	.zero		1


	//   ....[82]....
        /*0658*/ 	.word	0x00005900
        /*065c*/ 	.word	0x000000ff
        /*0660*/ 	.word	0x00000000
        /*0664*/ 	.short	0x0101
        /*0666*/ 	.byte	0x0e
	.zero		1


	//   ....[83]....
        /*0668*/ 	.word	0x00005930
        /*066c*/ 	.word	0x000000ff
        /*0670*/ 	.word	0x00000068
        /*0674*/ 	.short	0x010a
        /*0676*/ 	.byte	0x07
	.zero		1


	//   ....[84]....
        /*0678*/ 	.word	0x00005b20
        /*067c*/ 	.word	0x000000ff
        /*0680*/ 	.word	0x00000048
        /*0684*/ 	.short	0x010b
        /*0686*/ 	.byte	0x07
	.zero		1


	//   ....[85]....
        /*0688*/ 	.word	0x00005b40
        /*068c*/ 	.word	0x000000ff
        /*0690*/ 	.word	0x00000000
        /*0694*/ 	.short	0x0101
        /*0696*/ 	.byte	0x0d
	.zero		1


	//   ....[86]....
        /*0698*/ 	.word	0x00005b90
        /*069c*/ 	.word	0x000000ff
        /*06a0*/ 	.word	0x00000050
        /*06a4*/ 	.short	0x010a
        /*06a6*/ 	.byte	0x07
	.zero		1


	//   ....[87]....
        /*06a8*/ 	.word	0x00005bb0
        /*06ac*/ 	.word	0x000000ff
        /*06b0*/ 	.word	0x00000058
        /*06b4*/ 	.short	0x010a
        /*06b6*/ 	.byte	0x07
	.zero		1


	//   ....[88]....
        /*06b8*/ 	.word	0x00005bd0
        /*06bc*/ 	.word	0x000000ff
        /*06c0*/ 	.word	0x00000060
        /*06c4*/ 	.short	0x010a
        /*06c6*/ 	.byte	0x07
	.zero		1


	//   ....[89]....
        /*06c8*/ 	.word	0x00005c20
        /*06cc*/ 	.word	0x00000002
        /*06d0*/ 	.word	0x00000068
        /*06d4*/ 	.short	0x010a
        /*06d6*/ 	.byte	0xff
	.zero		1


	//   ....[90]....
        /*06d8*/ 	.word	0x00005f60
        /*06dc*/ 	.word	0x00000000
        /*06e0*/ 	.word	0x00000080
        /*06e4*/ 	.short	0x010a
        /*06e6*/ 	.byte	0xff
	.zero		1


	//   ....[91]....
        /*06e8*/ 	.word	0x00006070
        /*06ec*/ 	.word	0x00000000
        /*06f0*/ 	.word	0x00000000
        /*06f4*/ 	.short	0x0101
        /*06f6*/ 	.byte	0xff
	.zero		1


	//   ....[92]....
        /*06f8*/ 	.word	0x00006b40
        /*06fc*/ 	.word	0x000000ff
        /*0700*/ 	.word	0x00000030
        /*0704*/ 	.short	0x010a
        /*0706*/ 	.byte	0x24
	.zero		1


	//   ....[93]....
        /*0708*/ 	.word	0x00006c20
        /*070c*/ 	.word	0x0000003b
        /*0710*/ 	.word	0x000000a0
        /*0714*/ 	.short	0x010a
        /*0716*/ 	.byte	0xff
	.zero		1


	//   ....[94]....
        /*0718*/ 	.word	0x00006dd0
        /*071c*/ 	.word	0x000000ff
        /*0720*/ 	.word	0x00000030
        /*0724*/ 	.short	0x010a
        /*0726*/ 	.byte	0x24
	.zero		1


	//   ....[95]....
        /*0728*/ 	.word	0x00006f00
        /*072c*/ 	.word	0x0000003b
        /*0730*/ 	.word	0x000000a0
        /*0734*/ 	.short	0x010a
        /*0736*/ 	.byte	0xff
	.zero		1


	//   ....[96]....
        /*0738*/ 	.word	0x00007b10
        /*073c*/ 	.word	0x00000000
        /*0740*/ 	.word	0x00000000
        /*0744*/ 	.short	0x0101
        /*0746*/ 	.byte	0xff
	.zero		1


	//   ....[97]....
        /*0748*/ 	.word	0x00007b20
        /*074c*/ 	.word	0x00000003
        /*0750*/ 	.word	0x00000030
        /*0754*/ 	.short	0x010a
        /*0756*/ 	.byte	0xff
	.zero		1


	//   ....[98]....
        /*0758*/ 	.word	0x00007c00
        /*075c*/ 	.word	0x00000003
        /*0760*/ 	.word	0x00000030
        /*0764*/ 	.short	0x010a
        /*0766*/ 	.byte	0xff
	.zero		1


	//   ....[99]....
        /*0768*/ 	.word	0x00008930
        /*076c*/ 	.word	0x00000085
        /*0770*/ 	.word	0x00000000
        /*0774*/ 	.short	0x0101
        /*0776*/ 	.byte	0xff
	.zero		1


	//   ....[100]....
        /*0778*/ 	.word	0x00008950
        /*077c*/ 	.word	0x00000087
        /*0780*/ 	.word	0x00000030
        /*0784*/ 	.short	0x010a
        /*0786*/ 	.byte	0xff
	.zero		1


	//   ....[101]....
        /*0788*/ 	.word	0x00008a20
        /*078c*/ 	.word	0x00000087
        /*0790*/ 	.word	0x00000030
        /*0794*/ 	.short	0x010a
        /*0796*/ 	.byte	0xff
	.zero		1


	//   ....[102]....
        /*0798*/ 	.word	0x00009750
        /*079c*/ 	.word	0x00000085
        /*07a0*/ 	.word	0x00000000
        /*07a4*/ 	.short	0x0101
        /*07a6*/ 	.byte	0xff
	.zero		1


	//   ....[103]....
        /*07a8*/ 	.word	0x00009770
        /*07ac*/ 	.word	0x00000087
        /*07b0*/ 	.word	0x00000030
        /*07b4*/ 	.short	0x010a
        /*07b6*/ 	.byte	0xff
	.zero		1


	//   ....[104]....
        /*07b8*/ 	.word	0x00009850
        /*07bc*/ 	.word	0x00000087
        /*07c0*/ 	.word	0x00000030
        /*07c4*/ 	.short	0x010a
        /*07c6*/ 	.byte	0xff
	.zero		1


	//   ....[105]....
        /*07c8*/ 	.word	0x0000a5a0
        /*07cc*/ 	.word	0x00000087
        /*07d0*/ 	.word	0x00000000
        /*07d4*/ 	.short	0x0101
        /*07d6*/ 	.byte	0xff
	.zero		1


	//   ....[106]....
        /*07d8*/ 	.word	0x0000a5c0
        /*07dc*/ 	.word	0x00000088
        /*07e0*/ 	.word	0x00000030
        /*07e4*/ 	.short	0x010a
        /*07e6*/ 	.byte	0xff
	.zero		1


	//   ....[107]....
        /*07e8*/ 	.word	0x0000a690
        /*07ec*/ 	.word	0x00000088
        /*07f0*/ 	.word	0x00000030
        /*07f4*/ 	.short	0x010a
        /*07f6*/ 	.byte	0xff
	.zero		1


	//   ....[108]....
        /*07f8*/ 	.word	0x0000b430
        /*07fc*/ 	.word	0x0000003c
        /*0800*/ 	.word	0x00000000
        /*0804*/ 	.short	0x0101
        /*0806*/ 	.byte	0xff
	.zero		1


	//   ....[109]....
        /*0808*/ 	.word	0x0000b450
        /*080c*/ 	.word	0x00000033
        /*0810*/ 	.word	0x00000030
        /*0814*/ 	.short	0x010a
        /*0816*/ 	.byte	0xff
	.zero		1


	//   ....[110]....
        /*0818*/ 	.word	0x0000b520
        /*081c*/ 	.word	0x00000033
        /*0820*/ 	.word	0x00000030
        /*0824*/ 	.short	0x010a
        /*0826*/ 	.byte	0xff
	.zero		1


	//   ....[111]....
        /*0828*/ 	.word	0x0000c290
        /*082c*/ 	.word	0x00000033
        /*0830*/ 	.word	0x00000000
        /*0834*/ 	.short	0x0101
        /*0836*/ 	.byte	0xff
	.zero		1


	//   ....[112]....
        /*0838*/ 	.word	0x0000c2b0
        /*083c*/ 	.word	0x00000000
        /*0840*/ 	.word	0x00000030
        /*0844*/ 	.short	0x010a
        /*0846*/ 	.byte	0xff
	.zero		1


	//   ....[113]....
        /*0848*/ 	.word	0x0000c380
        /*084c*/ 	.word	0x00000000
        /*0850*/ 	.word	0x00000030
        /*0854*/ 	.short	0x010a
        /*0856*/ 	.byte	0xff
	.zero		1


	//   ....[114]....
        /*0858*/ 	.word	0x0000d0f0
        /*085c*/ 	.word	0x00000033
        /*0860*/ 	.word	0x00000000
        /*0864*/ 	.short	0x0101
        /*0866*/ 	.byte	0xff
	.zero		1


	//   ....[115]....
        /*0868*/ 	.word	0x0000d110
        /*086c*/ 	.word	0x00000000
        /*0870*/ 	.word	0x00000030
        /*0874*/ 	.short	0x010a
        /*0876*/ 	.byte	0xff
	.zero		1


	//   ....[116]....
        /*0878*/ 	.word	0x0000d1e0
        /*087c*/ 	.word	0x00000000
        /*0880*/ 	.word	0x00000030
        /*0884*/ 	.short	0x010a
        /*0886*/ 	.byte	0xff
	.zero		1


	//   ....[117]....
        /*0888*/ 	.word	0x0000d5b0
        /*088c*/ 	.word	0x000000ff
        /*0890*/ 	.word	0x00000000
        /*0894*/ 	.short	0x0101
        /*0896*/ 	.byte	0x05
	.zero		1


	//   ....[118]....
        /*0898*/ 	.word	0x0000df60
        /*089c*/ 	.word	0x00000000
        /*08a0*/ 	.word	0x00000000
        /*08a4*/ 	.short	0x0101
        /*08a6*/ 	.byte	0xff
	.zero		1


	//   ....[119]....
        /*08a8*/ 	.word	0x0000e1e0
        /*08ac*/ 	.word	0x000000ff
        /*08b0*/ 	.word	0x00000000
        /*08b4*/ 	.short	0x0101
        /*08b6*/ 	.byte	0x04
	.zero		1


	//   ....[120]....
        /*08b8*/ 	.word	0x0000e200
        /*08bc*/ 	.word	0x00000003
        /*08c0*/ 	.word	0x000000d0
        /*08c4*/ 	.short	0x010a
        /*08c6*/ 	.byte	0xff
	.zero		1


	//   ....[121]....
        /*08c8*/ 	.word	0x0000e270
        /*08cc*/ 	.word	0x00000006
        /*08d0*/ 	.word	0x00000018
        /*08d4*/ 	.short	0x010a
        /*08d6*/ 	.byte	0xff
	.zero		1


	//   ....[122]....
        /*08d8*/ 	.word	0x0000e2e0
        /*08dc*/ 	.word	0x00000006
        /*08e0*/ 	.word	0x00000018
        /*08e4*/ 	.short	0x010a
        /*08e6*/ 	.byte	0xff
	.zero		1


	//   ....[123]....
        /*08e8*/ 	.word	0x0000e330
        /*08ec*/ 	.word	0x00000002
        /*08f0*/ 	.word	0x00000080
        /*08f4*/ 	.short	0x010a
        /*08f6*/ 	.byte	0xff
	.zero		1


	//   ....[124]....
        /*08f8*/ 	.word	0x0000e390
        /*08fc*/ 	.word	0x00000000
        /*0900*/ 	.word	0x00000000
        /*0904*/ 	.short	0x010a
        /*0906*/ 	.byte	0xff
	.zero		1


	//   ....[125]....
        /*0908*/ 	.word	0x0000e3f0
        /*090c*/ 	.word	0x00000000
        /*0910*/ 	.word	0x00000000
        /*0914*/ 	.short	0x010a
        /*0916*/ 	.byte	0xff
	.zero		1


	//   ....[126]....
        /*0918*/ 	.word	0x0000e440
        /*091c*/ 	.word	0x00000000
        /*0920*/ 	.word	0x000000c0
        /*0924*/ 	.short	0x010a
        /*0926*/ 	.byte	0xff
	.zero		1


	//   ....[127]....
        /*0928*/ 	.word	0x0000e4a0
        /*092c*/ 	.word	0x00000000
        /*0930*/ 	.word	0x00000090
        /*0934*/ 	.short	0x010a
        /*0936*/ 	.byte	0xff
	.zero		1


	//   ....[128]....
        /*0938*/ 	.word	0x0000e4f0
        /*093c*/ 	.word	0x00000000
        /*0940*/ 	.word	0x00000080
        /*0944*/ 	.short	0x010a
        /*0946*/ 	.byte	0xff
	.zero		1


	//   ....[129]....
        /*0948*/ 	.word	0x0000e550
        /*094c*/ 	.word	0x00000000
        /*0950*/ 	.word	0x00000090
        /*0954*/ 	.short	0x010a
        /*0956*/ 	.byte	0xff
	.zero		1


	//   ....[130]....
        /*0958*/ 	.word	0x0000e5a0
        /*095c*/ 	.word	0x00000000
        /*0960*/ 	.word	0x00000080
        /*0964*/ 	.short	0x010a
        /*0966*/ 	.byte	0xff
	.zero		1


	//   ....[131]....
        /*0968*/ 	.word	0x0000e600
        /*096c*/ 	.word	0x00000003
        /*0970*/ 	.word	0x000000b0
        /*0974*/ 	.short	0x010a
        /*0976*/ 	.byte	0xff
	.zero		1


	//   ....[132]....
        /*0978*/ 	.word	0x0000e660
        /*097c*/ 	.word	0x00000000
        /*0980*/ 	.word	0x00000000
        /*0984*/ 	.short	0x010a
        /*0986*/ 	.byte	0xff
	.zero		1


	//   ....[133]....
        /*0988*/ 	.word	0x0000e6c0
        /*098c*/ 	.word	0x00000000
        /*0990*/ 	.word	0x00000000
        /*0994*/ 	.short	0x010a
        /*0996*/ 	.byte	0xff
	.zero		1


	//   ....[134]....
        /*0998*/ 	.word	0x0000e720
        /*099c*/ 	.word	0x00000000
        /*09a0*/ 	.word	0x00000000
        /*09a4*/ 	.short	0x010a
        /*09a6*/ 	.byte	0xff
	.zero		1


	//   ....[135]....
        /*09a8*/ 	.word	0x0000e770
        /*09ac*/ 	.word	0x00000000
        /*09b0*/ 	.word	0x00000080
        /*09b4*/ 	.short	0x010a
        /*09b6*/ 	.byte	0xff
	.zero		1


	//   ....[136]....
        /*09b8*/ 	.word	0x0000e7d0
        /*09bc*/ 	.word	0x00000000
        /*09c0*/ 	.word	0x00000078
        /*09c4*/ 	.short	0x010a
        /*09c6*/ 	.byte	0xff
	.zero		1


	//   ....[137]....
        /*09c8*/ 	.word	0x0000e830
        /*09cc*/ 	.word	0x00000003
        /*09d0*/ 	.word	0x00000050
        /*09d4*/ 	.short	0x010a
        /*09d6*/ 	.byte	0xff
	.zero		1


	//   ....[138]....
        /*09d8*/ 	.word	0x0000e890
        /*09dc*/ 	.word	0x00000003
        /*09e0*/ 	.word	0x00000058
        /*09e4*/ 	.short	0x010a
        /*09e6*/ 	.byte	0xff
	.zero		1


	//   ....[139]....
        /*09e8*/ 	.word	0x0000e8f0
        /*09ec*/ 	.word	0x00000003
        /*09f0*/ 	.word	0x00000060
        /*09f4*/ 	.short	0x010a
        /*09f6*/ 	.byte	0xff
	.zero		1


	//   ....[140]....
        /*09f8*/ 	.word	0x0000e950
        /*09fc*/ 	.word	0x00000003
        /*0a00*/ 	.word	0x00000068
        /*0a04*/ 	.short	0x010a
        /*0a06*/ 	.byte	0xff
	.zero		1


	//   ....[141]....
        /*0a08*/ 	.word	0x0000e9b0
        /*0a0c*/ 	.word	0x00000003
        /*0a10*/ 	.word	0x00000050
        /*0a14*/ 	.short	0x010a
        /*0a16*/ 	.byte	0xff
	.zero		1


	//   ....[142]....
        /*0a18*/ 	.word	0x0000ea10
        /*0a1c*/ 	.word	0x00000003
        /*0a20*/ 	.word	0x00000058
        /*0a24*/ 	.short	0x010a
        /*0a26*/ 	.byte	0xff
	.zero		1


	//   ....[143]....
        /*0a28*/ 	.word	0x0000ea70
        /*0a2c*/ 	.word	0x00000003
        /*0a30*/ 	.word	0x00000060
        /*0a34*/ 	.short	0x010a
        /*0a36*/ 	.byte	0xff
	.zero		1


	//   ....[144]....
        /*0a38*/ 	.word	0x0000ead0
        /*0a3c*/ 	.word	0x00000003
        /*0a40*/ 	.word	0x00000068
        /*0a44*/ 	.short	0x010a
        /*0a46*/ 	.byte	0xff
	.zero		1


	//   ....[145]....
        /*0a48*/ 	.word	0x0000eb30
        /*0a4c*/ 	.word	0x00000003
        /*0a50*/ 	.word	0x00000050
        /*0a54*/ 	.short	0x010a
        /*0a56*/ 	.byte	0xff
	.zero		1


	//   ....[146]....
        /*0a58*/ 	.word	0x0000eb90
        /*0a5c*/ 	.word	0x00000003
        /*0a60*/ 	.word	0x00000058
        /*0a64*/ 	.short	0x010a
        /*0a66*/ 	.byte	0xff
	.zero		1


	//   ....[147]....
        /*0a68*/ 	.word	0x0000ebf0
        /*0a6c*/ 	.word	0x00000003
        /*0a70*/ 	.word	0x00000060
        /*0a74*/ 	.short	0x010a
        /*0a76*/ 	.byte	0xff
	.zero		1


	//   ....[148]....
        /*0a78*/ 	.word	0x0000ec40
        /*0a7c*/ 	.word	0x00000000
        /*0a80*/ 	.word	0x00000080
        /*0a84*/ 	.short	0x010a
        /*0a86*/ 	.byte	0xff
	.zero		1


	//   ....[149]....
        /*0a88*/ 	.word	0x0000eca0
        /*0a8c*/ 	.word	0x00000002
        /*0a90*/ 	.word	0x00000030
        /*0a94*/ 	.short	0x010a
        /*0a96*/ 	.byte	0xff
	.zero		1


	//   ....[150]....
        /*0a98*/ 	.word	0x0000ecf0
        /*0a9c*/ 	.word	0x0000003b
        /*0aa0*/ 	.word	0x000000a0
        /*0aa4*/ 	.short	0x010a
        /*0aa6*/ 	.byte	0xff
	.zero		1


	//   ....[151]....
        /*0aa8*/ 	.word	0x0000ed40
        /*0aac*/ 	.word	0x00000003
        /*0ab0*/ 	.word	0x00000030
        /*0ab4*/ 	.short	0x010a
        /*0ab6*/ 	.byte	0xff
	.zero		1


	//   ....[152]....
        /*0ab8*/ 	.word	0x0000ed90
        /*0abc*/ 	.word	0x00000087
        /*0ac0*/ 	.word	0x00000030
        /*0ac4*/ 	.short	0x010a
        /*0ac6*/ 	.byte	0xff
	.zero		1


	//   ....[153]....
        /*0ac8*/ 	.word	0x0000ede0
        /*0acc*/ 	.word	0x00000087
        /*0ad0*/ 	.word	0x00000030
        /*0ad4*/ 	.short	0x010a
        /*0ad6*/ 	.byte	0xff
	.zero		1


	//   ....[154]....
        /*0ad8*/ 	.word	0x0000ee30
        /*0adc*/ 	.word	0x00000088
        /*0ae0*/ 	.word	0x00000030
        /*0ae4*/ 	.short	0x010a
        /*0ae6*/ 	.byte	0xff
	.zero		1


	//   ....[155]....
        /*0ae8*/ 	.word	0x0000ee80
        /*0aec*/ 	.word	0x00000033
        /*0af0*/ 	.word	0x00000030
        /*0af4*/ 	.short	0x010a
        /*0af6*/ 	.byte	0xff
	.zero		1


	//   ....[156]....
        /*0af8*/ 	.word	0x0000eed0
        /*0afc*/ 	.word	0x00000000
        /*0b00*/ 	.word	0x00000030
        /*0b04*/ 	.short	0x010a
        /*0b06*/ 	.byte	0xff
	.zero		1


	//   ....[157]....
        /*0b08*/ 	.word	0x0000ef20
        /*0b0c*/ 	.word	0x00000000
        /*0b10*/ 	.word	0x00000030
        /*0b14*/ 	.short	0x010a
        /*0b16*/ 	.byte	0xff
	.zero		1


	//----- nvinfo : EIATTR_NUM_MBARRIERS
	.align		4
.L_47:
        /*0b18*/ 	.byte	0x03, 0x38
        /*0b1a*/ 	.short	0x001c


	//----- nvinfo : EIATTR_EXIT_INSTR_OFFSETS
	.align		4
        /*0b1c*/ 	.byte	0x04, 0x1c
        /*0b1e*/ 	.short	(.L_49 - .L_48)


	//   ....[0]....
.L_48:
        /*0b20*/ 	.word	0x00003290


	//   ....[1]....
        /*0b24*/ 	.word	0x00003780


	//   ....[2]....
        /*0b28*/ 	.word	0x000037e0


	//   ....[3]....
        /*0b2c*/ 	.word	0x000045c0


	//   ....[4]....
        /*0b30*/ 	.word	0x00005c50


	//   ....[5]....
        /*0b34*/ 	.word	0x00005c90


	//   ....[6]....
        /*0b38*/ 	.word	0x0000e0d0


	//   ....[7]....
        /*0b3c*/ 	.word	0x0000e150


	//   ....[8]....
        /*0b40*/ 	.word	0x0000e180


	//   ....[9]....
        /*0b44*/ 	.word	0x0000e1f0


	//----- nvinfo : EIATTR_MAX_THREADS
	.align		4
.L_49:
        /*0b48*/ 	.byte	0x04, 0x05
        /*0b4a*/ 	.short	(.L_51 - .L_50)
.L_50:
        /*0b4c*/ 	.word	0x00000100
        /*0b50*/ 	.word	0x00000001
        /*0b54*/ 	.word	0x00000001


	//----- nvinfo : EIATTR_CRS_STACK_SIZE
	.align		4
.L_51:
        /*0b58*/ 	.byte	0x04, 0x1e
        /*0b5a*/ 	.short	(.L_53 - .L_52)
.L_52:
        /*0b5c*/ 	.word	0x00000000


	//----- nvinfo : EIATTR_CBANK_PARAM_SIZE
	.align		4
.L_53:
        /*0b60*/ 	.byte	0x03, 0x19
        /*0b62*/ 	.short	0x0800


	//----- nvinfo : EIATTR_PARAM_CBANK
	.align		4
        /*0b64*/ 	.byte	0x04, 0x0a
        /*0b66*/ 	.short	(.L_55 - .L_54)
	.align		4
.L_54:
        /*0b68*/ 	.word	index@(.nv.constant0._ZN7cutlass13device_kernelINS_4gemm6kernel13GemmUniversalIN4cute5tupleIJiiiiEEENS1_10collective13CollectiveMmaINS1_35MainloopSm100TmaUmmaWarpSpecializedILi3ELi2ELi2ENS5_IJNS4_1CILi1EEESB_SB_EEEEENS5_IJNSA_ILi128EEENSA_ILi256EEENSA_ILi32EEEEEENS_10tfloat32_tENS5_IJSB_llEEESI_SJ_NS4_8TiledMMAINS4_8MMA_AtomIJNS4_17SM100_MMA_TF32_SSISI_SI_fLi128ELi256ELNS4_4UMMA5MajorE1ELSO_1ELNSN_7ScaleInE0ELSP_0EEEEEENS4_6LayoutISC_NS5_IJNSA_ILi0EEEST_ST_EEEEENS5_IJNS4_10UnderscoreESW_SW_EEEEENS4_13SM90_TMA_LOADENS4_14ComposedLayoutINS4_7SwizzleILi2ELi5ELi2EEENS4_18smem_ptr_flag_bitsILi32EEENSS_INS5_IJSG_NSA_ILi4EEEEEENS5_IJSB_SG_EEEEEEEvNS4_8identityESZ_S19_vS1A_EENS_8epilogue10collective18CollectiveEpilogueINS1C_23Sm100TmaWarpSpecializedILi4ELi2ELi32ELb1ELb0EEEJSH_NS5_IJNSS_ISE_SB_EENSS_ISG_SB_EEEEESI_NS5_IJlSB_lEEESI_S1K_NS1C_6fusion15FusionCallbacksIS1G_NS1L_17LinearCombinationISI_fSI_fLNS_15FloatRoundStyleE2EEESH_S1J_JEEENS4_5SM1004TMEM4LOAD26SM100_TMEM_LOAD_32dp32b32xESZ_NS10_INS11_ILi3ELi4ELi3EEES14_NSS_INS5_IJNSA_ILi8EEESG_EEENS5_IJSG_SB_EEEEEEENS4_39AutoVectorizingCopyWithAssumedAlignmentILi128EEENS4_14SM90_TMA_STOREES20_S22_S22_EEEvvEEEEvNT_6ParamsE)
        /*0b6c*/ 	.short	0x0380
        /*0b6e*/ 	.short	0x0800


	//----- nvinfo : EIATTR_SW_WAR
	.align		4
.L_55:
        /*0b70*/ 	.byte	0x04, 0x36
        /*0b72*/ 	.short	(.L_57 - .L_56)
.L_56:
        /*0b74*/ 	.word	0x00000008
.L_57:


//--------------------- .nv.callgraph             --------------------------
	.section	.nv.callgraph,"",@"SHT_CUDA_CALLGRAPH"
	.align	4
	.sectionentsize	8
	.align		4
        /*0000*/ 	.word	0x00000000
	.align		4
        /*0004*/ 	.word	0xffffffff
	.align		4
        /*0008*/ 	.word	index@(_ZN7cutlass13device_kernelINS_4gemm6kernel13GemmUniversalIN4cute5tupleIJiiiiEEENS1_10collective13CollectiveMmaINS1_35MainloopSm100TmaUmmaWarpSpecializedILi3ELi2ELi2ENS5_IJNS4_1CILi1EEESB_SB_EEEEENS5_IJNSA_ILi128EEENSA_ILi256EEENSA_ILi32EEEEEENS_10tfloat32_tENS5_IJSB_llEEESI_SJ_NS4_8TiledMMAINS4_8MMA_AtomIJNS4_17SM100_MMA_TF32_SSISI_SI_fLi128ELi256ELNS4_4UMMA5MajorE1ELSO_1ELNSN_7ScaleInE0ELSP_0EEEEEENS4_6LayoutISC_NS5_IJNSA_ILi0EEEST_ST_EEEEENS5_IJNS4_10UnderscoreESW_SW_EEEEENS4_13SM90_TMA_LOADENS4_14ComposedLayoutINS4_7SwizzleILi2ELi5ELi2EEENS4_18smem_ptr_flag_bitsILi32EEENSS_INS5_IJSG_NSA_ILi4EEEEEENS5_IJSB_SG_EEEEEEEvNS4_8identityESZ_S19_vS1A_EENS_8epilogue10collective18CollectiveEpilogueINS1C_23Sm100TmaWarpSpecializedILi4ELi2ELi32ELb1ELb0EEEJSH_NS5_IJNSS_ISE_SB_EENSS_ISG_SB_EEEEESI_NS5_IJlSB_lEEESI_S1K_NS1C_6fusion15FusionCallbacksIS1G_NS1L_17LinearCombinationISI_fSI_fLNS_15FloatRoundStyleE2EEESH_S1J_JEEENS4_5SM1004TMEM4LOAD26SM100_TMEM_LOAD_32dp32b32xESZ_NS10_INS11_ILi3ELi4ELi3EEES14_NSS_INS5_IJNSA_ILi8EEESG_EEENS5_IJSG_SB_EEEEEEENS4_39AutoVectorizingCopyWithAssumedAlignmentILi128EEENS4_14SM90_TMA_STOREES20_S22_S22_EEEvvEEEEvNT_6ParamsE)
	.align		4
        /*000c*/ 	.word	index@(__assertfail)
	.align		4
        /*0010*/ 	.word	0x00000000
	.align		4
        /*0014*/ 	.word	0xfffffffe
	.align		4
        /*0018*/ 	.word	0x00000000
	.align		4
        /*001c*/ 	.word	0xfffffffd
	.align		4
        /*0020*/ 	.word	0x00000000
	.align		4
        /*0024*/ 	.word	0xfffffffc


//--------------------- .nv.constant4             --------------------------
	.section	.nv.constant4,"a",@progbits
	.align	8
	.align		8
.nv.constant4:
        /*0000*/ 	.dword	__assertfail
	.align		8
        /*0008*/ 	.dword	__unnamed_1
	.align		8
        /*0010*/ 	.dword	__unnamed_2
	.align		8
        /*0018*/ 	.dword	_ZN40_INTERNAL_14f2648f_4_k_cu_cb7d6a72_416904cuda3std3__45__cpo5beginE
	.align		8
        /*0020*/ 	.dword	_ZN40_INTERNAL_14f2648f_4_k_cu_cb7d6a72_416904cuda3std3__45__cpo3endE
	.align		8
        /*0028*/ 	.dword	_ZN40_INTERNAL_14f2648f_4_k_cu_cb7d6a72_416904cuda3std3__45__cpo6cbeginE
	.align		8
        /*0030*/ 	.dword	_ZN40_INTERNAL_14f2648f_4_k_cu_cb7d6a72_416904cuda3std3__45__cpo4cendE
	.align		8
        /*0038*/ 	.dword	_ZN40_INTERNAL_14f2648f_4_k_cu_cb7d6a72_416904cuda3std3__442_GLOBAL__N__14f2648f_4_k_cu_cb7d6a72_416906ignoreE
	.align		8
        /*0040*/ 	.dword	_ZN40_INTERNAL_14f2648f_4_k_cu_cb7d6a72_416904cuda3std3__419piecewise_constructE
	.align		8
        /*0048*/ 	.dword	_ZN40_INTERNAL_14f2648f_4_k_cu_cb7d6a72_416904cuda3std3__48in_placeE
	.align		8
        /*0050*/ 	.dword	_ZN40_INTERNAL_14f2648f_4_k_cu_cb7d6a72_416904cuda3std6ranges3__45__cpo4swapE
	.align		8
        /*0058*/ 	.dword	_ZN40_INTERNAL_14f2648f_4_k_cu_cb7d6a72_416904cuda3std6ranges3__45__cpo9iter_moveE
	.align		8
        /*0060*/ 	.dword	_ZN40_INTERNAL_14f2648f_4_k_cu_cb7d6a72_416904cute7productE
	.align		8
        /*0068*/ 	.dword	_ZN40_INTERNAL_14f2648f_4_k_cu_cb7d6a72_416904cute1_E
	.align		8
        /*0070*/ 	.dword	$str$25
	.align		8
        /*0078*/ 	.dword	$str$26
	.align		8
        /*0080*/ 	.dword	$str$27
	.align		8
        /*0088*/ 	.dword	$str$28


//--------------------- .text._ZN7cutlass13device_kernelINS_4gemm6kernel13GemmUniversalIN4cute5tupleIJiiiiEEENS1_10collective13CollectiveMmaINS1_35MainloopSm100TmaUmmaWarpSpecializedILi3ELi2ELi2ENS5_IJNS4_1CILi1EEESB_SB_EEEEENS5_IJNSA_ILi128EEENSA_ILi256EEENSA_ILi32EEEEEENS_10tfloat32_tENS5_IJSB_llEEESI_SJ_NS4_8TiledMMAINS4_8MMA_AtomIJNS4_17SM100_MMA_TF32_SSISI_SI_fLi128ELi256ELNS4_4UMMA5MajorE1ELSO_1ELNSN_7ScaleInE0ELSP_0EEEEEENS4_6LayoutISC_NS5_IJNSA_ILi0EEEST_ST_EEEEENS5_IJNS4_10UnderscoreESW_SW_EEEEENS4_13SM90_TMA_LOADENS4_14ComposedLayoutINS4_7SwizzleILi2ELi5ELi2EEENS4_18smem_ptr_flag_bitsILi32EEENSS_INS5_IJSG_NSA_ILi4EEEEEENS5_IJSB_SG_EEEEEEEvNS4_8identityESZ_S19_vS1A_EENS_8epilogue10collective18CollectiveEpilogueINS1C_23Sm100TmaWarpSpecializedILi4ELi2ELi32ELb1ELb0EEEJSH_NS5_IJNSS_ISE_SB_EENSS_ISG_SB_EEEEESI_NS5_IJlSB_lEEESI_S1K_NS1C_6fusion15FusionCallbacksIS1G_NS1L_17LinearCombinationISI_fSI_fLNS_15FloatRoundStyleE2EEESH_S1J_JEEENS4_5SM1004TMEM4LOAD26SM100_TMEM_LOAD_32dp32b32xESZ_NS10_INS11_ILi3ELi4ELi3EEES14_NSS_INS5_IJNSA_ILi8EEESG_EEENS5_IJSG_SB_EEEEEEENS4_39AutoVectorizingCopyWithAssumedAlignmentILi128EEENS4_14SM90_TMA_STOREES20_S22_S22_EEEvvEEEEvNT_6ParamsE --------------------------
	.section	.text._ZN7cutlass13device_kernelINS_4gemm6kernel13GemmUniversalIN4cute5tupleIJiiiiEEENS1_10collective13CollectiveMmaINS1_35MainloopSm100TmaUmmaWarpSpecializedILi3ELi2ELi2ENS5_IJNS4_1CILi1EEESB_SB_EEEEENS5_IJNSA_ILi128EEENSA_ILi256EEENSA_ILi32EEEEEENS_10tfloat32_tENS5_IJSB_llEEESI_SJ_NS4_8TiledMMAINS4_8MMA_AtomIJNS4_17SM100_MMA_TF32_SSISI_SI_fLi128ELi256ELNS4_4UMMA5MajorE1ELSO_1ELNSN_7ScaleInE0ELSP_0EEEEEENS4_6LayoutISC_NS5_IJNSA_ILi0EEEST_ST_EEEEENS5_IJNS4_10UnderscoreESW_SW_EEEEENS4_13SM90_TMA_LOADENS4_14ComposedLayoutINS4_7SwizzleILi2ELi5ELi2EEENS4_18smem_ptr_flag_bitsILi32EEENSS_INS5_IJSG_NSA_ILi4EEEEEENS5_IJSB_SG_EEEEEEEvNS4_8identityESZ_S19_vS1A_EENS_8epilogue10collective18CollectiveEpilogueINS1C_23Sm100TmaWarpSpecializedILi4ELi2ELi32ELb1ELb0EEEJSH_NS5_IJNSS_ISE_SB_EENSS_ISG_SB_EEEEESI_NS5_IJlSB_lEEESI_S1K_NS1C_6fusion15FusionCallbacksIS1G_NS1L_17LinearCombinationISI_fSI_fLNS_15FloatRoundStyleE2EEESH_S1J_JEEENS4_5SM1004TMEM4LOAD26SM100_TMEM_LOAD_32dp32b32xESZ_NS10_INS11_ILi3ELi4ELi3EEES14_NSS_INS5_IJNSA_ILi8EEESG_EEENS5_IJSG_SB_EEEEEEENS4_39AutoVectorizingCopyWithAssumedAlignmentILi128EEENS4_14SM90_TMA_STOREES20_S22_S22_EEEvvEEEEvNT_6ParamsE,"ax",@progbits
	.align	128
.text._ZN7cutlass13device_kernelINS_4gemm6kernel13GemmUniversalIN4cute5tupleIJiiiiEEENS1_10collective13CollectiveMmaINS1_35MainloopSm100TmaUmmaWarpSpecializedILi3ELi2ELi2ENS5_IJNS4_1CILi1EEESB_SB_EEEEENS5_IJNSA_ILi128EEENSA_ILi256EEENSA_ILi32EEEEEENS_10tfloat32_tENS5_IJSB_llEEESI_SJ_NS4_8TiledMMAINS4_8MMA_AtomIJNS4_17SM100_MMA_TF32_SSISI_SI_fLi128ELi256ELNS4_4UMMA5MajorE1ELSO_1ELNSN_7ScaleInE0ELSP_0EEEEEENS4_6LayoutISC_NS5_IJNSA_ILi0EEEST_ST_EEEEENS5_IJNS4_10UnderscoreESW_SW_EEEEENS4_13SM90_TMA_LOADENS4_14ComposedLayoutINS4_7SwizzleILi2ELi5ELi2EEENS4_18smem_ptr_flag_bitsILi32EEENSS_INS5_IJSG_NSA_ILi4EEEEEENS5_IJSB_SG_EEEEEEEvNS4_8identityESZ_S19_vS1A_EENS_8epilogue10collective18CollectiveEpilogueINS1C_23Sm100TmaWarpSpecializedILi4ELi2ELi32ELb1ELb0EEEJSH_NS5_IJNSS_ISE_SB_EENSS_ISG_SB_EEEEESI_NS5_IJlSB_lEEESI_S1K_NS1C_6fusion15FusionCallbacksIS1G_NS1L_17LinearCombinationISI_fSI_fLNS_15FloatRoundStyleE2EEESH_S1J_JEEENS4_5SM1004TMEM4LOAD26SM100_TMEM_LOAD_32dp32b32xESZ_NS10_INS11_ILi3ELi4ELi3EEES14_NSS_INS5_IJNSA_ILi8EEESG_EEENS5_IJSG_SB_EEEEEEENS4_39AutoVectorizingCopyWithAssumedAlignmentILi128EEENS4_14SM90_TMA_STOREES20_S22_S22_EEEvvEEEEvNT_6ParamsE:
        .type           _ZN7cutlass13device_kernelINS_4gemm6kernel13GemmUniversalIN4cute5tupleIJiiiiEEENS1_10collective13CollectiveMmaINS1_35MainloopSm100TmaUmmaWarpSpecializedILi3ELi2ELi2ENS5_IJNS4_1CILi1EEESB_SB_EEEEENS5_IJNSA_ILi128EEENSA_ILi256EEENSA_ILi32EEEEEENS_10tfloat32_tENS5_IJSB_llEEESI_SJ_NS4_8TiledMMAINS4_8MMA_AtomIJNS4_17SM100_MMA_TF32_SSISI_SI_fLi128ELi256ELNS4_4UMMA5MajorE1ELSO_1ELNSN_7ScaleInE0ELSP_0EEEEEENS4_6LayoutISC_NS5_IJNSA_ILi0EEEST_ST_EEEEENS5_IJNS4_10UnderscoreESW_SW_EEEEENS4_13SM90_TMA_LOADENS4_14ComposedLayoutINS4_7SwizzleILi2ELi5ELi2EEENS4_18smem_ptr_flag_bitsILi32EEENSS_INS5_IJSG_NSA_ILi4EEEEEENS5_IJSB_SG_EEEEEEEvNS4_8identityESZ_S19_vS1A_EENS_8epilogue10collective18CollectiveEpilogueINS1C_23Sm100TmaWarpSpecializedILi4ELi2ELi32ELb1ELb0EEEJSH_NS5_IJNSS_ISE_SB_EENSS_ISG_SB_EEEEESI_NS5_IJlSB_lEEESI_S1K_NS1C_6fusion15FusionCallbacksIS1G_NS1L_17LinearCombinationISI_fSI_fLNS_15FloatRoundStyleE2EEESH_S1J_JEEENS4_5SM1004TMEM4LOAD26SM100_TMEM_LOAD_32dp32b32xESZ_NS10_INS11_ILi3ELi4ELi3EEES14_NSS_INS5_IJNSA_ILi8EEESG_EEENS5_IJSG_SB_EEEEEEENS4_39AutoVectorizingCopyWithAssumedAlignmentILi128EEENS4_14SM90_TMA_STOREES20_S22_S22_EEEvvEEEEvNT_6ParamsE,@function
        .size           _ZN7cutlass13device_kernelINS_4gemm6kernel13GemmUniversalIN4cute5tupleIJiiiiEEENS1_10collective13CollectiveMmaINS1_35MainloopSm100TmaUmmaWarpSpecializedILi3ELi2ELi2ENS5_IJNS4_1CILi1EEESB_SB_EEEEENS5_IJNSA_ILi128EEENSA_ILi256EEENSA_ILi32EEEEEENS_10tfloat32_tENS5_IJSB_llEEESI_SJ_NS4_8TiledMMAINS4_8MMA_AtomIJNS4_17SM100_MMA_TF32_SSISI_SI_fLi128ELi256ELNS4_4UMMA5MajorE1ELSO_1ELNSN_7ScaleInE0ELSP_0EEEEEENS4_6LayoutISC_NS5_IJNSA_ILi0EEEST_ST_EEEEENS5_IJNS4_10UnderscoreESW_SW_EEEEENS4_13SM90_TMA_LOADENS4_14ComposedLayoutINS4_7SwizzleILi2ELi5ELi2EEENS4_18smem_ptr_flag_bitsILi32EEENSS_INS5_IJSG_NSA_ILi4EEEEEENS5_IJSB_SG_EEEEEEEvNS4_8identityESZ_S19_vS1A_EENS_8epilogue10collective18CollectiveEpilogueINS1C_23Sm100TmaWarpSpecializedILi4ELi2ELi32ELb1ELb0EEEJSH_NS5_IJNSS_ISE_SB_EENSS_ISG_SB_EEEEESI_NS5_IJlSB_lEEESI_S1K_NS1C_6fusion15FusionCallbacksIS1G_NS1L_17LinearCombinationISI_fSI_fLNS_15FloatRoundStyleE2EEESH_S1J_JEEENS4_5SM1004TMEM4LOAD26SM100_TMEM_LOAD_32dp32b32xESZ_NS10_INS11_ILi3ELi4ELi3EEES14_NSS_INS5_IJNSA_ILi8EEESG_EEENS5_IJSG_SB_EEEEEEENS4_39AutoVectorizingCopyWithAssumedAlignmentILi128EEENS4_14SM90_TMA_STOREES20_S22_S22_EEEvvEEEEvNT_6ParamsE,(.L_x_215 - _ZN7cutlass13device_kernelINS_4gemm6kernel13GemmUniversalIN4cute5tupleIJiiiiEEENS1_10collective13CollectiveMmaINS1_35MainloopSm100TmaUmmaWarpSpecializedILi3ELi2ELi2ENS5_IJNS4_1CILi1EEESB_SB_EEEEENS5_IJNSA_ILi128EEENSA_ILi256EEENSA_ILi32EEEEEENS_10tfloat32_tENS5_IJSB_llEEESI_SJ_NS4_8TiledMMAINS4_8MMA_AtomIJNS4_17SM100_MMA_TF32_SSISI_SI_fLi128ELi256ELNS4_4UMMA5MajorE1ELSO_1ELNSN_7ScaleInE0ELSP_0EEEEEENS4_6LayoutISC_NS5_IJNSA_ILi0EEEST_ST_EEEEENS5_IJNS4_10UnderscoreESW_SW_EEEEENS4_13SM90_TMA_LOADENS4_14ComposedLayoutINS4_7SwizzleILi2ELi5ELi2EEENS4_18smem_ptr_flag_bitsILi32EEENSS_INS5_IJSG_NSA_ILi4EEEEEENS5_IJSB_SG_EEEEEEEvNS4_8identityESZ_S19_vS1A_EENS_8epilogue10collective18CollectiveEpilogueINS1C_23Sm100TmaWarpSpecializedILi4ELi2ELi32ELb1ELb0EEEJSH_NS5_IJNSS_ISE_SB_EENSS_ISG_SB_EEEEESI_NS5_IJlSB_lEEESI_S1K_NS1C_6fusion15FusionCallbacksIS1G_NS1L_17LinearCombinationISI_fSI_fLNS_15FloatRoundStyleE2EEESH_S1J_JEEENS4_5SM1004TMEM4LOAD26SM100_TMEM_LOAD_32dp32b32xESZ_NS10_INS11_ILi3ELi4ELi3EEES14_NSS_INS5_IJNSA_ILi8EEESG_EEENS5_IJSG_SB_EEEEEEENS4_39AutoVectorizingCopyWithAssumedAlignmentILi128EEENS4_14SM90_TMA_STOREES20_S22_S22_EEEvvEEEEvNT_6ParamsE)
        .other          _ZN7cutlass13device_kernelINS_4gemm6kernel13GemmUniversalIN4cute5tupleIJiiiiEEENS1_10collective13CollectiveMmaINS1_35MainloopSm100TmaUmmaWarpSpecializedILi3ELi2ELi2ENS5_IJNS4_1CILi1EEESB_SB_EEEEENS5_IJNSA_ILi128EEENSA_ILi256EEENSA_ILi32EEEEEENS_10tfloat32_tENS5_IJSB_llEEESI_SJ_NS4_8TiledMMAINS4_8MMA_AtomIJNS4_17SM100_MMA_TF32_SSISI_SI_fLi128ELi256ELNS4_4UMMA5MajorE1ELSO_1ELNSN_7ScaleInE0ELSP_0EEEEEENS4_6LayoutISC_NS5_IJNSA_ILi0EEEST_ST_EEEEENS5_IJNS4_10UnderscoreESW_SW_EEEEENS4_13SM90_TMA_LOADENS4_14ComposedLayoutINS4_7SwizzleILi2ELi5ELi2EEENS4_18smem_ptr_flag_bitsILi32EEENSS_INS5_IJSG_NSA_ILi4EEEEEENS5_IJSB_SG_EEEEEEEvNS4_8identityESZ_S19_vS1A_EENS_8epilogue10collective18CollectiveEpilogueINS1C_23Sm100TmaWarpSpecializedILi4ELi2ELi32ELb1ELb0EEEJSH_NS5_IJNSS_ISE_SB_EENSS_ISG_SB_EEEEESI_NS5_IJlSB_lEEESI_S1K_NS1C_6fusion15FusionCallbacksIS1G_NS1L_17LinearCombinationISI_fSI_fLNS_15FloatRoundStyleE2EEESH_S1J_JEEENS4_5SM1004TMEM4LOAD26SM100_TMEM_LOAD_32dp32b32xESZ_NS10_INS11_ILi3ELi4ELi3EEES14_NSS_INS5_IJNSA_ILi8EEESG_EEENS5_IJSG_SB_EEEEEEENS4_39AutoVectorizingCopyWithAssumedAlignmentILi128EEENS4_14SM90_TMA_STOREES20_S22_S22_EEEvvEEEEvNT_6ParamsE,@"STO_CUDA_ENTRY STV_DEFAULT"
_ZN7cutlass13device_kernelINS_4gemm6kernel13GemmUniversalIN4cute5tupleIJiiiiEEENS1_10collective13CollectiveMmaINS1_35MainloopSm100TmaUmmaWarpSpecializedILi3ELi2ELi2ENS5_IJNS4_1CILi1EEESB_SB_EEEEENS5_IJNSA_ILi128EEENSA_ILi256EEENSA_ILi32EEEEEENS_10tfloat32_tENS5_IJSB_llEEESI_SJ_NS4_8TiledMMAINS4_8MMA_AtomIJNS4_17SM100_MMA_TF32_SSISI_SI_fLi128ELi256ELNS4_4UMMA5MajorE1ELSO_1ELNSN_7ScaleInE0ELSP_0EEEEEENS4_6LayoutISC_NS5_IJNSA_ILi0EEEST_ST_EEEEENS5_IJNS4_10UnderscoreESW_SW_EEEEENS4_13SM90_TMA_LOADENS4_14ComposedLayoutINS4_7SwizzleILi2ELi5ELi2EEENS4_18smem_ptr_flag_bitsILi32EEENSS_INS5_IJSG_NSA_ILi4EEEEEENS5_IJSB_SG_EEEEEEEvNS4_8identityESZ_S19_vS1A_EENS_8epilogue10collective18CollectiveEpilogueINS1C_23Sm100TmaWarpSpecializedILi4ELi2ELi32ELb1ELb0EEEJSH_NS5_IJNSS_ISE_SB_EENSS_ISG_SB_EEEEESI_NS5_IJlSB_lEEESI_S1K_NS1C_6fusion15FusionCallbacksIS1G_NS1L_17LinearCombinationISI_fSI_fLNS_15FloatRoundStyleE2EEESH_S1J_JEEENS4_5SM1004TMEM4LOAD26SM100_TMEM_LOAD_32dp32b32xESZ_NS10_INS11_ILi3ELi4ELi3EEES14_NSS_INS5_IJNSA_ILi8EEESG_EEENS5_IJSG_SB_EEEEEEENS4_39AutoVectorizingCopyWithAssumedAlignmentILi128EEENS4_14SM90_TMA_STOREES20_S22_S22_EEEvvEEEEvNT_6ParamsE:
[----:B------:R-:W1:Y:S01]  /*0000*/  LDC R1, c[0x0][0x37c] ;  /* 0x0000df00ff017b82 */ /* 0x000e620000000800 */
[----:B------:R-:W2:Y:S01]  /*0010*/  S2R R118, SR_TID.X ;  /* 0x0000000000767919 */ /* 0x000ea20000002100 */
[----:B------:R-:W3:Y:S01]  /*0020*/  LDCU.64 UR4, c[0x0][0x890] ;  /* 0x00011200ff0477ac */ /* 0x000ee20008000a00 */
[----:B------:R-:W-:Y:S02]  /*0030*/  PRMT R103, RZ, 0x7610, R103 ;  /* 0x00007610ff677816 */ /* 0x000fe40000000067 */
[----:B------:R-:W-:Y:S01]  /*0040*/  ELECT P5, URZ, PT ;  /* 0x0000000000ff782f */ /* 0x000fe200038a0000 */
[----:B------:R-:W4:Y:S01]  /*0050*/  LDCU.64 UR46, c[0x0][0x358] ;  /* 0x00006b00ff2e77ac */ /* 0x000f220008000a00 */
[----:B---3--:R-:W-:-:S04]  /*0060*/  UISETP.NE.U32.AND UP0, UPT, UR4, URZ, UPT ;  /* 0x000000ff0400728c */ /* 0x008fc8000bf05070 */
[----:B------:R-:W-:Y:S01]  /*0070*/  UISETP.NE.AND.EX UP0, UPT, UR5, URZ, UPT, UP0 ;  /* 0x000000ff0500728c */ /* 0x000fe2000bf05300 */
[----:B--2---:R-:W-:-:S05]  /*0080*/  SHF.R.U32.HI R111, RZ, 0x5, R118 ;  /* 0x00000005ff6f7819 */ /* 0x004fca0000011676 */
[----:B------:R-:W2:Y:S02]  /*0090*/  SHFL.IDX PT, R0, R111, RZ, 0x1f ;  /* 0x00001fff6f007589 */ /* 0x000ea400000e0000 */
[----:B--2---:R-:W-:Y:S01]  /*00a0*/  R2UR UR8, R0 ;  /* 0x00000000000872ca */ /* 0x004fe200000e0000 */
[----:B-1--4-:R-:W-:-:S14]  /*00b0*/  BRA.U UP0, `(.L_x_0) ;  /* 0x00000001002c7547 */ /* 0x012fdc000b800000 */
[----:B------:R-:W1:Y:S02]  /*00c0*/  LDCU.64 UR6, c[0x0][0x888] ;  /* 0x00011100ff0677ac */ /* 0x000e640008000a00 */
[----:B-1----:R-:W-:-:S04]  /*00d0*/  UISETP.NE.U32.AND UP0, UPT, UR6, URZ, UPT ;  /* 0x000000ff0600728c */ /* 0x002fc8000bf05070 */
[----:B------:R-:W-:-:S09]  /*00e0*/  UISETP.NE.AND.EX UP0, UPT, UR7, URZ, UPT, UP0 ;  /* 0x000000ff0700728c */ /* 0x000fd2000bf05300 */
[----:B------:R-:W-:Y:S05]  /*00f0*/  BRA.U !UP0, `(.L_x_1) ;  /* 0x0000000108107547 */ /* 0x000fea000b800000 */
[----:B------:R-:W1:Y:S02]  /*0100*/  LDC.64 R2, c[0x0][0x888] ;  /* 0x00022200ff027b82 */ /* 0x000e640000000a00 */
[----:B-1----:R1:W5:Y:S01]  /*0110*/  LDG.E R49, desc[UR46][R2.64] ;  /* 0x0000002e02317981 */ /* 0x002362000c1e1900 */
[----:B------:R-:W-:Y:S01]  /*0120*/  HFMA2 R103, -RZ, RZ, 0, 5.9604644775390625e-08 ;  /* 0x00000001ff677431 */ /* 0x000fe200000001ff */
[----:B------:R-:W-:Y:S05]  /*0130*/  BRA `(.L_x_0) ;  /* 0x00000000000c7947 */ /* 0x000fea0003800000 */
.L_x_1:
[----:B------:R-:W1:Y:S01]  /*0140*/  LDCU UR6, c[0x0][0x880] ;  /* 0x00011000ff0677ac */ /* 0x000e620008000800 */
[----:B------:R-:W-:Y:S01]  /*0150*/  HFMA2 R103, -RZ, RZ, 0, 5.9604644775390625e-08 ;  /* 0x00000001ff677431 */ /* 0x000fe200000001ff */
[----:B-1----:R-:W-:-:S07]  /*0160*/  MOV R49, UR6 ;  /* 0x0000000600317c02 */ /* 0x002fce0008000f00 */
.L_x_0:
[----:B------:R-:W2:Y:S02]  /*0170*/  LDCU.64 UR6, c[0x0][0x8b0] ;  /* 0x00011600ff0677ac */ /* 0x000ea40008000a00 */
[----:B--2---:R-:W-:-:S04]  /*0180*/  UISETP.NE.U32.AND UP0, UPT, UR6, URZ, UPT ;  /* 0x000000ff0600728c */ /* 0x004fc8000bf05070 */
[----:B------:R-:W-:-:S09]  /*0190*/  UISETP.NE.AND.EX UP0, UPT, UR7, URZ, UPT, UP0 ;  /* 0x000000ff0700728c */ /* 0x000fd2000bf05300 */
[----:B------:R-:W-:Y:S05]  /*01a0*/  BRA.U UP0, `(.L_x_2) ;  /* 0x0000000100247547 */ /* 0x000fea000b800000 */
[----:B------:R-:W2:Y:S02]  /*01b0*/  LDCU.64 UR6, c[0x0][0x8a8] ;  /* 0x00011500ff0677ac */ /* 0x000ea40008000a00 */
[----:B--2---:R-:W-:-:S04]  /*01c0*/  UISETP.NE.U32.AND UP0, UPT, UR6, URZ, UPT ;  /* 0x000000ff0600728c */ /* 0x004fc8000bf05070 */
[----:B------:R-:W-:-:S09]  /*01d0*/  UISETP.NE.AND.EX UP0, UPT, UR7, URZ, UPT, UP0 ;  /* 0x000000ff0700728c */ /* 0x000fd2000bf05300 */
[----:B------:R-:W-:Y:S05]  /*01e0*/  BRA.U !UP0, `(.L_x_3) ;  /* 0x00000001080c7547 */ /* 0x000fea000b800000 */
[----:B------:R-:W2:Y:S02]  /*01f0*/  LDC.64 R46, c[0x0][0x8a8] ;  /* 0x00022a00ff2e7b82 */ /* 0x000ea40000000a00 */
[----:B--2---:R2:W5:Y:S01]  /*0200*/  LDG.E R46, desc[UR46][R46.64] ;  /* 0x0000002e2e2e7981 */ /* 0x004562000c1e1900 */
[----:B------:R-:W-:Y:S05]  /*0210*/  BRA `(.L_x_2) ;  /* 0x0000000000087947 */ /* 0x000fea0003800000 */
.L_x_3:
[----:B------:R-:W2:Y:S02]  /*0220*/  LDCU UR6, c[0x0][0x8a0] ;  /* 0x00011400ff0677ac */ /* 0x000ea40008000800 */
[----:B--2---:R-:W-:Y:S02]  /*0230*/  MOV R46, UR6 ;  /* 0x00000006002e7c02 */ /* 0x004fe40008000f00 */
.L_x_2:
[----:B------:R-:W-:Y:S01]  /*0240*/  IMAD.U32 R0, RZ, RZ, UR8 ;  /* 0x00000008ff007e24 */ /* 0x000fe2000f8e00ff */
[----:B------:R-:W-:Y:S04]  /*0250*/  BSSY.RECONVERGENT B0, `(.L_x_4) ;  /* 0x000000c000007945 */ /* 0x000fe80003800200 */
[C---:B------:R-:W-:Y:S02]  /*0260*/  ISETP.NE.OR P1, PT, R0.reuse, 0x1, !P5 ;  /* 0x000000010000780c */ /* 0x040fe40006f25670 */
[----:B------:R-:W-:-:S11]  /*0270*/  ISETP.NE.OR P0, PT, R0, 0x3, !P5 ;  /* 0x000000030000780c */ /* 0x000fd60006f05670 */
[----:B------:R-:W-:Y:S05]  /*0280*/  @P1 BRA `(.L_x_5) ;  /* 0x0000000000201947 */ /* 0x000fea0003800000 */
[----:B------:R-:W3:Y:S02]  /*0290*/  LDCU.64 UR6, c[0x0][0x348] ;  /* 0x00006900ff0677ac */ /* 0x000ee40008000a00 */
[----:B---3--:R-:W-:Y:S02]  /*02a0*/  UIADD3 UR10, UP1, UPT, UR6, 0x80, URZ ;  /* 0x00000080060a7890 */ /* 0x008fe4000ff3e0ff */
[----:B------:R-:W-:Y:S02]  /*02b0*/  UIADD3 UR6, UP0, UPT, UR6, 0x180, URZ ;  /* 0x0000018006067890 */ /* 0x000fe4000ff1e0ff */
[----:B------:R-:W-:Y:S02]  /*02c0*/  UIADD3.X UR11, UPT, UPT, URZ, UR7, URZ, UP1, !UPT ;  /* 0x00000007ff0b7290 */ /* 0x000fe40008ffe4ff */
[----:B------:R-:W-:-:S07]  /*02d0*/  UIADD3.X UR7, UPT, UPT, URZ, UR7, URZ, UP0, !UPT ;  /* 0x00000007ff077290 */ /* 0x000fce00087fe4ff */
[----:B------:R3:W-:Y:S02]  /*02e0*/  UTMACCTL.PF [UR10] ;  /* 0x000000000a0079b9 */ /* 0x0007e40008040000 */
[----:B------:R3:W-:Y:S02]  /*02f0*/  UTMACCTL.PF [UR6] ;  /* 0x00000000060079b9 */ /* 0x0007e40008040000 */
[----:B---3--:R-:W-:Y:S01]  /*0300*/  NOP ;  /* 0x0000000000007918 */ /* 0x008fe20000000000 */
.L_x_5:
[----:B------:R-:W-:Y:S05]  /*0310*/  BSYNC.RECONVERGENT B0 ;  /* 0x0000000000007941 */ /* 0x000fea0003800200 */
.L_x_4:
[----:B------:R-:W-:Y:S04]  /*0320*/  BSSY.RECONVERGENT B0, `(.L_x_6) ;  /* 0x000000a000007945 */ /* 0x000fe80003800200 */
        /* <DEDUP_REMOVED lines=9> */
.L_x_7:
[----:B------:R-:W-:Y:S05]  /*03c0*/  BSYNC.RECONVERGENT B0 ;  /* 0x0000000000007941 */ /* 0x000fea0003800200 */
.L_x_6:
[----:B------:R-:W3:Y:S01]  /*03d0*/  LDCU.64 UR6, c[0x0][0x888] ;  /* 0x00011100ff0677ac */ /* 0x000ee20008000a00 */
[----:B------:R-:W-:Y:S02]  /*03e0*/  UISETP.EQ.U32.AND UP1, UPT, UR4, URZ, UPT ;  /* 0x000000ff0400728c */ /* 0x000fe4000bf22070 */
[----:B------:R-:W-:Y:S02]  /*03f0*/  UPLOP3.LUT UP2, UPT, UPT, UPT, UPT, 0x80, 0x8 ;  /* 0x000000000008789c */ /* 0x000fe40003f4f070 */
[----:B---3--:R-:W-:-:S04]  /*0400*/  UISETP.NE.U32.AND UP0, UPT, UR6, URZ, UPT ;  /* 0x000000ff0600728c */ /* 0x008fc8000bf05070 */
[----:B------:R-:W-:-:S04]  /*0410*/  UISETP.NE.AND.EX UP0, UPT, UR7, URZ, UPT, UP0 ;  /* 0x000000ff0700728c */ /* 0x000fc8000bf05300 */
[----:B------:R-:W-:-:S04]  /*0420*/  UISETP.EQ.OR.EX UP3, UPT, UR5, URZ, !UP0, UP1 ;  /* 0x000000ff0500728c */ /* 0x000fc8000c762710 */
[----:B------:R-:W-:-:S05]  /*0430*/  UP2UR UR49, UPR, URZ, 0x8 ;  /* 0x00000008ff317883 */ /* 0x000fca0008000000 */
[----:B------:R-:W-:Y:S07]  /*0440*/  BRA.U !UP3, `(.L_x_8) ;  /* 0x000000010b207547 */ /* 0x000fee000b800000 */
[----:B------:R-:W-:Y:S01]  /*0450*/  UISETP.NE.U32.AND UP2, UPT, UR4, URZ, UPT ;  /* 0x000000ff0400728c */ /* 0x000fe2000bf45070 */
[----:B-----5:R-:W-:Y:S01]  /*0460*/  FSETP.NEU.AND P0, PT, R49, RZ, PT ;  /* 0x000000ff3100720b */ /* 0x020fe20003f0d000 */
[----:B------:R-:W-:Y:S02]  /*0470*/  USEL UR4, URZ, 0xffffffff, UP0 ;  /* 0xffffffffff047887 */ /* 0x000fe40008000000 */
[----:B------:R-:W-:-:S10]  /*0480*/  UISETP.NE.AND.EX UP2, UPT, UR5, URZ, UPT, UP2 ;  /* 0x000000ff0500728c */ /* 0x000fd4000bf45320 */
[----:B------:R-:W-:Y:S01]  /*0490*/  VOTEU.ANY UP1, P0 ;  /* 0x0000000000ff7886 */ /* 0x000fe20000020100 */
[----:B------:R-:W-:-:S04]  /*04a0*/  @!UP2 USEL UR4, URZ, 0xffffffff, UP1 ;  /* 0xffffffffff04a887 */ /* 0x000fc80008800000 */
[----:B------:R-:W-:-:S04]  /*04b0*/  ULOP3.LUT UR4, UR4, 0x1, URZ, 0xc0, !UPT ;  /* 0x0000000104047892 */ /* 0x000fc8000f8ec0ff */
[----:B------:R-:W-:-:S11]  /*04c0*/  UISETP.NE.U32.AND UP2, UPT, UR4, 0x1, UPT ;  /* 0x000000010400788c */ /* 0x000fd6000bf45070 */
.L_x_8:
[----:B-1----:R-:W1:Y:S01]  /*04d0*/  SHFL.IDX PT, R2, R111, RZ, 0x1f ;  /* 0x00001fff6f027589 */ /* 0x002e6200000e0000 */
[----:B------:R-:W-:-:S04]  /*04e0*/  UISETP.NE.AND UP1, UPT, UR8, 0x2, UPT ;  /* 0x000000020800788c */ /* 0x000fc8000bf25270 */
[----:B------:R-:W-:Y:S01]  /*04f0*/  USEL UR6, URZ, 0x1, UP1 ;  /* 0x00000001ff067887 */ /* 0x000fe20008800000 */
[----:B-1----:R-:W-:-:S13]  /*0500*/  ISETP.NE.AND P0, PT, R2, RZ, PT ;  /* 0x000000ff0200720c */ /* 0x002fda0003f05270 */
[----:B------:R-:W-:Y:S05]  /*0510*/  @P0 BRA `(.L_x_9) ;  /* 0x0000000000400947 */ /* 0x000fea0003800000 */
[----:B------:R-:W1:Y:S01]  /*0520*/  S2UR UR5, SR_CgaCtaId ;  /* 0x00000000000579c3 */ /* 0x000e620000008800 */
[----:B------:R-:W-:Y:S01]  /*0530*/  UMOV UR7, 0x400 ;  /* 0x0000040000077882 */ /* 0x000fe20000000000 */
[----:B------:R-:W-:Y:S01]  /*0540*/  UMOV UR4, 0x1 ;  /* 0x0000000100047882 */ /* 0x000fe20000000000 */
[----:B------:R-:W-:Y:S01]  /*0550*/  ELECT P0, URZ, PT ;  /* 0x0000000000ff782f */ /* 0x000fe20003800000 */
[----:B------:R-:W-:-:S04]  /*0560*/  UIADD3 UR10, UPT, UPT, -UR4, 0x100000, URZ ;  /* 0x00100000040a7890 */ /* 0x000fc8000fffe1ff */
[----:B------:R-:W-:Y:S02]  /*0570*/  USHF.L.U32 UR11, UR10, 0xb, URZ ;  /* 0x0000000b0a0b7899 */ /* 0x000fe400080006ff */
[----:B------:R-:W-:Y:S02]  /*0580*/  USHF.L.U32 UR10, UR10, 0x1, URZ ;  /* 0x000000010a0a7899 */ /* 0x000fe400080006ff */
[----:B-1----:R-:W-:Y:S01]  /*0590*/  ULEA UR5, UR5, UR7, 0x18 ;  /* 0x0000000705057291 */ /* 0x002fe2000f8ec0ff */
[----:B------:R-:W1:Y:S11]  /*05a0*/  FENCE.VIEW.ASYNC.S ;  /* 0x00000000000073c6 */ /* 0x000e760000000000 */
[----:B-1----:R1:W3:Y:S01]  /*05b0*/  SYNCS.EXCH.64 URZ, [UR5], UR10 ;  /* 0x0000000a05ff75b2 */ /* 0x0022e20008000100 */
[----:B------:R1:W4:Y:S01]  /*05c0*/  SYNCS.EXCH.64 URZ, [UR5+0x18], UR10 ;  /* 0x0000180a05ff75b2 */ /* 0x0003220008000100 */
[----:B------:R1:W1:Y:S01]  /*05d0*/  SYNCS.EXCH.64 URZ, [UR5+0x8], UR10 ;  /* 0x0000080a05ff75b2 */ /* 0x0002620008000100 */
[----:B------:R1:W1:Y:S01]  /*05e0*/  SYNCS.EXCH.64 URZ, [UR5+0x20], UR10 ;  /* 0x0000200a05ff75b2 */ /* 0x0002620008000100 */
[----:B------:R1:W1:Y:S01]  /*05f0*/  SYNCS.EXCH.64 URZ, [UR5+0x10], UR10 ;  /* 0x0000100a05ff75b2 */ /* 0x0002620008000100 */
[----:B------:R1:W1:Y:S01]  /*0600*/  SYNCS.EXCH.64 URZ, [UR5+0x28], UR10 ;  /* 0x0000280a05ff75b2 */ /* 0x0002620008000100 */
[----:B------:R-:W-:Y:S01]  /*0610*/  NOP ;  /* 0x0000000000007918 */ /* 0x000fe20000000000 */
.L_x_9:
[----:B------:R-:W2:Y:S01]  /*0620*/  SHFL.IDX PT, R2, R111, RZ, 0x1f ;  /* 0x00001fff6f027589 */ /* 0x000ea200000e0000 */
[----:B------:R-:W-:Y:S01]  /*0630*/  NOP ;  /* 0x0000000000007918 */ /* 0x000fe20000000000 */
[----:B--2---:R-:W-:-:S13]  /*0640*/  ISETP.NE.AND P0, PT, R2, 0x1, PT ;  /* 0x000000010200780c */ /* 0x004fda0003f05270 */
[----:B------:R-:W-:Y:S05]  /*0650*/  @P0 BRA `(.L_x_10) ;  /* 0x0000000000580947 */ /* 0x000fea0003800000 */
[----:B------:R-:W2:Y:S01]  /*0660*/  S2UR UR7, SR_CgaCtaId ;  /* 0x00000000000779c3 */ /* 0x000ea20000008800 */
[----:B------:R-:W-:Y:S01]  /*0670*/  UMOV UR9, 0x400 ;  /* 0x0000040000097882 */ /* 0x000fe20000000000 */
[----:B-1----:R-:W-:Y:S01]  /*0680*/  UMOV UR5, 0x20 ;  /* 0x0000002000057882 */ /* 0x002fe20000000000 */
[----:B------:R-:W-:Y:S01]  /*0690*/  UMOV UR4, 0x80 ;  /* 0x0000008000047882 */ /* 0x000fe20000000000 */
[----:B------:R-:W-:-:S04]  /*06a0*/  UIADD3 UR10, UPT, UPT, -UR5, 0x100000, URZ ;  /* 0x00100000050a7890 */ /* 0x000fc8000fffe1ff */
[----:B------:R-:W-:Y:S02]  /*06b0*/  USHF.L.U32 UR11, UR10, 0xb, URZ ;  /* 0x0000000b0a0b7899 */ /* 0x000fe400080006ff */
[----:B------:R-:W-:Y:S02]  /*06c0*/  USHF.L.U32 UR10, UR10, 0x1, URZ ;  /* 0x000000010a0a7899 */ /* 0x000fe400080006ff */
[----:B------:R-:W-:-:S04]  /*06d0*/  UIADD3 UR4, UPT, UPT, -UR4, 0x100000, URZ ;  /* 0x0010000004047890 */ /* 0x000fc8000fffe1ff */
[----:B------:R-:W-:Y:S02]  /*06e0*/  USHF.L.U32 UR5, UR4, 0xb, URZ ;  /* 0x0000000b04057899 */ /* 0x000fe400080006ff */
[----:B------:R-:W-:Y:S01]  /*06f0*/  USHF.L.U32 UR4, UR4, 0x1, URZ ;  /* 0x0000000104047899 */ /* 0x000fe200080006ff */
[----:B------:R-:W-:Y:S01]  /*0700*/  ELECT P0, URZ, PT ;  /* 0x0000000000ff782f */ /* 0x000fe20003800000 */
[----:B--2---:R-:W-:Y:S01]  /*0710*/  ULEA UR7, UR7, UR9, 0x18 ;  /* 0x0000000907077291 */ /* 0x004fe2000f8ec0ff */
[----:B------:R-:W1:Y:S11]  /*0720*/  FENCE.VIEW.ASYNC.S ;  /* 0x00000000000073c6 */ /* 0x000e760000000000 */
[----:B-1----:R2:W1:Y:S01]  /*0730*/  SYNCS.EXCH.64 URZ, [UR7+0x30], UR10 ;  /* 0x0000300a07ff75b2 */ /* 0x0024620008000100 */
[----:B------:R2:W1:Y:S01]  /*0740*/  SYNCS.EXCH.64 URZ, [UR7+0x50], UR4 ;  /* 0x0000500407ff75b2 */ /* 0x0004620008000100 */
[----:B------:R2:W1:Y:S01]  /*0750*/  SYNCS.EXCH.64 URZ, [UR7+0x38], UR10 ;  /* 0x0000380a07ff75b2 */ /* 0x0004620008000100 */
[----:B------:R2:W1:Y:S01]  /*0760*/  SYNCS.EXCH.64 URZ, [UR7+0x58], UR4 ;  /* 0x0000580407ff75b2 */ /* 0x0004620008000100 */
[----:B------:R2:W1:Y:S01]  /*0770*/  SYNCS.EXCH.64 URZ, [UR7+0x40], UR10 ;  /* 0x0000400a07ff75b2 */ /* 0x0004620008000100 */
[----:B------:R2:W1:Y:S01]  /*0780*/  SYNCS.EXCH.64 URZ, [UR7+0x60], UR4 ;  /* 0x0000600407ff75b2 */ /* 0x0004620008000100 */
[----:B------:R2:W1:Y:S01]  /*0790*/  SYNCS.EXCH.64 URZ, [UR7+0x48], UR10 ;  /* 0x0000480a07ff75b2 */ /* 0x0004620008000100 */
[----:B------:R2:W1:Y:S02]  /*07a0*/  SYNCS.EXCH.64 URZ, [UR7+0x68], UR4 ;  /* 0x0000680407ff75b2 */ /* 0x0004640008000100 */
[----:B--2---:R-:W-:Y:S01]  /*07b0*/  NOP ;  /* 0x0000000000007918 */ /* 0x004fe20000000000 */
.L_x_10:
[----:B------:R-:W2:Y:S01]  /*07c0*/  SHFL.IDX PT, R2, R111, RZ, 0x1f ;  /* 0x00001fff6f027589 */ /* 0x000ea200000e0000 */
[----:B------:R-:W-:Y:S01]  /*07d0*/  NOP ;  /* 0x0000000000007918 */ /* 0x000fe20000000000 */
[----:B--2---:R-:W-:-:S13]  /*07e0*/  ISETP.NE.AND P0, PT, R2, 0x3, PT ;  /* 0x000000030200780c */ /* 0x004fda0003f05270 */
[----:B------:R-:W-:Y:S05]  /*07f0*/  @P0 BRA `(.L_x_11) ;  /* 0x0000000000300947 */ /* 0x000fea0003800000 */
[----:B-1----:R-:W1:Y:S01]  /*0800*/  S2UR UR5, SR_CgaCtaId ;  /* 0x00000000000579c3 */ /* 0x002e620000008800 */
        /* <DEDUP_REMOVED lines=8> */
[----:B-1----:R2:W1:Y:S01]  /*0890*/  SYNCS.EXCH.64 URZ, [UR5+0x70], UR10 ;  /* 0x0000700a05ff75b2 */ /* 0x0024620008000100 */
[----:B------:R2:W1:Y:S02]  /*08a0*/  SYNCS.EXCH.64 URZ, [UR5+0x78], UR10 ;  /* 0x0000780a05ff75b2 */ /* 0x0004640008000100 */
[----:B--2---:R-:W-:Y:S01]  /*08b0*/  NOP ;  /* 0x0000000000007918 */ /* 0x004fe20000000000 */
.L_x_11:
[----:B------:R-:W2:Y:S01]  /*08c0*/  SHFL.IDX PT, R2, R111, RZ, 0x1f ;  /* 0x00001fff6f027589 */ /* 0x000ea200000e0000 */
[----:B------:R-:W-:Y:S01]  /*08d0*/  NOP ;  /* 0x0000000000007918 */ /* 0x000fe20000000000 */
[----:B--2---:R-:W-:-:S13]  /*08e0*/  ISETP.NE.AND P0, PT, R2, 0x4, PT ;  /* 0x000000040200780c */ /* 0x004fda0003f05270 */
[----:B------:R-:W-:Y:S05]  /*08f0*/  @P0 BRA `(.L_x_12) ;  /* 0x00000000004c0947 */ /* 0x000fea0003800000 */
[----:B-1----:R-:W1:Y:S01]  /*0900*/  S2UR UR5, SR_CgaCtaId ;  /* 0x00000000000579c3 */ /* 0x002e620000008800 */
[----:B------:R-:W-:Y:S01]  /*0910*/  UMOV UR9, 0x100 ;  /* 0x0000010000097882 */ /* 0x000fe20000000000 */
[----:B------:R-:W-:Y:S01]  /*0920*/  UMOV UR7, 0x400 ;  /* 0x0000040000077882 */ /* 0x000fe20000000000 */
[----:B------:R-:W-:Y:S01]  /*0930*/  USEL UR9, UR9, 0xe0, UP2 ;  /* 0x000000e009097887 */ /* 0x000fe20009000000 */
[----:B------:R-:W-:Y:S01]  /*0940*/  UMOV UR4, 0x1 ;  /* 0x0000000100047882 */ /* 0x000fe20000000000 */
[----:B------:R-:W-:Y:S01]  /*0950*/  ELECT P0, URZ, PT ;  /* 0x0000000000ff782f */ /* 0x000fe20003800000 */
[----:B------:R-:W-:-:S04]  /*0960*/  UIADD3 UR10, UPT, UPT, -UR4, 0x100000, URZ ;  /* 0x00100000040a7890 */ /* 0x000fc8000fffe1ff */
[----:B------:R-:W-:Y:S02]  /*0970*/  USHF.L.U32 UR11, UR10, 0xb, URZ ;  /* 0x0000000b0a0b7899 */ /* 0x000fe400080006ff */
[----:B------:R-:W-:Y:S02]  /*0980*/  USHF.L.U32 UR10, UR10, 0x1, URZ ;  /* 0x000000010a0a7899 */ /* 0x000fe400080006ff */
[----:B------:R-:W-:-:S04]  /*0990*/  UIADD3 UR12, UPT, UPT, -UR9, 0x100000, URZ ;  /* 0x00100000090c7890 */ /* 0x000fc8000fffe1ff */
[----:B------:R-:W-:Y:S02]  /*09a0*/  USHF.L.U32 UR13, UR12, 0xb, URZ ;  /* 0x0000000b0c0d7899 */ /* 0x000fe400080006ff */
[----:B------:R-:W-:Y:S02]  /*09b0*/  USHF.L.U32 UR12, UR12, 0x1, URZ ;  /* 0x000000010c0c7899 */ /* 0x000fe400080006ff */
[----:B-1----:R-:W-:Y:S01]  /*09c0*/  ULEA UR5, UR5, UR7, 0x18 ;  /* 0x0000000705057291 */ /* 0x002fe2000f8ec0ff */
[----:B------:R-:W1:Y:S11]  /*09d0*/  FENCE.VIEW.ASYNC.S ;  /* 0x00000000000073c6 */ /* 0x000e760000000000 */
[----:B-1----:R2:W1:Y:S01]  /*09e0*/  SYNCS.EXCH.64 URZ, [UR5+0x80], UR10 ;  /* 0x0000800a05ff75b2 */ /* 0x0024620008000100 */
[----:B------:R2:W1:Y:S01]  /*09f0*/  SYNCS.EXCH.64 URZ, [UR5+0x90], UR12 ;  /* 0x0000900c05ff75b2 */ /* 0x0004620008000100 */
[----:B------:R2:W1:Y:S01]  /*0a00*/  SYNCS.EXCH.64 URZ, [UR5+0x88], UR10 ;  /* 0x0000880a05ff75b2 */ /* 0x0004620008000100 */
[----:B------:R2:W1:Y:S02]  /*0a10*/  SYNCS.EXCH.64 URZ, [UR5+0x98], UR12 ;  /* 0x0000980c05ff75b2 */ /* 0x0004640008000100 */
[----:B--2---:R-:W-:Y:S01]  /*0a20*/  NOP ;  /* 0x0000000000007918 */ /* 0x004fe20000000000 */
.L_x_12:
        /* <DEDUP_REMOVED lines=20> */
[----:B------:R2:W1:Y:S02]  /*0b70*/  SYNCS.EXCH.64 URZ, [UR7+0xb8], UR4 ;  /* 0x0000b80407ff75b2 */ /* 0x0004640008000100 */
[----:B--2---:R-:W-:Y:S01]  /*0b80*/  NOP ;  /* 0x0000000000007918 */ /* 0x004fe20000000000 */
.L_x_13:
        /* <DEDUP_REMOVED lines=18> */
.L_x_14:
[----:B------:R-:W2:Y:S01]  /*0cb0*/  S2UR UR4, SR_CTAID.Y ;  /* 0x00000000000479c3 */ /* 0x000ea20000002600 */
[----:B------:R-:W-:-:S05]  /*0cc0*/  CS2R.32 R105, SR_CgaSize ;  /* 0x0000000000697805 */ /* 0x000fca0000008a00 */
[----:B------:R-:W-:-:S05]  /*0cd0*/  IMAD R105, R105, -0xa0, RZ ;  /* 0xffffff6069697824 */ /* 0x000fca00078e02ff */
[----:B------:R-:W-:-:S14]  /*0ce0*/  R2UR UR7, R105 ;  /* 0x00000000690772ca */ /* 0x000fdc00000e0000 */
[----:B------:R-:W3:Y:S01]  /*0cf0*/  LDCU UR7, c[0x0][UR7+0x2b4] ;  /* 0x00005680070777ac */ /* 0x000ee20008000800 */
[----:B------:R-:W-:Y:S01]  /*0d00*/  NOP ;  /* 0x0000000000007918 */ /* 0x000fe20000000000 */
[----:B------:R-:W-:-:S05]  /*0d10*/  CS2R.32 R105, SR_CgaSize ;  /* 0x0000000000697805 */ /* 0x000fca0000008a00 */
[----:B------:R-:W-:-:S05]  /*0d20*/  IMAD R105, R105, -0xa0, RZ ;  /* 0xffffff6069697824 */ /* 0x000fca00078e02ff */
[----:B------:R-:W-:-:S14]  /*0d30*/  R2UR UR9, R105 ;  /* 0x00000000690972ca */ /* 0x000fdc00000e0000 */
[----:B------:R-:W4:Y:S01]  /*0d40*/  LDCU UR9, c[0x0][UR9+0x2b0] ;  /* 0x00005600090977ac */ /* 0x000f220008000800 */
[----:B-1----:R-:W1:Y:S08]  /*0d50*/  S2UR UR5, SR_CTAID.X ;  /* 0x00000000000579c3 */ /* 0x002e700000002500 */
[----:B------:R-:W4:Y:S01]  /*0d60*/  LDC R9, c[0x0][0xb24] ;  /* 0x0002c900ff097b82 */ /* 0x000f220000000800 */
[----:B--2---:R-:W-:-:S02]  /*0d70*/  I2FP.F32.U32 R2, UR4 ;  /* 0x0000000400027c45 */ /* 0x004fc40008201000 */
[----:B------:R-:W-:-:S05]  /*0d80*/  CS2R.32 R5, SR_CgaSize ;  /* 0x0000000000057805 */ /* 0x000fca0000008a00 */
[----:B------:R-:W-:-:S06]  /*0d90*/  IMAD R5, R5, -0xa0, RZ ;  /* 0xffffff6005057824 */ /* 0x000fcc00078e02ff */
[----:B------:R-:W2:Y:S01]  /*0da0*/  LDC R5, c[0x0][R5+0x2a0] ;  /* 0x0000a80005057b82 */ /* 0x000ea20000000800 */
[----:B------:R-:W-:Y:S02]  /*0db0*/  IMAD.U32 R20, RZ, RZ, UR4 ;  /* 0x00000004ff147e24 */ /* 0x000fe4000f8e00ff */
[----:B---3--:R-:W-:Y:S01]  /*0dc0*/  FMUL R2, R2, UR7 ;  /* 0x0000000702027c20 */ /* 0x008fe20008400000 */
[----:B-1----:R-:W-:Y:S02]  /*0dd0*/  I2FP.F32.U32 R4, UR5 ;  /* 0x0000000500047c45 */ /* 0x002fe40008201000 */
[----:B------:R-:W-:-:S05]  /*0de0*/  CS2R.32 R3, SR_CgaSize ;  /* 0x0000000000037805 */ /* 0x000fca0000008a00 */
[----:B------:R-:W-:-:S06]  /*0df0*/  IMAD R3, R3, -0xa0, RZ ;  /* 0xffffff6003037824 */ /* 0x000fcc00078e02ff */
[----:B------:R-:W1:Y:S01]  /*0e00*/  LDC R3, c[0x0][R3+0x2a4] ;  /* 0x0000a90003037b82 */ /* 0x000e620000000800 */
[----:B------:R-:W3:Y:S01]  /*0e10*/  F2I.U32.TRUNC.NTZ R102, R2 ;  /* 0x0000000200667305 */ /* 0x000ee2000020f000 */
[----:B------:R-:W-:Y:S01]  /*0e20*/  MOV R21, UR5 ;  /* 0x0000000500157c02 */ /* 0x000fe20008000f00 */
[----:B----4-:R-:W-:-:S05]  /*0e30*/  FMUL R4, R4, UR9 ;  /* 0x0000000904047c20 */ /* 0x010fca0008400000 */
[----:B------:R-:W-:Y:S01]  /*0e40*/  BAR.SYNC.DEFER_BLOCKING 0x0 ;  /* 0x0000000000007b1d */ /* 0x000fe20000010000 */
[----:B------:R-:W-:-:S07]  /*0e50*/  ISETP.GE.AND P0, PT, R9, 0x1, PT ;  /* 0x000000010900780c */ /* 0x000fce0003f06270 */
[----:B------:R-:W4:Y:S01]  /*0e60*/  S2UR UR7, SR_CTAID.Z ;  /* 0x00000000000779c3 */ /* 0x000f220000002700 */
[----:B------:R-:W2:Y:S01]  /*0e70*/  F2I.U32.TRUNC.NTZ R104, R4 ;  /* 0x0000000400687305 */ /* 0x000ea2000020f000 */
[----:B---3--:R-:W-:-:S05]  /*0e80*/  IADD3 R102, PT, PT, -R102, RZ, RZ ;  /* 0x000000ff66667210 */ /* 0x008fca0007ffe1ff */
[----:B-1----:R-:W-:Y:S01]  /*0e90*/  IMAD R102, R3, R102, UR4 ;  /* 0x0000000403667e24 */ /* 0x002fe2000f8e0266 */
[----:B--2---:R-:W-:-:S05]  /*0ea0*/  IADD3 R104, PT, PT, -R104, RZ, RZ ;  /* 0x000000ff68687210 */ /* 0x004fca0007ffe1ff */
[----:B------:R-:W-:Y:S02]  /*0eb0*/  IMAD R104, R5, R104, UR5 ;  /* 0x0000000505687e24 */ /* 0x000fe4000f8e0268 */
[----:B----4-:R-:W-:Y:S01]  /*0ec0*/  IMAD.U32 R105, RZ, RZ, UR7 ;  /* 0x00000007ff697e24 */ /* 0x010fe2000f8e00ff */
[----:B------:R-:W-:Y:S06]  /*0ed0*/  @!P0 BRA `(.L_x_15) ;  /* 0x0000000000b88947 */ /* 0x000fec0003800000 */
[----:B------:R-:W1:Y:S01]  /*0ee0*/  LDC.64 R4, c[0x0][0xb18] ;  /* 0x0002c600ff047b82 */ /* 0x000e620000000a00 */
[----:B------:R-:W-:-:S07]  /*0ef0*/  ISETP.NE.AND P0, PT, R9, 0x1, PT ;  /* 0x000000010900780c */ /* 0x000fce0003f05270 */
[----:B------:R-:W2:Y:S08]  /*0f00*/  LDC R10, c[0x0][0xb0c] ;  /* 0x0002c300ff0a7b82 */ /* 0x000eb00000000800 */
[----:B------:R-:W3:Y:S08]  /*0f10*/  LDC R11, c[0x0][0x370] ;  /* 0x0000dc00ff0b7b82 */ /* 0x000ef00000000800 */
[----:B------:R-:W4:Y:S01]  /*0f20*/  LDC R12, c[0x0][0x374] ;  /* 0x0000dd00ff0c7b82 */ /* 0x000f220000000800 */
[----:B-1----:R-:W-:-:S07]  /*0f30*/  ISETP.NE.AND P1, PT, R4, 0x1, PT ;  /* 0x000000010400780c */ /* 0x002fce0003f25270 */
[----:B------:R-:W3:Y:S01]  /*0f40*/  LDC.64 R6, c[0x0][0xb10] ;  /* 0x0002c400ff067b82 */ /* 0x000ee20000000a00 */
[----:B--2---:R-:W-:-:S07]  /*0f50*/  ISETP.NE.AND P2, PT, R10, 0x1, PT ;  /* 0x000000010a00780c */ /* 0x004fce0003f45270 */
[----:B------:R-:W1:Y:S08]  /*0f60*/  LDC R8, c[0x0][0xb20] ;  /* 0x0002c800ff087b82 */ /* 0x000e700000000800 */
[----:B------:R-:W2:Y:S01]  /*0f70*/  LDC.64 R2, c[0x0][0xb28] ;  /* 0x0002ca00ff027b82 */ /* 0x000ea20000000a00 */
[----:B----4-:R-:W-:-:S04]  /*0f80*/  IMAD.HI.U32 R13, R12, R5, RZ ;  /* 0x000000050c0d7227 */ /* 0x010fc800078e00ff */
[----:B------:R-:W-:-:S04]  /*0f90*/  IMAD.HI.U32 R5, R20, R5, RZ ;  /* 0x0000000514057227 */ /* 0x000fc800078e00ff */
[----:B---3--:R-:W-:-:S04]  /*0fa0*/  IMAD.HI.U32 R14, R11, R6, RZ ;  /* 0x000000060b0e7227 */ /* 0x008fc800078e00ff */
[C---:B------:R-:W-:Y:S01]  /*0fb0*/  IMAD.HI.U32 R16, R21.reuse, R6, RZ ;  /* 0x0000000615107227 */ /* 0x040fe200078e00ff */
[-C--:B------:R-:W-:Y:S02]  /*0fc0*/  @P2 SHF.R.U32.HI R11, RZ, R7.reuse, R14 ;  /* 0x00000007ff0b2219 */ /* 0x080fe4000001160e */
[-C--:B-1----:R-:W-:Y:S02]  /*0fd0*/  @P1 SHF.R.U32.HI R12, RZ, R8.reuse, R13 ;  /* 0x00000008ff0c1219 */ /* 0x082fe4000001160d */
[----:B------:R-:W-:Y:S02]  /*0fe0*/  SHF.R.U32.HI R5, RZ, R8, R5 ;  /* 0x00000008ff057219 */ /* 0x000fe40000011605 */
[----:B------:R-:W-:Y:S02]  /*0ff0*/  SHF.R.U32.HI R16, RZ, R7, R16 ;  /* 0x00000007ff107219 */ /* 0x000fe40000011610 */
[----:B------:R-:W-:Y:S01]  /*1000*/  SEL R5, R20, R5, !P1 ;  /* 0x0000000514057207 */ /* 0x000fe20004800000 */
[----:B--2---:R-:W-:Y:S01]  /*1010*/  IMAD.HI.U32 R14, R12, R2, RZ ;  /* 0x000000020c0e7227 */ /* 0x004fe200078e00ff */
[----:B------:R-:W-:-:S02]  /*1020*/  SEL R7, R21, R16, !P2 ;  /* 0x0000001015077207 */ /* 0x000fc40005000000 */
[----:B------:R-:W-:Y:S01]  /*1030*/  IADD3 R13, PT, PT, -R5, RZ, RZ ;  /* 0x000000ff050d7210 */ /* 0x000fe20007ffe1ff */
[----:B------:R-:W-:Y:S01]  /*1040*/  IMAD.HI.U32 R6, R11, R2, RZ ;  /* 0x000000020b067227 */ /* 0x000fe200078e00ff */
[----:B------:R-:W-:-:S03]  /*1050*/  @P0 SHF.R.U32.HI R12, RZ, R3, R14 ;  /* 0x00000003ff0c0219 */ /* 0x000fc6000001160e */
[----:B------:R-:W-:Y:S01]  /*1060*/  IMAD R13, R4, R13, R20 ;  /* 0x0000000d040d7224 */ /* 0x000fe200078e0214 */
[----:B------:R-:W-:Y:S01]  /*1070*/  @P0 SHF.R.U32.HI R11, RZ, R3, R6 ;  /* 0x00000003ff0b0219 */ /* 0x000fe20000011606 */
[----:B------:R-:W-:-:S04]  /*1080*/  IMAD R12, R12, R9, RZ ;  /* 0x000000090c0c7224 */ /* 0x000fc800078e02ff */
[----:B------:R-:W-:Y:S01]  /*1090*/  IMAD R6, R11, R9, RZ ;  /* 0x000000090b067224 */ /* 0x000fe200078e02ff */
[----:B------:R-:W-:-:S04]  /*10a0*/  ISETP.GE.AND P1, PT, R5, R12, PT ;  /* 0x0000000c0500720c */ /* 0x000fc80003f26270 */
[----:B------:R-:W-:Y:S01]  /*10b0*/  ISETP.GE.OR P1, PT, R7, R6, P1 ;  /* 0x000000060700720c */ /* 0x000fe20000f26670 */
[----:B------:R-:W-:-:S05]  /*10c0*/  IMAD.HI.U32 R6, R5, R2, RZ ;  /* 0x0000000205067227 */ /* 0x000fca00078e00ff */
[----:B------:R-:W-:-:S04]  /*10d0*/  SHF.R.U32.HI R6, RZ, R3, R6 ;  /* 0x00000003ff067219 */ /* 0x000fc80000011606 */
[----:B------:R-:W-:-:S03]  /*10e0*/  SEL R6, R5, R6, !P0 ;  /* 0x0000000605067207 */ /* 0x000fc60004000000 */
[----:B------:R-:W-:Y:S01]  /*10f0*/  @!P1 IMAD.HI.U32 R8, R7, R2, RZ ;  /* 0x0000000207089227 */ /* 0x000fe200078e00ff */
[----:B------:R-:W-:-:S04]  /*1100*/  IADD3 R2, PT, PT, -R6, RZ, RZ ;  /* 0x000000ff06027210 */ /* 0x000fc80007ffe1ff */
[----:B------:R-:W-:Y:S01]  /*1110*/  @!P1 SHF.R.U32.HI R8, RZ, R3, R8 ;  /* 0x00000003ff089219 */ /* 0x000fe20000011608 */
[----:B------:R-:W-:-:S03]  /*1120*/  IMAD R2, R9, R2, R5 ;  /* 0x0000000209027224 */ /* 0x000fc600078e0205 */
[----:B------:R-:W-:-:S05]  /*1130*/  @!P1 SEL R3, R7, R8, !P0 ;  /* 0x0000000807039207 */ /* 0x000fca0004000000 */
[--C-:B------:R-:W-:Y:S02]  /*1140*/  @!P1 IMAD.IADD R6, R6, 0x1, -R3.reuse ;  /* 0x0000000106069824 */ /* 0x100fe400078e0a03 */
[----:B------:R-:W-:Y:S01]  /*1150*/  @!P1 IMAD R3, R2, R11, R3 ;  /* 0x0000000b02039224 */ /* 0x000fe200078e0203 */
[----:B------:R-:W-:Y:S01]  /*1160*/  IADD3 R2, PT, PT, -R7, RZ, RZ ;  /* 0x000000ff07027210 */ /* 0x000fe20007ffe1ff */
[----:B------:R-:W-:Y:S02]  /*1170*/  @!P1 IMAD R5, R6, R9, R7 ;  /* 0x0000000906059224 */ /* 0x000fe400078e0207 */
[----:B------:R-:W-:Y:S02]  /*1180*/  @!P1 IMAD.MOV.U32 R7, RZ, RZ, R3 ;  /* 0x000000ffff079224 */ /* 0x000fe400078e0003 */
[----:B------:R-:W-:Y:S02]  /*1190*/  IMAD R2, R10, R2, R21 ;  /* 0x000000020a027224 */ /* 0x000fe400078e0215 */
[----:B------:R-:W-:-:S02]  /*11a0*/  IMAD R20, R5, R4, R13 ;  /* 0x0000000405147224 */ /* 0x000fc400078e020d */
[----:B------:R-:W-:Y:S02]  /*11b0*/  IMAD R21, R7, R10, R2 ;  /* 0x0000000a07157224 */ /* 0x000fe400078e0202 */
.L_x_15:
[----:B------:R-:W1:Y:S01]  /*11c0*/  LDCU UR4, c[0x0][0xb30] ;  /* 0x00016600ff0477ac */ /* 0x000e620008000800 */
[----:B------:R-:W2:Y:S08]  /*11d0*/  S2UR UR37, SR_CgaCtaId ;  /* 0x00000000002579c3 */ /* 0x000eb00000008800 */
[----:B------:R-:W3:Y:S01]  /*11e0*/  LDC R40, c[0x0][0xb24] ;  /* 0x0002c900ff287b82 */ /* 0x000ee20000000800 */
[----:B-1----:R-:W-:-:S09]  /*11f0*/  UISETP.NE.AND UP1, UPT, UR4, 0x1, UPT ;  /* 0x000000010400788c */ /* 0x002fd2000bf25270 */
[----:B--2---:R-:W-:Y:S05]  /*1200*/  BRA.U UP1, `(.L_x_16) ;  /* 0x0000000101407547 */ /* 0x004fea000b800000 */
[----:B------:R-:W1:Y:S08]  /*1210*/  LDC.64 R4, c[0x0][0xb10] ;  /* 0x0002c400ff047b82 */ /* 0x000e700000000a00 */
[----:B------:R-:W2:Y:S08]  /*1220*/  LDC.64 R2, c[0x0][0xb18] ;  /* 0x0002c600ff027b82 */ /* 0x000eb00000000a00 */
[----:B------:R-:W4:Y:S08]  /*1230*/  LDC R6, c[0x0][0xb20] ;  /* 0x0002c800ff067b82 */ /* 0x000f300000000800 */
[----:B------:R-:W3:Y:S01]  /*1240*/  LDC R8, c[0x0][0xb0c] ;  /* 0x0002c300ff087b82 */ /* 0x000ee20000000800 */
[----:B-1----:R-:W-:-:S05]  /*1250*/  IMAD.HI.U32 R4, R21, R4, RZ ;  /* 0x0000000415047227 */ /* 0x002fca00078e00ff */
[----:B------:R-:W-:Y:S01]  /*1260*/  SHF.R.U32.HI R4, RZ, R5, R4 ;  /* 0x00000005ff047219 */ /* 0x000fe20000011604 */
[----:B--2---:R-:W-:Y:S01]  /*1270*/  IMAD.HI.U32 R3, R20, R3, RZ ;  /* 0x0000000314037227 */ /* 0x004fe200078e00ff */
[----:B------:R-:W-:-:S04]  /*1280*/  ISETP.NE.AND P0, PT, R2, 0x1, PT ;  /* 0x000000010200780c */ /* 0x000fc80003f05270 */
[----:B----4-:R-:W-:-:S04]  /*1290*/  SHF.R.U32.HI R3, RZ, R6, R3 ;  /* 0x00000006ff037219 */ /* 0x010fc80000011603 */
[----:B------:R-:W-:Y:S02]  /*12a0*/  SEL R3, R20, R3, !P0 ;  /* 0x0000000314037207 */ /* 0x000fe40004000000 */
[----:B---3--:R-:W-:-:S04]  /*12b0*/  ISETP.NE.AND P1, PT, R8, 0x1, PT ;  /* 0x000000010800780c */ /* 0x008fc80003f25270 */
[----:B------:R-:W-:-:S05]  /*12c0*/  SEL R4, R21, R4, !P1 ;  /* 0x0000000415047207 */ /* 0x000fca0004800000 */
[----:B------:R-:W-:Y:S02]  /*12d0*/  IMAD.IADD R5, R3, 0x1, -R4 ;  /* 0x0000000103057824 */ /* 0x000fe400078e0a04 */
[----:B------:R-:W-:Y:S02]  /*12e0*/  IMAD.IADD R3, R4, 0x1, -R3 ;  /* 0x0000000104037824 */ /* 0x000fe400078e0a03 */
[----:B------:R-:W-:Y:S02]  /*12f0*/  IMAD R21, R5, R8, R21 ;  /* 0x0000000805157224 */ /* 0x000fe400078e0215 */
[----:B------:R-:W-:-:S07]  /*1300*/  IMAD R20, R3, R2, R20 ;  /* 0x0000000203147224 */ /* 0x000fce00078e0214 */
.L_x_16:
[----:B------:R-:W-:Y:S01]  /*1310*/  BAR.SYNC.DEFER_BLOCKING 0x0 ;  /* 0x0000000000007b1d */ /* 0x000fe20000010000 */
[----:B------:R-:W-:Y:S01]  /*1320*/  UISETP.NE.AND UP1, UPT, UR8, 0x2, UPT ;  /* 0x000000020800788c */ /* 0x000fe2000bf25270 */
[----:B------:R-:W-:Y:S02]  /*1330*/  ISETP.NE.OR P5, PT, R0, 0x2, !P5 ;  /* 0x000000020000780c */ /* 0x000fe40006fa5670 */
[----:B------:R-:W-:-:S06]  /*1340*/  LOP3.LUT R2, R118, 0x1f, RZ, 0xc0, !PT ;  /* 0x0000001f76027812 */ /* 0x000fcc00078ec0ff */
[----:B------:R-:W-:Y:S05]  /*1350*/  BRA.U UP1, `(.L_x_17) ;  /* 0x0000001d01d47547 */ /* 0x000fea000b800000 */
[----:B------:R-:W1:Y:S01]  /*1360*/  LDCU UR13, c[0x0][0x38c] ;  /* 0x00007180ff0d77ac */ /* 0x000e620008000800 */
[----:B------:R-:W2:Y:S01]  /*1370*/  LDC R9, c[0x0][0x370] ;  /* 0x0000dc00ff097b82 */ /* 0x000ea20000000800 */
[----:B------:R-:W-:Y:S01]  /*1380*/  PLOP3.LUT P1, PT, PT, PT, UP2, 0x80, 0x8 ;  /* 0x000000000008781c */ /* 0x000fe20003f2f028 */
[----:B------:R-:W-:Y:S01]  /*1390*/  HFMA2 R12, -RZ, RZ, 0, 0 ;  /* 0x00000000ff0c7431 */ /* 0x000fe200000001ff */
[----:B------:R-:W-:Y:S01]  /*13a0*/  ISETP.EQ.OR P4, PT, R2, RZ, P5 ;  /* 0x000000ff0200720c */ /* 0x000fe20002f82670 */
[----:B------:R-:W-:Y:S01]  /*13b0*/  IMAD.MOV.U32 R15, RZ, RZ, 0x1 ;  /* 0x00000001ff0f7424 */ /* 0x000fe200078e00ff */
[----:B------:R-:W-:Y:S01]  /*13c0*/  PLOP3.LUT P1, PT, P1, PT, PT, 0x8, 0x80 ;  /* 0x000000000080781c */ /* 0x000fe20000f2e170 */
[----:B------:R-:W-:Y:S01]  /*13d0*/  IMAD.MOV.U32 R14, RZ, RZ, RZ ;  /* 0x000000ffff0e7224 */ /* 0x000fe200078e00ff */
[----:B------:R-:W-:Y:S01]  /*13e0*/  MOV R8, 0x1 ;  /* 0x0000000100087802 */ /* 0x000fe20000000f00 */
[----:B------:R-:W4:Y:S01]  /*13f0*/  LDC R0, c[0x0][0x374] ;  /* 0x0000dd00ff007b82 */ /* 0x000f220000000800 */
[----:B------:R-:W-:Y:S01]  /*1400*/  IMAD.MOV.U32 R10, RZ, RZ, RZ ;  /* 0x000000ffff0a7224 */ /* 0x000fe200078e00ff */
[----:B------:R-:W2:Y:S01]  /*1410*/  LDCU.64 UR22, c[0x0][0x348] ;  /* 0x00006900ff1677ac */ /* 0x000ea20008000a00 */
[----:B------:R-:W-:Y:S01]  /*1420*/  UMOV UR6, URZ ;  /* 0x000000ff00067c82 */ /* 0x000fe20008000000 */
[----:B-1----:R-:W-:-:S04]  /*1430*/  UIADD3 UR5, UPT, UPT, UR13, 0x1f, URZ ;  /* 0x0000001f0d057890 */ /* 0x002fc8000fffe0ff */
[----:B------:R-:W-:-:S04]  /*1440*/  USHF.R.S32.HI UR4, URZ, 0x1f, UR5 ;  /* 0x0000001fff047899 */ /* 0x000fc80008011405 */
[----:B------:R-:W-:-:S04]  /*1450*/  ULEA.HI UR4, UR4, UR5, URZ, 0x5 ;  /* 0x0000000504047291 */ /* 0x000fc8000f8f28ff */
[----:B------:R-:W-:Y:S02]  /*1460*/  USHF.R.S32.HI UR15, URZ, 0x5, UR4 ;  /* 0x00000005ff0f7899 */ /* 0x000fe40008011404 */
[----:B------:R-:W-:Y:S02]  /*1470*/  UIADD3 UR4, UPT, UPT, UR13, -0x1, URZ ;  /* 0xffffffff0d047890 */ /* 0x000fe4000fffe0ff */
[----:B------:R-:W-:Y:S02]  /*1480*/  UISETP.LT.U32.AND UP0, UPT, UR15, 0x3, UPT ;  /* 0x000000030f00788c */ /* 0x000fe4000bf01070 */
[----:B------:R-:W-:Y:S02]  /*1490*/  UISETP.GE.U32.AND UP1, UPT, UR4, -0x3f, UPT ;  /* 0xffffffc10400788c */ /* 0x000fe4000bf26070 */
[----:B------:R-:W-:Y:S02]  /*14a0*/  USEL UR14, UR15, 0x3, UP0 ;  /* 0x000000030f0e7887 */ /* 0x000fe40008000000 */
[----:B------:R-:W-:-:S02]  /*14b0*/  UIADD3 UR13, UPT, UPT, UR13, 0x3e, URZ ;  /* 0x0000003e0d0d7890 */ /* 0x000fc4000fffe0ff */
[----:B------:R-:W-:Y:S02]  /*14c0*/  UIADD3 UR5, UPT, UPT, UR14, -0x1, URZ ;  /* 0xffffffff0e057890 */ /* 0x000fe4000fffe0ff */
[----:B------:R-:W-:-:S03]  /*14d0*/  UIADD3 UR7, UPT, UPT, UR15, -UR14, URZ ;  /* 0x8000000e0f077290 */ /* 0x000fc6000fffe0ff */
[----:B------:R-:W-:-:S04]  /*14e0*/  @UP1 UIADD3 UR5, UPT, UPT, UR14, URZ, URZ ;  /* 0x000000ff0e051290 */ /* 0x000fc8000fffe0ff */
[----:B--2---:R-:W-:-:S12]  /*14f0*/  UIADD3 UR5, UPT, UPT, UR5, 0x1, URZ ;  /* 0x0000000105057890 */ /* 0x004fd8000fffe0ff */
.L_x_39:
[----:B------:R-:W-:Y:S01]  /*1500*/  UISETP.NE.AND UP0, UPT, UR37, URZ, UPT ;  /* 0x000000ff2500728c */ /* 0x000fe2000bf05270 */
[----:B------:R-:W1:Y:S08]  /*1510*/  S2UR UR37, SR_CgaCtaId ;  /* 0x00000000002579c3 */ /* 0x000e700000008800 */
[----:B------:R-:W-:Y:S05]  /*1520*/  BRA.U UP0, `(.L_x_18) ;  /* 0x0000000100347547 */ /* 0x000fea000b800000 */
[----:B------:R-:W2:Y:S01]  /*1530*/  S2R R2, SR_CgaCtaId ;  /* 0x0000000000027919 */ /* 0x000ea20000008800 */
[----:B------:R-:W-:-:S04]  /*1540*/  MOV R3, 0x400 ;  /* 0x0000040000037802 */ /* 0x000fc80000000f00 */
[----:B--2---:R-:W-:Y:S02]  /*1550*/  LEA R3, R2, R3, 0x18 ;  /* 0x0000000302037211 */ /* 0x004fe400078ec0ff */
[----:B------:R-:W-:-:S03]  /*1560*/  SHF.L.U32 R2, R8, 0x1f, RZ ;  /* 0x0000001f08027819 */ /* 0x000fc600000006ff */
[----:B------:R-:W-:-:S04]  /*1570*/  IMAD R3, R10, 0x8, R3 ;  /* 0x000000080a037824 */ /* 0x000fc800078e0203 */
[----:B------:R-:W2:Y:S02]  /*1580*/  SYNCS.PHASECHK.TRANS64.TRYWAIT P0, [R3+URZ+0xd0], R2 ;  /* 0x0000d002030075a7 */ /* 0x000ea400080011ff */
[----:B--2---:R-:W-:Y:S05]  /*1590*/  @!P0 BRA `(.L_x_19) ;  /* 0x000000cc00188947 */ /* 0x004fea0003800000 */
.L_x_168:
[----:B------:R-:W-:Y:S01]  /*15a0*/  VIADD R10, R10, 0x1 ;  /* 0x000000010a0a7836 */ /* 0x000fe20000000000 */
[----:B------:R2:W-:Y:S04]  /*15b0*/  SYNCS.ARRIVE.TRANS64.A1T0 RZ, [R3+URZ+0xc0], RZ ;  /* 0x0000c0ff03ff79a7 */ /* 0x0005e800081000ff */
[----:B------:R-:W-:-:S04]  /*15c0*/  ISETP.NE.AND P0, PT, R10, 0x2, PT ;  /* 0x000000020a00780c */ /* 0x000fc80003f05270 */
[----:B------:R-:W-:Y:S02]  /*15d0*/  SEL R10, R10, RZ, P0 ;  /* 0x000000ff0a0a7207 */ /* 0x000fe40000000000 */
[----:B--2---:R-:W-:-:S04]  /*15e0*/  SEL R3, RZ, 0x1, P0 ;  /* 0x00000001ff037807 */ /* 0x004fc80000000000 */
[----:B------:R-:W-:Y:S02]  /*15f0*/  LOP3.LUT R8, R8, R3, RZ, 0x3c, !PT ;  /* 0x0000000308087212 */ /* 0x000fe400078e3cff */
.L_x_18:
[----:B------:R-:W-:Y:S01]  /*1600*/  UMOV UR4, 0x400 ;  /* 0x0000040000047882 */ /* 0x000fe20000000000 */
[----:B------:R-:W-:Y:S01]  /*1610*/  SHF.L.U32 R2, R15, 0x1f, RZ ;  /* 0x0000001f0f027819 */ /* 0x000fe200000006ff */
[----:B-1----:R-:W-:Y:S01]  /*1620*/  ULEA UR4, UR37, UR4, 0x18 ;  /* 0x0000000425047291 */ /* 0x002fe2000f8ec0ff */
[----:B------:R-:W-:Y:S01]  /*1630*/  R2UR UR66, R20 ;  /* 0x00000000144272ca */ /* 0x000fe200000e0000 */
[----:B------:R-:W-:Y:S02]  /*1640*/  UISETP.GE.U32.AND UP0, UPT, UR13, 0x3f, UPT ;  /* 0x0000003f0d00788c */ /* 0x000fe4000bf06070 */
[----:B------:R-:W-:Y:S01]  /*1650*/  ULEA UR8, UR6, UR4, 0x3 ;  /* 0x0000000406087291 */ /* 0x000fe2000f8e18ff */
[----:B------:R-:W-:-:S08]  /*1660*/  UMOV UR21, URZ ;  /* 0x000000ff00157c82 */ /* 0x000fd00008000000 */
[----:B------:R1:W2:Y:S01]  /*1670*/  SYNCS.PHASECHK.TRANS64.TRYWAIT P2, [UR8+0x18], R2 ;  /* 0x00001802ff0075a7 */ /* 0x0002a20008041108 */
[----:B------:R-:W-:Y:S01]  /*1680*/  R2UR UR8, R21 ;  /* 0x00000000150872ca */ /* 0x000fe200000e0000 */
[----:B------:R-:W-:-:S12]  /*1690*/  USHF.L.U32 UR66, UR66, 0x8, URZ ;  /* 0x0000000842427899 */ /* 0x000fd800080006ff */
[----:B------:R-:W-:-:S06]  /*16a0*/  USHF.L.U32 UR8, UR8, 0x7, URZ ;  /* 0x0000000708087899 */ /* 0x000fcc00080006ff */
[----:B------:R-:W-:Y:S01]  /*16b0*/  IMAD.U32 R5, RZ, RZ, UR8 ;  /* 0x00000008ff057e24 */ /* 0x000fe2000f8e00ff */
[----:B------:R-:W-:Y:S06]  /*16c0*/  BRA.U !UP0, `(.L_x_20) ;  /* 0x0000000908647547 */ /* 0x000fec000b800000 */
[----:B------:R-:W-:Y:S01]  /*16d0*/  R2UR UR8, R5 ;  /* 0x00000000050872ca */ /* 0x000fe200000e0000 */
[----:B------:R-:W-:Y:S02]  /*16e0*/  UIADD3 UR58, UPT, UPT, UR66, 0x20, URZ ;  /* 0x00000020423a7890 */ /* 0x000fe4000fffe0ff */
[----:B------:R-:W-:Y:S02]  /*16f0*/  UIADD3 UR50, UPT, UPT, UR66, 0x40, URZ ;  /* 0x0000004042327890 */ /* 0x000fe4000fffe0ff */
[----:B------:R-:W-:Y:S02]  /*1700*/  UIADD3 UR42, UPT, UPT, UR66, 0x60, URZ ;  /* 0x00000060422a7890 */ /* 0x000fe4000fffe0ff */
[----:B------:R-:W-:Y:S02]  /*1710*/  UIADD3 UR34, UPT, UPT, UR66, 0x80, URZ ;  /* 0x0000008042227890 */ /* 0x000fe4000fffe0ff */
[----:B------:R-:W-:Y:S02]  /*1720*/  UIADD3 UR26, UPT, UPT, UR66, 0xa0, URZ ;  /* 0x000000a0421a7890 */ /* 0x000fe4000fffe0ff */
[----:B------:R-:W-:-:S02]  /*1730*/  UIADD3 UR18, UPT, UPT, UR66, 0xc0, URZ ;  /* 0x000000c042127890 */ /* 0x000fc4000fffe0ff */
[----:B------:R-:W-:Y:S02]  /*1740*/  UIADD3 UR9, UPT, UPT, UR8, 0x40, URZ ;  /* 0x0000004008097890 */ /* 0x000fe4000fffe0ff */
[----:B------:R-:W-:Y:S02]  /*1750*/  UIADD3 UR10, UPT, UPT, UR8, 0x20, URZ ;  /* 0x00000020080a7890 */ /* 0x000fe4000fffe0ff */
[----:B------:R-:W-:Y:S02]  /*1760*/  UIADD3 UR74, UPT, UPT, UR8, 0x60, URZ ;  /* 0x00000060084a7890 */ /* 0x000fe4000fffe0ff */
[----:B------:R-:W-:Y:S01]  /*1770*/  MOV R3, UR9 ;  /* 0x0000000900037c02 */ /* 0x000fe20008000f00 */
[----:B------:R-:W-:Y:S01]  /*1780*/  UMOV UR30, URZ ;  /* 0x000000ff001e7c82 */ /* 0x000fe20008000000 */
[----:B------:R-:W-:Y:S01]  /*1790*/  IMAD.U32 R4, RZ, RZ, UR10 ;  /* 0x0000000aff047e24 */ /* 0x000fe2000f8e00ff */
[----:B------:R-:W-:Y:S01]  /*17a0*/  UIADD3 UR10, UPT, UPT, UR66, 0xe0, URZ ;  /* 0x000000e0420a7890 */ /* 0x000fe2000fffe0ff */
[----:B------:R-:W-:-:S11]  /*17b0*/  UMOV UR29, UR6 ;  /* 0x00000006001d7c82 */ /* 0x000fd60008000000 */
.L_x_27:
[----:B------:R-:W-:Y:S01]  /*17c0*/  ULEA UR6, UR29, UR4, 0x3 ;  /* 0x000000041d067291 */ /* 0x000fe2000f8e18ff */
[----:B--2---:R-:W-:-:S05]  /*17d0*/  @!P5 MOV R7, 0xc000 ;  /* 0x0000c0000007d802 */ /* 0x004fca0000000f00 */
[----:B-1----:R-:W-:Y:S01]  /*17e0*/  MOV R2, UR6 ;  /* 0x0000000600027c02 */ /* 0x002fe20008000f00 */
[----:B--2---:R-:W-:Y:S06]  /*17f0*/  @P2 BRA `(.L_x_21) ;  /* 0x0000000000102947 */ /* 0x004fec0003800000 */
[----:B------:R-:W-:Y:S02]  /*1800*/  R2UR UR6, R2 ;  /* 0x00000000020672ca */ /* 0x000fe400000e0000 */
[----:B------:R-:W-:-:S11]  /*1810*/  SHF.L.U32 R17, R15, 0x1f, RZ ;  /* 0x0000001f0f117819 */ /* 0x000fd600000006ff */
[----:B------:R-:W1:Y:S02]  /*1820*/  SYNCS.PHASECHK.TRANS64.TRYWAIT P0, [UR6+0x18], R17 ;  /* 0x00001811ff0075a7 */ /* 0x000e640008001106 */
[----:B-1----:R-:W-:Y:S05]  /*1830*/  @!P0 BRA `(.L_x_22) ;  /* 0x000000c800848947 */ /* 0x002fea0003800000 */
.L_x_21:
[----:B------:R-:W-:Y:S01]  /*1840*/  R2UR UR6, R2 ;  /* 0x00000000020672ca */ /* 0x000fe200000e0000 */
[----:B------:R-:W-:-:S12]  /*1850*/  BSSY.RECONVERGENT B0, `(.L_x_23) ;  /* 0x0000004000007945 */ /* 0x000fd80003800200 */
[----:B------:R2:W-:Y:S01]  /*1860*/  @!P5 SYNCS.ARRIVE.TRANS64 RZ, [UR6], R7 ;  /* 0x00000007ffffd9a7 */ /* 0x0005e20008000006 */
[----:B------:R-:W-:Y:S05]  /*1870*/  @P4 BRA `(.L_x_24) ;  /* 0x0000000000044947 */ /* 0x000fea0003800000 */
[----:B------:R-:W-:Y:S05]  /*1880*/  BPT.TRAP 0x1 ;  /* 0x000000040000795c */ /* 0x000fea0000300000 */
.L_x_24:
[----:B------:R-:W-:Y:S05]  /*1890*/  BSYNC.RECONVERGENT B0 ;  /* 0x0000000000007941 */ /* 0x000fea0003800200 */
.L_x_23:
[----:B------:R-:W-:Y:S01]  /*18a0*/  UIADD3 UR6, UPT, UPT, UR29, 0x1, URZ ;  /* 0x000000011d067890 */ /* 0x000fe2000fffe0ff */
[----:B------:R-:W-:Y:S01]  /*18b0*/  BSSY.RECONVERGENT B0, `(.L_x_25) ;  /* 0x0000075000007945 */ /* 0x000fe20003800200 */
[----:B------:R-:W-:Y:S02]  /*18c0*/  ELECT P0, URZ, PT ;  /* 0x0000000000ff782f */ /* 0x000fe40003800000 */
[----:B------:R-:W-:-:S04]  /*18d0*/  UISETP.NE.AND UP0, UPT, UR6, 0x3, UPT ;  /* 0x000000030600788c */ /* 0x000fc8000bf05270 */
[----:B------:R-:W-:Y:S02]  /*18e0*/  USEL UR9, URZ, 0x1, UP0 ;  /* 0x00000001ff097887 */ /* 0x000fe40008000000 */
[----:B------:R-:W-:-:S04]  /*18f0*/  USEL UR6, UR6, URZ, UP0 ;  /* 0x000000ff06067287 */ /* 0x000fc80008000000 */
[----:B------:R-:W-:Y:S01]  /*1900*/  ULEA UR8, UR6, UR4, 0x3 ;  /* 0x0000000406087291 */ /* 0x000fe2000f8e18ff */
[----:B------:R-:W-:-:S04]  /*1910*/  LOP3.LUT R15, R15, UR9, RZ, 0x3c, !PT ;  /* 0x000000090f0f7c12 */ /* 0x000fc8000f8e3cff */
[----:B-1----:R-:W-:-:S04]  /*1920*/  SHF.L.U32 R6, R15, 0x1f, RZ ;  /* 0x0000001f0f067819 */ /* 0x002fc800000006ff */
[----:B------:R1:W1:Y:S01]  /*1930*/  SYNCS.PHASECHK.TRANS64.TRYWAIT P2, [UR8+0x18], R6 ;  /* 0x00001806ff0075a7 */ /* 0x0002620008041108 */
[----:B------:R-:W-:Y:S05]  /*1940*/  @!P0 BRA `(.L_x_26) ;  /* 0x0000000400ac8947 */ /* 0x000fea0003800000 */
[----:B------:R-:W-:Y:S01]  /*1950*/  R2UR UR12, R105 ;  /* 0x00000000690c72ca */ /* 0x000fe200000e0000 */
[----:B------:R-:W-:Y:S01]  /*1960*/  ULEA UR72, UR29, UR4, 0xe ;  /* 0x000000041d487291 */ /* 0x000fe2000f8e70ff */
[----:B------:R-:W-:Y:S01]  /*1970*/  R2UR UR9, R2 ;  /* 0x00000000020972ca */ /* 0x000fe200000e0000 */
[----:B------:R-:W-:Y:S01]  /*1980*/  UIADD3 UR54, UP1, UPT, UR22, 0x80, URZ ;  /* 0x0000008016367890 */ /* 0x000fe2000ff3e0ff */
[----:B------:R-:W-:Y:S01]  /*1990*/  MOV.SPILL R20, UR18 ;  /* 0x0000001200147c02 */ /* 0x000fe20009000f00 */
[----:B------:R-:W-:Y:S01]  /*19a0*/  USHF.L.U32 UR19, UR30, 0x5, URZ ;  /* 0x000000051e137899 */ /* 0x000fe200080006ff */
[----:B------:R-:W-:Y:S01]  /*19b0*/  R2UR UR18, R4 ;  /* 0x00000000041272ca */ /* 0x000fe200000e0000 */
[----:B------:R-:W-:Y:S01]  /*19c0*/  UIADD3.X UR55, UPT, UPT, URZ, UR23, URZ, UP1, !UPT ;  /* 0x00000017ff377290 */ /* 0x000fe20008ffe4ff */
[----:B------:R-:W-:Y:S01]  /*19d0*/  MOV.SPILL R16, UR66 ;  /* 0x0000004200107c02 */ /* 0x000fe20009000f00 */
[----:B------:R-:W-:Y:S01]  /*19e0*/  UMOV UR38, 0x0 ;  /* 0x0000000000267882 */ /* 0x000fe20000000000 */
[----:B------:R-:W-:Y:S01]  /*19f0*/  UMOV UR39, 0x10000000 ;  /* 0x1000000000277882 */ /* 0x000fe20000000000 */
[----:B------:R-:W-:Y:S01]  /*1a00*/  MOV.SPILL R27, UR19 ;  /* 0x00000013001b7c02 */ /* 0x000fe20009000f00 */
[----:B------:R-:W-:Y:S01]  /*1a10*/  UMOV UR75, UR19 ;  /* 0x00000013004b7c82 */ /* 0x000fe20008000000 */
[----:B------:R-:W-:Y:S01]  /*1a20*/  UMOV UR20, UR12 ;  /* 0x0000000c00147c82 */ /* 0x000fe20008000000 */
[----:B------:R-:W-:Y:S01]  /*1a30*/  UMOV UR16, UR12 ;  /* 0x0000000c00107c82 */ /* 0x000fe20008000000 */
[----:B------:R-:W-:Y:S01]  /*1a40*/  UMOV UR17, UR9 ;  /* 0x0000000900117c82 */ /* 0x000fe20008000000 */
[----:B------:R-:W-:Y:S01]  /*1a50*/  UMOV UR21, UR9 ;  /* 0x0000000900157c82 */ /* 0x000fe20008000000 */
[----:B------:R-:W-:Y:S01]  /*1a60*/  MOV.SPILL R21, UR20 ;  /* 0x0000001400157c02 */ /* 0x000fe20009000f00 */
[----:B------:R-:W-:Y:S01]  /*1a70*/  UMOV UR20, UR16 ;  /* 0x0000001000147c82 */ /* 0x000fe20008000000 */
[----:B------:R-:W-:Y:S01]  /*1a80*/  MOV.SPILL R19, UR17 ;  /* 0x0000001100137c02 */ /* 0x000fe20009000f00 */
[----:B------:R-:W-:Y:S01]  /*1a90*/  UMOV UR17, UR21 ;  /* 0x0000001500117c82 */ /* 0x000fe20008000000 */
[----:B------:R-:W-:Y:S01]  /*1aa0*/  UIADD3 UR16, UPT, UPT, UR72, 0x11800, URZ ;  /* 0x0001180048107890 */ /* 0x000fe2000fffe0ff */
[----:B------:R-:W-:Y:S01]  /*1ab0*/  MOV.SPILL R28, UR20 ;  /* 0x00000014001c7c02 */ /* 0x000fe20009000f00 */
[----:B------:R-:W-:Y:S01]  /*1ac0*/  UMOV UR68, UR12 ;  /* 0x0000000c00447c82 */ /* 0x000fe20008000000 */
[----:B------:R-:W-:Y:S01]  /*1ad0*/  MOV.SPILL R26, UR18 ;  /* 0x00000012001a7c02 */ /* 0x000fe20009000f00 */
[----:B------:R-:W-:Y:S01]  /*1ae0*/  UMOV UR11, UR12 ;  /* 0x0000000c000b7c82 */ /* 0x000fe20008000000 */
[----:B------:R-:W-:Y:S01]  /*1af0*/  MOV.SPILL R25, UR17 ;  /* 0x0000001100197c02 */ /* 0x000fe20009000f00 */
[----:B------:R-:W-:Y:S01]  /*1b00*/  UMOV UR21, UR19 ;  /* 0x0000001300157c82 */ /* 0x000fe20008000000 */
[----:B------:R-:W-:Y:S01]  /*1b10*/  R2UR UR17, R2 ;  /* 0x00000000021172ca */ /* 0x000fe200000e0000 */
[----:B------:R-:W-:Y:S01]  /*1b20*/  UMOV UR67, UR19 ;  /* 0x0000001300437c82 */ /* 0x000fe20008000000 */
[----:B------:R-:W-:Y:S01]  /*1b30*/  R2UR UR18, R5 ;  /* 0x00000000051272ca */ /* 0x000fe200000e0000 */
[----:B------:R-:W-:Y:S01]  /*1b40*/  UMOV UR59, UR19 ;  /* 0x00000013003b7c82 */ /* 0x000fe20008000000 */
[----:B------:R-:W-:Y:S01]  /*1b50*/  R2UR UR20, R105 ;  /* 0x00000000691472ca */ /* 0x000fe200000e0000 */
[----:B------:R-:W-:Y:S01]  /*1b60*/  UMOV UR51, UR19 ;  /* 0x0000001300337c82 */ /* 0x000fe20008000000 */
[----:B------:R-:W-:Y:S01]  /*1b70*/  MOV.SPILL R24, UR16 ;  /* 0x0000001000187c02 */ /* 0x000fe20009000f00 */
[----:B------:R-:W-:Y:S01]  /*1b80*/  UIADD3 UR16, UPT, UPT, UR72, 0x10800, URZ ;  /* 0x0001080048107890 */ /* 0x000fe2000fffe0ff */
[----:B------:R-:W-:Y:S01]  /*1b90*/  MOV.SPILL R18, UR68 ;  /* 0x0000004400127c02 */ /* 0x000fe20009000f00 */
[----:B------:R-:W-:Y:S01]  /*1ba0*/  UMOV UR68, UR11 ;  /* 0x0000000b00447c82 */ /* 0x000fe20008000000 */
[----:B------:R-:W-:Y:S01]  /*1bb0*/  UMOV UR43, UR19 ;  /* 0x00000013002b7c82 */ /* 0x000fe20008000000 */
[----:B------:R-:W-:Y:S01]  /*1bc0*/  UMOV UR35, UR19 ;  /* 0x0000001300237c82 */ /* 0x000fe20008000000 */
[----:B------:R-:W-:Y:S01]  /*1bd0*/  UMOV UR11, UR19 ;  /* 0x00000013000b7c82 */ /* 0x000fe20008000000 */
[----:B------:R-:W-:Y:S01]  /*1be0*/  ULEA UR8, UR29, UR4, 0xf ;  /* 0x000000041d087291 */ /* 0x000fe2000f8e78ff */
[----:B------:R-:W-:Y:S01]  /*1bf0*/  R2UR UR66, R3 ;  /* 0x00000000034272ca */ /* 0x000fe200000e0000 */
[----:B------:R-:W-:Y:S01]  /*1c00*/  UIADD3 UR46, UP0, UPT, UR22, 0x180, URZ ;  /* 0x00000180162e7890 */ /* 0x000fe2000ff1e0ff */
[----:B------:R-:W-:Y:S01]  /*1c10*/  MOV.SPILL R22, UR22 ;  /* 0x0000001600167c02 */ /* 0x000fe20009000f00 */
[----:B------:R3:W-:Y:S01]  /*1c20*/  UTMALDG.3D [UR16], [UR54], desc[UR38] ;  /* 0x00002610360075b4 */ /* 0x0007e20008011000 */
[----:B------:R-:W-:Y:S01]  /*1c30*/  UIADD3 UR22, UPT, UPT, UR72, 0x12800, URZ ;  /* 0x0001280048167890 */ /* 0x000fe2000fffe0ff */
[----:B------:R-:W-:Y:S01]  /*1c40*/  MOV.SPILL R17, UR67 ;  /* 0x0000004300117c02 */ /* 0x000fe20009000f00 */
[----:B------:R-:W-:Y:S01]  /*1c50*/  UIADD3 UR64, UPT, UPT, UR8, 0x1c800, URZ ;  /* 0x0001c80008407890 */ /* 0x000fe2000fffe0ff */
[----:B------:R-:W-:Y:S01]  /*1c60*/  MOV.SPILL R23, UR23 ;  /* 0x0000001700177c02 */ /* 0x000fe20009000f00 */
[----:B------:R-:W-:Y:S01]  /*1c70*/  UMOV UR65, UR9 ;  /* 0x0000000900417c82 */ /* 0x000fe20008000000 */
[----:B------:R-:W-:Y:S01]  /*1c80*/  UMOV UR24, UR9 ;  /* 0x0000000900187c82 */ /* 0x000fe20008000000 */
[----:B--2---:R-:W-:Y:S01]  /*1c90*/  MOV.SPILL R7, UR65 ;  /* 0x0000004100077c02 */ /* 0x004fe20009000f00 */
[----:B------:R-:W-:Y:S01]  /*1ca0*/  UMOV UR65, UR24 ;  /* 0x0000001800417c82 */ /* 0x000fe20008000000 */
[----:B-1----:R-:W-:Y:S01]  /*1cb0*/  MOV.SPILL R6, UR64 ;  /* 0x0000004000067c02 */ /* 0x002fe20009000f00 */
[----:B------:R-:W-:Y:S01]  /*1cc0*/  UMOV UR64, UR22 ;  /* 0x0000001600407c82 */ /* 0x000fe20008000000 */
[----:B------:R-:W-:Y:S01]  /*1cd0*/  UMOV UR67, UR21 ;  /* 0x0000001500437c82 */ /* 0x000fe20008000000 */
[----:B------:R-:W-:Y:S01]  /*1ce0*/  UIADD3 UR72, UPT, UPT, UR72, 0x13800, URZ ;  /* 0x0001380048487890 */ /* 0x000fe2000fffe0ff */
[----:B------:R-:W-:Y:S01]  /*1cf0*/  R2UR.FILL UR22, R22 ;  /* 0x00000000161672ca */ /* 0x000fe200004e0000 */
[----:B------:R-:W-:Y:S01]  /*1d00*/  UIADD3.X UR47, UPT, UPT, URZ, UR23, URZ, UP0, !UPT ;  /* 0x00000017ff2f7290 */ /* 0x000fe200087fe4ff */
[----:B------:R-:W-:Y:S01]  /*1d10*/  R2UR.FILL UR23, R23 ;  /* 0x00000000171772ca */ /* 0x000fe200004e0000 */
[----:B------:R-:W-:-:S02]  /*1d20*/  UIADD3 UR56, UPT, UPT, UR8, 0x1d800, URZ ;  /* 0x0001d80008387890 */ /* 0x000fc4000fffe0ff */
[----:B------:R-:W-:Y:S02]  /*1d30*/  UIADD3 UR48, UPT, UPT, UR8, 0x1e800, URZ ;  /* 0x0001e80008307890 */ /* 0x000fe4000fffe0ff */
[----:B------:R-:W-:Y:S02]  /*1d40*/  UIADD3 UR40, UPT, UPT, UR8, 0x1f800, URZ ;  /* 0x0001f80008287890 */ /* 0x000fe4000fffe0ff */
[----:B------:R-:W-:Y:S02]  /*1d50*/  UIADD3 UR32, UPT, UPT, UR8, 0x20800, URZ ;  /* 0x0002080008207890 */ /* 0x000fe4000fffe0ff */
[----:B------:R-:W-:Y:S01]  /*1d60*/  UIADD3 UR24, UPT, UPT, UR8, 0x21800, URZ ;  /* 0x0002180008187890 */ /* 0x000fe2000fffe0ff */
[----:B------:R-:W-:Y:S01]  /*1d70*/  UMOV UR73, UR9 ;  /* 0x0000000900497c82 */ /* 0x000fe20008000000 */
        /* <DEDUP_REMOVED lines=12> */
[----:B---3--:R-:W-:-:S02]  /*1e40*/  R2UR.FILL UR20, R28 ;  /* 0x000000001c1472ca */ /* 0x008fc400004e0000 */
[----:B------:R-:W-:Y:S02]  /*1e50*/  R2UR.FILL UR19, R27 ;  /* 0x000000001b1372ca */ /* 0x000fe400004e0000 */
[----:B------:R-:W-:Y:S02]  /*1e60*/  R2UR.FILL UR18, R26 ;  /* 0x000000001a1272ca */ /* 0x000fe400004e0000 */
[----:B------:R-:W-:Y:S02]  /*1e70*/  R2UR.FILL UR17, R25 ;  /* 0x00000000191172ca */ /* 0x000fe400004e0000 */
[----:B------:R-:W-:-:S13]  /*1e80*/  R2UR.FILL UR16, R24 ;  /* 0x00000000181072ca */ /* 0x000fda00004e0000 */
[----:B------:R1:W-:Y:S01]  /*1e90*/  UTMALDG.3D [UR16], [UR54], desc[UR38] ;  /* 0x00002610360075b4 */ /* 0x0003e20008011000 */
[----:B------:R2:W-:Y:S01]  /*1ea0*/  UTMALDG.3D [UR64], [UR54], desc[UR38] ;  /* 0x00002640360075b4 */ /* 0x0005e20008011000 */
[----:B------:R3:W-:Y:S01]  /*1eb0*/  UTMALDG.3D [UR72], [UR54], desc[UR38] ;  /* 0x00002648360075b4 */ /* 0x0007e20008011000 */
[----:B-1----:R-:W-:Y:S01]  /*1ec0*/  R2UR.FILL UR20, R21 ;  /* 0x00000000151472ca */ /* 0x002fe200004e0000 */
[----:B------:R-:W-:Y:S01]  /*1ed0*/  UIADD3 UR16, UPT, UPT, UR8, 0x22800, URZ ;  /* 0x0002280008107890 */ /* 0x000fe2000fffe0ff */
[----:B------:R-:W-:Y:S01]  /*1ee0*/  R2UR.FILL UR18, R20 ;  /* 0x00000000141272ca */ /* 0x000fe200004e0000 */
[----:B------:R-:W-:Y:S01]  /*1ef0*/  UIADD3 UR8, UPT, UPT, UR8, 0x23800, URZ ;  /* 0x0002380008087890 */ /* 0x000fe2000fffe0ff */
[----:B------:R-:W-:Y:S01]  /*1f00*/  R2UR.FILL UR17, R19 ;  /* 0x00000000131172ca */ /* 0x000fe200004e0000 */
[----:B------:R-:W-:Y:S01]  /*1f10*/  UMOV UR19, UR11 ;  /* 0x0000000b00137c82 */ /* 0x000fe20008000000 */
[----:B--2---:R-:W-:Y:S02]  /*1f20*/  R2UR.FILL UR68, R18 ;  /* 0x00000000124472ca */ /* 0x004fe400004e0000 */
[----:B------:R-:W-:-:S02]  /*1f30*/  R2UR.FILL UR67, R17 ;  /* 0x00000000114372ca */ /* 0x000fc400004e0000 */
[----:B------:R-:W-:Y:S02]  /*1f40*/  R2UR.FILL UR66, R16 ;  /* 0x00000000104272ca */ /* 0x000fe400004e0000 */
[----:B------:R-:W-:Y:S02]  /*1f50*/  R2UR.FILL UR65, R7 ;  /* 0x00000000074172ca */ /* 0x000fe400004e0000 */
[----:B------:R-:W-:-:S13]  /*1f60*/  R2UR.FILL UR64, R6 ;  /* 0x00000000064072ca */ /* 0x000fda00004e0000 */
[----:B------:R3:W-:Y:S01]  /*1f70*/  UTMALDG.3D [UR64], [UR46], desc[UR38] ;  /* 0x000026402e0075b4 */ /* 0x0007e20008011000 */
[----:B------:R3:W-:Y:S01]  /*1f80*/  UTMALDG.3D [UR56], [UR46], desc[UR38] ;  /* 0x000026382e0075b4 */ /* 0x0007e20008011000 */
[----:B------:R3:W-:Y:S01]  /*1f90*/  UTMALDG.3D [UR48], [UR46], desc[UR38] ;  /* 0x000026302e0075b4 */ /* 0x0007e20008011000 */
[----:B------:R3:W-:Y:S01]  /*1fa0*/  UTMALDG.3D [UR40], [UR46], desc[UR38] ;  /* 0x000026282e0075b4 */ /* 0x0007e20008011000 */
[----:B------:R3:W-:Y:S01]  /*1fb0*/  UTMALDG.3D [UR32], [UR46], desc[UR38] ;  /* 0x000026202e0075b4 */ /* 0x0007e20008011000 */
[----:B------:R3:W-:Y:S01]  /*1fc0*/  UTMALDG.3D [UR24], [UR46], desc[UR38] ;  /* 0x000026182e0075b4 */ /* 0x0007e20008011000 */
[----:B------:R3:W-:Y:S01]  /*1fd0*/  UTMALDG.3D [UR16], [UR46], desc[UR38] ;  /* 0x000026102e0075b4 */ /* 0x0007e20008011000 */
[----:B------:R3:W-:Y:S02]  /*1fe0*/  UTMALDG.3D [UR8], [UR46], desc[UR38] ;  /* 0x000026082e0075b4 */ /* 0x0007e40008011000 */
[----:B---3--:R-:W-:Y:S01]  /*1ff0*/  NOP ;  /* 0x0000000000007918 */ /* 0x008fe20000000000 */
.L_x_26:
[----:B------:R-:W-:Y:S05]  /*2000*/  BSYNC.RECONVERGENT B0 ;  /* 0x0000000000007941 */ /* 0x000fea0003800200 */
.L_x_25:
[----:B------:R-:W-:Y:S01]  /*2010*/  UIADD3 UR30, UPT, UPT, UR30, 0x1, URZ ;  /* 0x000000011e1e7890 */ /* 0x000fe2000fffe0ff */
[----:B------:R-:W-:Y:S01]  /*2020*/  UMOV UR29, UR6 ;  /* 0x00000006001d7c82 */ /* 0x000fe20008000000 */
[----:B------:R-:W-:Y:S02]  /*2030*/  UMOV UR21, UR5 ;  /* 0x0000000500157c82 */ /* 0x000fe40008000000 */
[----:B------:R-:W-:-:S09]  /*2040*/  UISETP.NE.AND UP0, UPT, UR30, UR5, UPT ;  /* 0x000000051e00728c */ /* 0x000fd2000bf05270 */
[----:B------:R-:W-:Y:S05]  /*2050*/  BRA.U UP0, `(.L_x_27) ;  /* 0xfffffff500d87547 */ /* 0x000fea000b83ffff */
.L_x_20:
[----:B------:R-:W-:Y:S01]  /*2060*/  ULEA UR8, UR6, UR4, 0x3 ;  /* 0x0000000406087291 */ /* 0x000fe2000f8e18ff */
[----:B-1----:R-:W-:Y:S01]  /*2070*/  SHF.L.U32 R2, R15, 0x1f, RZ ;  /* 0x0000001f0f027819 */ /* 0x002fe200000006ff */
[----:B------:R-:W-:Y:S01]  /*2080*/  @!P1 SYNCS.ARRIVE.TRANS64.A1T0 RZ, [UR4+0x78], RZ ;  /* 0x000078ffffff99a7 */ /* 0x000fe20008100004 */
[----:B------:R-:W-:-:S06]  /*2090*/  UISETP.GT.AND UP0, UPT, UR15, UR14, UPT ;  /* 0x0000000e0f00728c */ /* 0x000fcc000bf04270 */
[----:B------:R1:W1:Y:S03]  /*20a0*/  SYNCS.PHASECHK.TRANS64.TRYWAIT P1, [UR8+0x18], R2 ;  /* 0x00001802ff0075a7 */ /* 0x0002660008021108 */
[----:B------:R-:W-:Y:S05]  /*20b0*/  BRA.U !UP0, `(.L_x_28) ;  /* 0x00000009087c7547 */ /* 0x000fea000b800000 */
[----:B------:R-:W-:Y:S01]  /*20c0*/  R2UR UR8, R5 ;  /* 0x00000000050872ca */ /* 0x000fe200000e0000 */
[----:B------:R-:W-:Y:S02]  /*20d0*/  UIADD3 UR29, UPT, UPT, UR7, UR21, URZ ;  /* 0x00000015071d7290 */ /* 0x000fe4000fffe0ff */
        /* <DEDUP_REMOVED lines=8> */
[----:B-1----:R-:W-:Y:S01]  /*2160*/  MOV R2, UR9 ;  /* 0x0000000900027c02 */ /* 0x002fe20008000f00 */
[----:B------:R-:W-:Y:S01]  /*2170*/  UIADD3 UR18, UPT, UPT, UR66, 0xc0, URZ ;  /* 0x000000c042127890 */ /* 0x000fe2000fffe0ff */
[----:B------:R-:W-:Y:S01]  /*2180*/  IMAD.U32 R3, RZ, RZ, UR10 ;  /* 0x0000000aff037e24 */ /* 0x000fe2000f8e00ff */
[----:B------:R-:W-:Y:S01]  /*2190*/  UIADD3 UR10, UPT, UPT, UR66, 0xe0, URZ ;  /* 0x000000e0420a7890 */ /* 0x000fe2000fffe0ff */
[----:B------:R-:W-:-:S11]  /*21a0*/  UMOV UR30, UR6 ;  /* 0x00000006001e7c82 */ /* 0x000fd60008000000 */
.L_x_35:
[----:B------:R-:W-:Y:S01]  /*21b0*/  ULEA UR6, UR30, UR4, 0x3 ;  /* 0x000000041e067291 */ /* 0x000fe2000f8e18ff */
[----:B--2---:R-:W-:-:S05]  /*21c0*/  @!P5 MOV R7, 0xc000 ;  /* 0x0000c0000007d802 */ /* 0x004fca0000000f00 */
[----:B------:R-:W-:Y:S01]  /*21d0*/  MOV R4, UR6 ;  /* 0x0000000600047c02 */ /* 0x000fe20008000f00 */
[----:B-1----:R-:W-:Y:S06]  /*21e0*/  @P1 BRA `(.L_x_29) ;  /* 0x0000000000101947 */ /* 0x002fec0003800000 */
[----:B------:R-:W-:Y:S02]  /*21f0*/  R2UR UR6, R4 ;  /* 0x00000000040672ca */ /* 0x000fe400000e0000 */
[----:B------:R-:W-:-:S11]  /*2200*/  SHF.L.U32 R17, R15, 0x1f, RZ ;  /* 0x0000001f0f117819 */ /* 0x000fd600000006ff */
[----:B------:R-:W1:Y:S02]  /*2210*/  SYNCS.PHASECHK.TRANS64.TRYWAIT P0, [UR6+0x18], R17 ;  /* 0x00001811ff0075a7 */ /* 0x000e640008001106 */
[----:B-1----:R-:W-:Y:S05]  /*2220*/  @!P0 BRA `(.L_x_30) ;  /* 0x000000c000248947 */ /* 0x002fea0003800000 */
.L_x_29:
[----:B------:R-:W-:Y:S01]  /*2230*/  R2UR UR6, R4 ;  /* 0x00000000040672ca */ /* 0x000fe200000e0000 */
[----:B------:R-:W-:-:S12]  /*2240*/  BSSY.RECONVERGENT B0, `(.L_x_31) ;  /* 0x0000004000007945 */ /* 0x000fd80003800200 */
[----:B------:R2:W-:Y:S01]  /*2250*/  @!P5 SYNCS.ARRIVE.TRANS64 RZ, [UR6], R7 ;  /* 0x00000007ffffd9a7 */ /* 0x0005e20008000006 */
[----:B------:R-:W-:Y:S05]  /*2260*/  @P4 BRA `(.L_x_32) ;  /* 0x0000000000044947 */ /* 0x000fea0003800000 */
[----:B------:R-:W-:Y:S05]  /*2270*/  BPT.TRAP 0x1 ;  /* 0x000000040000795c */ /* 0x000fea0000300000 */
.L_x_32:
[----:B------:R-:W-:Y:S05]  /*2280*/  BSYNC.RECONVERGENT B0 ;  /* 0x0000000000007941 */ /* 0x000fea0003800200 */
.L_x_31:
        /* <DEDUP_REMOVED lines=12> */
[----:B------:R-:W-:Y:S01]  /*2350*/  USHF.L.U32 UR16, UR21, 0x5, URZ ;  /* 0x0000000515107899 */ /* 0x000fe200080006ff */
[----:B------:R-:W-:Y:S01]  /*2360*/  R2UR UR11, R5 ;  /* 0x00000000050b72ca */ /* 0x000fe200000e0000 */
[----:B------:R-:W-:Y:S01]  /*2370*/  ULEA UR72, UR30, UR4, 0xe ;  /* 0x000000041e487291 */ /* 0x000fe2000f8e70ff */
[----:B------:R-:W-:Y:S01]  /*2380*/  R2UR UR9, R4 ;  /* 0x00000000040972ca */ /* 0x000fe200000e0000 */
[----:B------:R-:W-:Y:S01]  /*2390*/  UIADD3 UR54, UP1, UPT, UR22, 0x80, URZ ;  /* 0x0000008016367890 */ /* 0x000fe2000ff3e0ff */
[----:B------:R-:W-:Y:S01]  /*23a0*/  MOV.SPILL R25, UR18 ;  /* 0x0000001200197c02 */ /* 0x000fe20009000f00 */
[----:B------:R-:W-:Y:S01]  /*23b0*/  IMAD.U32 R16, RZ, RZ, UR16 ;  /* 0x00000010ff107e24 */ /* 0x000fe2000f8e00ff */
[----:B------:R-:W-:Y:S01]  /*23c0*/  MOV.SPILL R20, UR26 ;  /* 0x0000001a00147c02 */ /* 0x000fe20009000f00 */
[----:B------:R-:W-:Y:S01]  /*23d0*/  ULEA UR8, UR30, UR4, 0xf ;  /* 0x000000041e087291 */ /* 0x000fe2000f8e78ff */
[----:B------:R-:W-:Y:S01]  /*23e0*/  R2UR UR26, R3 ;  /* 0x00000000031a72ca */ /* 0x000fe200000e0000 */
[----:B------:R-:W-:Y:S01]  /*23f0*/  UIADD3.X UR55, UPT, UPT, URZ, UR23, URZ, UP1, !UPT ;  /* 0x00000017ff377290 */ /* 0x000fe20008ffe4ff */
[----:B------:R-:W-:Y:S01]  /*2400*/  R2UR UR19, R16 ;  /* 0x00000000101372ca */ /* 0x000fe200000e0000 */
[----:B-1----:R-:W-:Y:S01]  /*2410*/  IMAD.U32 R6, RZ, RZ, UR12 ;  /* 0x0000000cff067e24 */ /* 0x002fe2000f8e00ff */
[----:B------:R-:W-:Y:S01]  /*2420*/  UMOV UR20, UR12 ;  /* 0x0000000c00147c82 */ /* 0x000fe20008000000 */
[----:B--2---:R-:W-:Y:S01]  /*2430*/  IMAD.U32 R7, RZ, RZ, UR11 ;  /* 0x0000000bff077e24 */ /* 0x004fe2000f8e00ff */
[----:B------:R-:W-:Y:S01]  /*2440*/  MOV.SPILL R26, UR20 ;  /* 0x00000014001a7c02 */ /* 0x000fe20009000f00 */
[----:B------:R-:W-:Y:S01]  /*2450*/  UMOV UR25, UR9 ;  /* 0x0000000900197c82 */ /* 0x000fe20008000000 */
        /* <DEDUP_REMOVED lines=8> */
[----:B------:R-:W-:Y:S01]  /*24e0*/  UIADD3 UR24, UPT, UPT, UR72, 0x11800, URZ ;  /* 0x0001180048187890 */ /* 0x000fe2000fffe0ff */
[----:B------:R-:W-:Y:S01]  /*24f0*/  R2UR UR20, R6 ;  /* 0x00000000061472ca */ /* 0x000fe200000e0000 */
[----:B------:R-:W-:Y:S01]  /*2500*/  UIADD3 UR64, UPT, UPT, UR8, 0x1c800, URZ ;  /* 0x0001c80008407890 */ /* 0x000fe2000fffe0ff */
[----:B------:R-:W-:Y:S01]  /*2510*/  MOV.SPILL R16, UR66 ;  /* 0x0000004200107c02 */ /* 0x000fe20009000f00 */
[----:B------:R-:W-:Y:S01]  /*2520*/  UMOV UR65, UR9 ;  /* 0x0000000900417c82 */ /* 0x000fe20008000000 */
[----:B------:R-:W-:Y:S01]  /*2530*/  MOV.SPILL R21, UR28 ;  /* 0x0000001c00157c02 */ /* 0x000fe20009000f00 */
[----:B------:R-:W-:Y:S01]  /*2540*/  UMOV UR28, UR16 ;  /* 0x00000010001c7c82 */ /* 0x000fe20008000000 */
[----:B------:R-:W-:Y:S01]  /*2550*/  R2UR UR66, R2 ;  /* 0x00000000024272ca */ /* 0x000fe200000e0000 */
[----:B------:R-:W-:Y:S01]  /*2560*/  UIADD3 UR16, UPT, UPT, UR72, 0x10800, URZ ;  /* 0x0001080048107890 */ /* 0x000fe2000fffe0ff */
[----:B------:R-:W-:Y:S01]  /*2570*/  MOV.SPILL R23, UR30 ;  /* 0x0000001e00177c02 */ /* 0x000fe20009000f00 */
[----:B------:R-:W-:Y:S01]  /*2580*/  UIADD3 UR30, UPT, UPT, UR72, 0x12800, URZ ;  /* 0x00012800481e7890 */ /* 0x000fe2000fffe0ff */
[----:B------:R-:W-:Y:S01]  /*2590*/  MOV.SPILL R22, UR29 ;  /* 0x0000001d00167c02 */ /* 0x000fe20009000f00 */
[----:B------:R-:W-:Y:S01]  /*25a0*/  UMOV UR68, UR12 ;  /* 0x0000000c00447c82 */ /* 0x000fe20008000000 */
[----:B------:R-:W-:Y:S01]  /*25b0*/  UMOV UR67, UR19 ;  /* 0x0000001300437c82 */ /* 0x000fe20008000000 */
[----:B------:R-:W-:Y:S01]  /*25c0*/  UMOV UR38, 0x0 ;  /* 0x0000000000267882 */ /* 0x000fe20000000000 */
[----:B------:R-:W-:Y:S01]  /*25d0*/  UMOV UR39, 0x10000000 ;  /* 0x1000000000277882 */ /* 0x000fe20000000000 */
        /* <DEDUP_REMOVED lines=8> */
[----:B------:R-:W-:Y:S01]  /*2660*/  MOV.SPILL R7, UR65 ;  /* 0x0000004100077c02 */ /* 0x000fe20009000f00 */
[----:B------:R-:W-:Y:S01]  /*2670*/  UMOV UR65, UR31 ;  /* 0x0000001f00417c82 */ /* 0x000fe20008000000 */
[----:B------:R-:W-:Y:S01]  /*2680*/  MOV.SPILL R6, UR64 ;  /* 0x0000004000067c02 */ /* 0x000fe20009000f00 */
[----:B------:R-:W-:Y:S01]  /*2690*/  UMOV UR64, UR30 ;  /* 0x0000001e00407c82 */ /* 0x000fe20008000000 */
[----:B------:R1:W-:Y:S01]  /*26a0*/  UTMALDG.3D [UR16], [UR54], desc[UR38] ;  /* 0x00002610360075b4 */ /* 0x0003e20008011000 */
[----:B------:R-:W-:Y:S01]  /*26b0*/  UIADD3 UR46, UP0, UPT, UR22, 0x180, URZ ;  /* 0x00000180162e7890 */ /* 0x000fe2000ff1e0ff */
[----:B------:R-:W-:Y:S01]  /*26c0*/  MOV.SPILL R29, UR23 ;  /* 0x00000017001d7c02 */ /* 0x000fe20009000f00 */
[----:B------:R-:W-:Y:S01]  /*26d0*/  UIADD3 UR72, UPT, UPT, UR72, 0x13800, URZ ;  /* 0x0001380048487890 */ /* 0x000fe2000fffe0ff */
[----:B------:R-:W-:Y:S01]  /*26e0*/  MOV.SPILL R28, UR22 ;  /* 0x00000016001c7c02 */ /* 0x000fe20009000f00 */
[----:B------:R-:W-:Y:S01]  /*26f0*/  UIADD3.X UR47, UPT, UPT, URZ, UR23, URZ, UP0, !UPT ;  /* 0x00000017ff2f7290 */ /* 0x000fe200087fe4ff */
[----:B------:R-:W-:Y:S01]  /*2700*/  MOV.SPILL R27, UR21 ;  /* 0x00000015001b7c02 */ /* 0x000fe20009000f00 */
[----:B------:R-:W-:Y:S01]  /*2710*/  UIADD3 UR56, UPT, UPT, UR8, 0x1d800, URZ ;  /* 0x0001d80008387890 */ /* 0x000fe2000fffe0ff */
[----:B------:R2:W-:Y:S01]  /*2720*/  UTMALDG.3D [UR24], [UR54], desc[UR38] ;  /* 0x00002618360075b4 */ /* 0x0005e20008011000 */
[----:B------:R-:W-:Y:S01]  /*2730*/  UIADD3 UR48, UPT, UPT, UR8, 0x1e800, URZ ;  /* 0x0001e80008307890 */ /* 0x000fe2000fffe0ff */
[----:B------:R-:W-:Y:S01]  /*2740*/  R2UR.FILL UR23, R29 ;  /* 0x000000001d1772ca */ /* 0x000fe200004e0000 */
[----:B------:R-:W-:Y:S01]  /*2750*/  UIADD3 UR40, UPT, UPT, UR8, 0x1f800, URZ ;  /* 0x0001f80008287890 */ /* 0x000fe2000fffe0ff */
[----:B------:R-:W-:Y:S01]  /*2760*/  R2UR.FILL UR22, R28 ;  /* 0x000000001c1672ca */ /* 0x000fe200004e0000 */
[----:B------:R-:W-:Y:S01]  /*2770*/  UIADD3 UR32, UPT, UPT, UR8, 0x20800, URZ ;  /* 0x0002080008207890 */ /* 0x000fe2000fffe0ff */
[----:B------:R-:W-:Y:S01]  /*2780*/  R2UR.FILL UR21, R27 ;  /* 0x000000001b1572ca */ /* 0x000fe200004e0000 */
[----:B------:R-:W-:Y:S01]  /*2790*/  UMOV UR73, UR9 ;  /* 0x0000000900497c82 */ /* 0x000fe20008000000 */
[----:B------:R3:W-:Y:S01]  /*27a0*/  UTMALDG.3D [UR64], [UR54], desc[UR38] ;  /* 0x00002640360075b4 */ /* 0x0007e20008011000 */
[----:B------:R-:W-:Y:S01]  /*27b0*/  UMOV UR76, UR12 ;  /* 0x0000000c004c7c82 */ /* 0x000fe20008000000 */
[----:B------:R-:W-:Y:S01]  /*27c0*/  UMOV UR75, UR19 ;  /* 0x00000013004b7c82 */ /* 0x000fe20008000000 */
[----:B------:R-:W-:Y:S01]  /*27d0*/  UMOV UR57, UR9 ;  /* 0x0000000900397c82 */ /* 0x000fe20008000000 */
[----:B------:R-:W-:Y:S01]  /*27e0*/  UMOV UR60, UR12 ;  /* 0x0000000c003c7c82 */ /* 0x000fe20008000000 */
[----:B------:R-:W-:Y:S01]  /*27f0*/  UMOV UR59, UR19 ;  /* 0x00000013003b7c82 */ /* 0x000fe20008000000 */
[----:B------:R-:W-:Y:S01]  /*2800*/  UMOV UR11, UR19 ;  /* 0x00000013000b7c82 */ /* 0x000fe20008000000 */
        /* <DEDUP_REMOVED lines=10> */
[----:B------:R-:W-:-:S02]  /*28b0*/  R2UR.FILL UR30, R23 ;  /* 0x00000000171e72ca */ /* 0x000fc400004e0000 */
[----:B------:R-:W-:Y:S02]  /*28c0*/  R2UR.FILL UR29, R22 ;  /* 0x00000000161d72ca */ /* 0x000fe400004e0000 */
[----:B-1----:R-:W-:Y:S01]  /*28d0*/  R2UR.FILL UR20, R26 ;  /* 0x000000001a1472ca */ /* 0x002fe200004e0000 */
[----:B------:R-:W-:Y:S01]  /*28e0*/  UIADD3 UR16, UPT, UPT, UR8, 0x22800, URZ ;  /* 0x0002280008107890 */ /* 0x000fe2000fffe0ff */
[----:B------:R-:W-:Y:S01]  /*28f0*/  R2UR.FILL UR18, R25 ;  /* 0x00000000191272ca */ /* 0x000fe200004e0000 */
[----:B------:R-:W-:Y:S01]  /*2900*/  UMOV UR19, UR11 ;  /* 0x0000000b00137c82 */ /* 0x000fe20008000000 */
[----:B------:R-:W-:Y:S02]  /*2910*/  R2UR.FILL UR17, R24 ;  /* 0x00000000181172ca */ /* 0x000fe400004e0000 */
[----:B--2---:R-:W-:Y:S01]  /*2920*/  R2UR.FILL UR28, R21 ;  /* 0x00000000151c72ca */ /* 0x004fe200004e0000 */
[----:B------:R-:W-:Y:S01]  /*2930*/  UIADD3 UR24, UPT, UPT, UR8, 0x21800, URZ ;  /* 0x0002180008187890 */ /* 0x000fe2000fffe0ff */
[----:B------:R-:W-:Y:S01]  /*2940*/  R2UR.FILL UR26, R20 ;  /* 0x00000000141a72ca */ /* 0x000fe200004e0000 */
[----:B------:R-:W-:Y:S01]  /*2950*/  UIADD3 UR8, UPT, UPT, UR8, 0x23800, URZ ;  /* 0x0002380008087890 */ /* 0x000fe2000fffe0ff */
[----:B------:R-:W-:Y:S01]  /*2960*/  R2UR.FILL UR25, R19 ;  /* 0x00000000131972ca */ /* 0x000fe200004e0000 */
        /* <DEDUP_REMOVED lines=14> */
[----:B-1----:R-:W-:Y:S01]  /*2a50*/  NOP ;  /* 0x0000000000007918 */ /* 0x002fe20000000000 */
.L_x_34:
[----:B------:R-:W-:Y:S05]  /*2a60*/  BSYNC.RECONVERGENT B0 ;  /* 0x0000000000007941 */ /* 0x000fea0003800200 */
.L_x_33:
[----:B------:R-:W-:Y:S01]  /*2a70*/  UIADD3 UR21, UPT, UPT, UR21, 0x1, URZ ;  /* 0x0000000115157890 */ /* 0x000fe2000fffe0ff */
[----:B------:R-:W-:-:S03]  /*2a80*/  UMOV UR30, UR6 ;  /* 0x00000006001e7c82 */ /* 0x000fc60008000000 */
[----:B------:R-:W-:-:S09]  /*2a90*/  UISETP.NE.AND UP0, UPT, UR21, UR29, UPT ;  /* 0x0000001d1500728c */ /* 0x000fd2000bf05270 */
[----:B------:R-:W-:Y:S05]  /*2aa0*/  BRA.U UP0, `(.L_x_35) ;  /* 0xfffffff500c07547 */ /* 0x000fea000b83ffff */
.L_x_28:
[----:B-1----:R-:W-:Y:S01]  /*2ab0*/  LEA R2, R14, UR4, 0x3 ;  /* 0x000000040e027c11 */ /* 0x002fe2000f8e18ff */
[----:B------:R-:W-:Y:S01]  /*2ac0*/  NOP ;  /* 0x0000000000007918 */ /* 0x000fe20000000000 */
[----:B------:R-:W-:Y:S02]  /*2ad0*/  SHF.L.U32 R3, R12, 0x1f, RZ ;  /* 0x0000001f0c037819 */ /* 0x000fe400000006ff */
[----:B------:R-:W-:Y:S02]  /*2ae0*/  LEA R4, R14, UR4, 0x4 ;  /* 0x000000040e047c11 */ /* 0x000fe4000f8e20ff */
[----:B------:R-:W1:Y:S02]  /*2af0*/  SYNCS.PHASECHK.TRANS64.TRYWAIT P0, [R2+URZ+0x80], R3 ;  /* 0x00008003020075a7 */ /* 0x000e6400080011ff */
[----:B-1----:R-:W-:Y:S05]  /*2b00*/  @!P0 BRA `(.L_x_36) ;  /* 0x000000b800088947 */ /* 0x002fea0003800000 */
.L_x_171:
[----:B--2---:R-:W1:Y:S01]  /*2b10*/  LDS.128 R4, [R4+0xf0] ;  /* 0x0000f00004047984 */ /* 0x004e620000000c00 */
[----:B------:R-:W-:Y:S01]  /*2b20*/  R2UR UR9, R105 ;  /* 0x00000000690972ca */ /* 0x000fe200000e0000 */
[----:B------:R-:W-:Y:S01]  /*2b30*/  VIADD R2, R2, 0x90 ;  /* 0x0000009002027836 */ /* 0x000fe20000000000 */
[----:B---3--:R-:W-:Y:S01]  /*2b40*/  ISETP.GE.AND P0, PT, R40, 0x1, PT ;  /* 0x000000012800780c */ /* 0x008fe20003f06270 */
[----:B------:R-:W-:Y:S01]  /*2b50*/  @!PT LDS RZ, [RZ] ;  /* 0x00000000fffff984 */ /* 0x000fe20000000800 */
[----:B------:R-:W-:Y:S01]  /*2b60*/  @!PT LDS RZ, [RZ] ;  /* 0x00000000fffff984 */ /* 0x000fe20000000800 */
[----:B------:R-:W-:Y:S01]  /*2b70*/  @!PT LDS RZ, [RZ] ;  /* 0x00000000fffff984 */ /* 0x000fe20000000800 */
[----:B------:R-:W-:Y:S01]  /*2b80*/  @!PT LDS RZ, [RZ] ;  /* 0x00000000fffff984 */ /* 0x000fe20000000800 */
[----:B------:R2:W-:Y:S06]  /*2b90*/  MEMBAR.ALL.CTA ;  /* 0x0000000000007992 */ /* 0x0005ec0000008000 */
[----:B--2---:R-:W2:Y:S01]  /*2ba0*/  FENCE.VIEW.ASYNC.S ;  /* 0x00000000000073c6 */ /* 0x004ea20000000000 */
[----:B------:R-:W-:-:S04]  /*2bb0*/  PRMT R2, RZ, 0x654, R2 ;  /* 0x00000654ff027816 */ /* 0x000fc80000000002 */
[----:B--2---:R2:W-:Y:S01]  /*2bc0*/  SYNCS.ARRIVE.TRANS64.RED.A1T0 RZ, [R2+URZ], RZ ;  /* 0x000000ff02ff79a7 */ /* 0x0045e200081004ff */
[----:B-1----:R-:W-:-:S13]  /*2bd0*/  LOP3.LUT P2, RZ, R6, 0x1, RZ, 0xc0, !PT ;  /* 0x0000000106ff7812 */ /* 0x002fda000784c0ff */
[----:B------:R-:W-:Y:S01]  /*2be0*/  @P2 SHF.R.U32.HI R3, RZ, 0x10, R5 ;  /* 0x00000010ff032819 */ /* 0x000fe20000011605 */
[----:B------:R-:W-:Y:S01]  /*2bf0*/  VOTEU.ANY UP0, P2 ;  /* 0x0000000000ff7886 */ /* 0x000fe20001000100 */
[----:B------:R-:W-:Y:S02]  /*2c00*/  @P2 MOV R13, R4 ;  /* 0x00000004000d2202 */ /* 0x000fe40000000f00 */
[----:B------:R-:W-:Y:S02]  /*2c10*/  @P2 R2UR.BROADCAST UR8, R3 ;  /* 0x00000000030822ca */ /* 0x000fe400008e0000 */
[----:B------:R-:W-:-:S11]  /*2c20*/  @P2 LOP3.LUT R11, R5, 0xffff, RZ, 0xc0, !PT ;  /* 0x0000ffff050b2812 */ /* 0x000fd600078ec0ff */
[----:B------:R-:W-:Y:S02]  /*2c30*/  @UP0 UMOV UR9, UR8 ;  /* 0x0000000800090c82 */ /* 0x000fe40008000000 */
[----:B------:R-:W-:Y:S01]  /*2c40*/  IMAD.U32 R105, RZ, RZ, UR9 ;  /* 0x00000009ff697e24 */ /* 0x000fe2000f8e00ff */
[----:B--2---:R-:W-:Y:S06]  /*2c50*/  @!P0 BRA `(.L_x_37) ;  /* 0x0000000000b88947 */ /* 0x004fec0003800000 */
[----:B------:R-:W4:Y:S01]  /*2c60*/  LDC.64 R4, c[0x0][0xb18] ;  /* 0x0002c600ff047b82 */ /* 0x000f220000000a00 */
[----:B------:R-:W-:-:S07]  /*2c70*/  ISETP.NE.AND P3, PT, R40, 0x1, PT ;  /* 0x000000012800780c */ /* 0x000fce0003f65270 */
[----:B------:R-:W1:Y:S08]  /*2c80*/  LDC.64 R6, c[0x0][0xb10] ;  /* 0x0002c400ff067b82 */ /* 0x000e700000000a00 */
[----:B------:R-:W2:Y:S08]  /*2c90*/  LDC R16, c[0x0][0xb20] ;  /* 0x0002c800ff107b82 */ /* 0x000eb00000000800 */
[----:B------:R-:W3:Y:S01]  /*2ca0*/  LDC R18, c[0x0][0xb0c] ;  /* 0x0002c300ff127b82 */ /* 0x000ee20000000800 */
[----:B----4-:R-:W-:Y:S01]  /*2cb0*/  IMAD.HI.U32 R17, R0, R5, RZ ;  /* 0x0000000500117227 */ /* 0x010fe200078e00ff */
[----:B------:R-:W-:-:S03]  /*2cc0*/  ISETP.NE.AND P0, PT, R4, 0x1, PT ;  /* 0x000000010400780c */ /* 0x000fc60003f05270 */
[----:B------:R-:W-:-:S03]  /*2cd0*/  IMAD.HI.U32 R5, R11, R5, RZ ;  /* 0x000000050b057227 */ /* 0x000fc600078e00ff */
[----:B------:R-:W4:Y:S01]  /*2ce0*/  LDC.64 R2, c[0x0][0xb28] ;  /* 0x0002ca00ff027b82 */ /* 0x000f220000000a00 */
[----:B-1----:R-:W-:-:S04]  /*2cf0*/  IMAD.HI.U32 R20, R9, R6, RZ ;  /* 0x0000000609147227 */ /* 0x002fc800078e00ff */
[----:B------:R-:W-:Y:S01]  /*2d00*/  IMAD.HI.U32 R22, R13, R6, RZ ;  /* 0x000000060d167227 */ /* 0x000fe200078e00ff */
[----:B------:R-:W-:Y:S02]  /*2d10*/  SHF.R.U32.HI R20, RZ, R7, R20 ;  /* 0x00000007ff147219 */ /* 0x000fe40000011614 */
[-C--:B--2---:R-:W-:Y:S02]  /*2d20*/  SHF.R.U32.HI R17, RZ, R16.reuse, R17 ;  /* 0x00000010ff117219 */ /* 0x084fe40000011611 */
[----:B------:R-:W-:Y:S02]  /*2d30*/  SHF.R.U32.HI R16, RZ, R16, R5 ;  /* 0x00000010ff107219 */ /* 0x000fe40000011605 */
[----:B------:R-:W-:Y:S02]  /*2d40*/  SEL R17, R0, R17, !P0 ;  /* 0x0000001100117207 */ /* 0x000fe40004000000 */
[----:B------:R-:W-:Y:S02]  /*2d50*/  SHF.R.U32.HI R22, RZ, R7, R22 ;  /* 0x00000007ff167219 */ /* 0x000fe40000011616 */
[----:B---3--:R-:W-:-:S02]  /*2d60*/  ISETP.NE.AND P1, PT, R18, 0x1, PT ;  /* 0x000000011200780c */ /* 0x008fc40003f25270 */
[----:B------:R-:W-:Y:S02]  /*2d70*/  SEL R5, R11, R16, !P0 ;  /* 0x000000100b057207 */ /* 0x000fe40004000000 */
[----:B------:R-:W-:Y:S02]  /*2d80*/  SEL R19, R9, R20, !P1 ;  /* 0x0000001409137207 */ /* 0x000fe40004800000 */
[----:B------:R-:W-:Y:S01]  /*2d90*/  SEL R7, R13, R22, !P1 ;  /* 0x000000160d077207 */ /* 0x000fe20004800000 */
[----:B----4-:R-:W-:-:S04]  /*2da0*/  IMAD.HI.U32 R20, R17, R2, RZ ;  /* 0x0000000211147227 */ /* 0x010fc800078e00ff */
[----:B------:R-:W-:Y:S01]  /*2db0*/  IMAD.HI.U32 R6, R19, R2, RZ ;  /* 0x0000000213067227 */ /* 0x000fe200078e00ff */
[----:B------:R-:W-:-:S04]  /*2dc0*/  @P3 SHF.R.U32.HI R17, RZ, R3, R20 ;  /* 0x00000003ff113219 */ /* 0x000fc80000011614 */
        /* <DEDUP_REMOVED lines=8> */
[----:B------:R-:W-:-:S04]  /*2e50*/  @!P0 IMAD.HI.U32 R16, R7, R2, RZ ;  /* 0x0000000207108227 */ /* 0x000fc800078e00ff */
[----:B------:R-:W-:Y:S01]  /*2e60*/  IMAD.MOV R2, RZ, RZ, -R6 ;  /* 0x000000ffff027224 */ /* 0x000fe200078e0a06 */
[----:B------:R-:W-:-:S03]  /*2e70*/  @!P0 SHF.R.U32.HI R16, RZ, R3, R16 ;  /* 0x00000003ff108219 */ /* 0x000fc60000011610 */
[----:B------:R-:W-:Y:S01]  /*2e80*/  IMAD R2, R40, R2, R5 ;  /* 0x0000000228027224 */ /* 0x000fe200078e0205 */
[----:B------:R-:W-:Y:S02]  /*2e90*/  @!P0 SEL R3, R7, R16, !P3 ;  /* 0x0000001007038207 */ /* 0x000fe40005800000 */
[----:B------:R-:W-:-:S03]  /*2ea0*/  IADD3 R16, PT, PT, -R5, RZ, RZ ;  /* 0x000000ff05107210 */ /* 0x000fc60007ffe1ff */
[--C-:B------:R-:W-:Y:S02]  /*2eb0*/  @!P0 IMAD.IADD R6, R6, 0x1, -R3.reuse ;  /* 0x0000000106068824 */ /* 0x100fe400078e0a03 */
[----:B------:R-:W-:Y:S01]  /*2ec0*/  @!P0 IMAD R3, R2, R19, R3 ;  /* 0x0000001302038224 */ /* 0x000fe200078e0203 */
[----:B------:R-:W-:Y:S01]  /*2ed0*/  IADD3 R2, PT, PT, -R7, RZ, RZ ;  /* 0x000000ff07027210 */ /* 0x000fe20007ffe1ff */
[----:B------:R-:W-:Y:S02]  /*2ee0*/  @!P0 IMAD R5, R40, R6, R7 ;  /* 0x0000000628058224 */ /* 0x000fe400078e0207 */
[----:B------:R-:W-:Y:S02]  /*2ef0*/  IMAD R11, R4, R16, R11 ;  /* 0x00000010040b7224 */ /* 0x000fe400078e020b */
[----:B------:R-:W-:Y:S02]  /*2f00*/  @!P0 IMAD.MOV.U32 R7, RZ, RZ, R3 ;  /* 0x000000ffff078224 */ /* 0x000fe400078e0003 */
[----:B------:R-:W-:-:S02]  /*2f10*/  IMAD R2, R18, R2, R13 ;  /* 0x0000000212027224 */ /* 0x000fc400078e020d */
[----:B------:R-:W-:Y:S02]  /*2f20*/  IMAD R11, R5, R4, R11 ;  /* 0x00000004050b7224 */ /* 0x000fe400078e020b */
[----:B------:R-:W-:Y:S02]  /*2f30*/  IMAD R13, R7, R18, R2 ;  /* 0x00000012070d7224 */ /* 0x000fe400078e0202 */
.L_x_37:
[----:B------:R-:W1:Y:S02]  /*2f40*/  LDCU UR8, c[0x0][0xb30] ;  /* 0x00016600ff0877ac */ /* 0x000e640008000800 */
[----:B-1----:R-:W-:-:S09]  /*2f50*/  UISETP.NE.AND UP0, UPT, UR8, 0x1, UPT ;  /* 0x000000010800788c */ /* 0x002fd2000bf05270 */
[----:B------:R-:W-:Y:S05]  /*2f60*/  BRA.U UP0, `(.L_x_38) ;  /* 0x0000000100407547 */ /* 0x000fea000b800000 */
[----:B------:R-:W1:Y:S08]  /*2f70*/  LDC.64 R4, c[0x0][0xb10] ;  /* 0x0002c400ff047b82 */ /* 0x000e700000000a00 */
[----:B------:R-:W2:Y:S08]  /*2f80*/  LDC.64 R2, c[0x0][0xb18] ;  /* 0x0002c600ff027b82 */ /* 0x000eb00000000a00 */
[----:B------:R-:W3:Y:S08]  /*2f90*/  LDC R6, c[0x0][0xb20] ;  /* 0x0002c800ff067b82 */ /* 0x000ef00000000800 */
[----:B------:R-:W4:Y:S01]  /*2fa0*/  LDC R16, c[0x0][0xb0c] ;  /* 0x0002c300ff107b82 */ /* 0x000f220000000800 */
[----:B-1----:R-:W-:-:S05]  /*2fb0*/  IMAD.HI.U32 R4, R13, R4, RZ ;  /* 0x000000040d047227 */ /* 0x002fca00078e00ff */
[----:B------:R-:W-:Y:S01]  /*2fc0*/  SHF.R.U32.HI R4, RZ, R5, R4 ;  /* 0x00000005ff047219 */ /* 0x000fe20000011604 */
[----:B--2---:R-:W-:Y:S01]  /*2fd0*/  IMAD.HI.U32 R3, R11, R3, RZ ;  /* 0x000000030b037227 */ /* 0x004fe200078e00ff */
[----:B------:R-:W-:-:S04]  /*2fe0*/  ISETP.NE.AND P0, PT, R2, 0x1, PT ;  /* 0x000000010200780c */ /* 0x000fc80003f05270 */
[----:B---3--:R-:W-:-:S04]  /*2ff0*/  SHF.R.U32.HI R6, RZ, R6, R3 ;  /* 0x00000006ff067219 */ /* 0x008fc80000011603 */
[----:B------:R-:W-:Y:S02]  /*3000*/  SEL R3, R11, R6, !P0 ;  /* 0x000000060b037207 */ /* 0x000fe40004000000 */
[----:B----4-:R-:W-:-:S04]  /*3010*/  ISETP.NE.AND P1, PT, R16, 0x1, PT ;  /* 0x000000011000780c */ /* 0x010fc80003f25270 */
[----:B------:R-:W-:-:S05]  /*3020*/  SEL R4, R13, R4, !P1 ;  /* 0x000000040d047207 */ /* 0x000fca0004800000 */
[----:B------:R-:W-:Y:S02]  /*3030*/  IMAD.IADD R5, R3, 0x1, -R4 ;  /* 0x0000000103057824 */ /* 0x000fe400078e0a04 */
[----:B------:R-:W-:Y:S02]  /*3040*/  IMAD.IADD R3, R4, 0x1, -R3 ;  /* 0x0000000104037824 */ /* 0x000fe400078e0a03 */
[----:B------:R-:W-:Y:S02]  /*3050*/  IMAD R13, R5, R16, R13 ;  /* 0x00000010050d7224 */ /* 0x000fe400078e020d */
[----:B------:R-:W-:-:S07]  /*3060*/  IMAD R11, R3, R2, R11 ;  /* 0x00000002030b7224 */ /* 0x000fce00078e020b */
.L_x_38:
[----:B------:R-:W-:Y:S01]  /*3070*/  VIADD R14, R14, 0x1 ;  /* 0x000000010e0e7836 */ /* 0x000fe20000000000 */
[----:B------:R-:W-:Y:S01]  /*3080*/  PLOP3.LUT P1, PT, PT, PT, PT, 0x80, 0x8 ;  /* 0x000000000008781c */ /* 0x000fe20003f2f070 */
[----:B------:R-:W-:Y:S02]  /*3090*/  IMAD.IADD R21, R13, 0x1, R104 ;  /* 0x000000010d157824 */ /* 0x000fe400078e0268 */
[----:B------:R-:W-:Y:S01]  /*30a0*/  IMAD.IADD R20, R11, 0x1, R102 ;  /* 0x000000010b147824 */ /* 0x000fe200078e0266 */
[----:B------:R-:W-:-:S04]  /*30b0*/  ISETP.NE.AND P0, PT, R14, 0x2, PT ;  /* 0x000000020e00780c */ /* 0x000fc80003f05270 */
[----:B------:R-:W-:Y:S02]  /*30c0*/  SEL R3, RZ, 0x1, P0 ;  /* 0x00000001ff037807 */ /* 0x000fe40000000000 */
[----:B------:R-:W-:Y:S02]  /*30d0*/  SEL R14, R14, RZ, P0 ;  /* 0x000000ff0e0e7207 */ /* 0x000fe40000000000 */
[----:B------:R-:W-:Y:S01]  /*30e0*/  LOP3.LUT R12, R12, R3, RZ, 0x3c, !PT ;  /* 0x000000030c0c7212 */ /* 0x000fe200078e3cff */
[----:B------:R-:W-:Y:S06]  /*30f0*/  @P2 BRA `(.L_x_39) ;  /* 0xffffffe400002947 */ /* 0x000fec000383ffff */
[----:B------:R-:W-:Y:S01]  /*3100*/  UIADD3 UR4, UPT, UPT, UR4, 0x18, URZ ;  /* 0x0000001804047890 */ /* 0x000fe2000fffe0ff */
[----:B------:R-:W-:-:S03]  /*3110*/  SHF.L.U32 R3, R15, 0x1f, RZ ;  /* 0x0000001f0f037819 */ /* 0x000fc600000006ff */
[----:B------:R-:W-:-:S09]  /*3120*/  ULEA UR5, UR6, UR4, 0x3 ;  /* 0x0000000406057291 */ /* 0x000fd2000f8e18ff */
[----:B------:R-:W1:Y:S02]  /*3130*/  SYNCS.PHASECHK.TRANS64.TRYWAIT P0, [UR5], R3 ;  /* 0x00000003ff0075a7 */ /* 0x000e640008001105 */
[----:B-1----:R-:W-:Y:S05]  /*3140*/  @!P0 BRA `(.L_x_40) ;  /* 0x000000b0008c8947 */ /* 0x002fea0003800000 */
.L_x_173:
[----:B------:R-:W-:-:S04]  /*3150*/  UIADD3 UR6, UPT, UPT, UR6, 0x1, URZ ;  /* 0x0000000106067890 */ /* 0x000fc8000fffe0ff */
[----:B------:R-:W-:-:S04]  /*3160*/  UISETP.NE.AND UP0, UPT, UR6, 0x3, UPT ;  /* 0x000000030600788c */ /* 0x000fc8000bf05270 */
[----:B------:R-:W-:Y:S02]  /*3170*/  USEL UR7, URZ, 0x1, UP0 ;  /* 0x00000001ff077887 */ /* 0x000fe40008000000 */
[----:B------:R-:W-:-:S04]  /*3180*/  USEL UR6, UR6, URZ, UP0 ;  /* 0x000000ff06067287 */ /* 0x000fc80008000000 */
[----:B------:R-:W-:Y:S01]  /*3190*/  ULEA UR5, UR6, UR4, 0x3 ;  /* 0x0000000406057291 */ /* 0x000fe2000f8e18ff */
[----:B------:R-:W-:-:S04]  /*31a0*/  LOP3.LUT R15, R15, UR7, RZ, 0x3c, !PT ;  /* 0x000000070f0f7c12 */ /* 0x000fc8000f8e3cff */
[----:B-1----:R-:W-:-:S04]  /*31b0*/  SHF.L.U32 R3, R15, 0x1f, RZ ;  /* 0x0000001f0f037819 */ /* 0x002fc800000006ff */
[----:B------:R-:W1:Y:S02]  /*31c0*/  SYNCS.PHASECHK.TRANS64.TRYWAIT P0, [UR5], R3 ;  /* 0x00000003ff0075a7 */ /* 0x000e640008001105 */
[----:B-1----:R-:W-:Y:S05]  /*31d0*/  @!P0 BRA `(.L_x_41) ;  /* 0x000000b000808947 */ /* 0x002fea0003800000 */
.L_x_175:
[----:B------:R-:W-:-:S04]  /*31e0*/  UIADD3 UR6, UPT, UPT, UR6, 0x1, URZ ;  /* 0x0000000106067890 */ /* 0x000fc8000fffe0ff */
[----:B------:R-:W-:-:S04]  /*31f0*/  UISETP.NE.AND UP0, UPT, UR6, 0x3, UPT ;  /* 0x000000030600788c */ /* 0x000fc8000bf05270 */
[----:B------:R-:W-:Y:S02]  /*3200*/  USEL UR5, URZ, 0x1, UP0 ;  /* 0x00000001ff057887 */ /* 0x000fe40008000000 */
[----:B------:R-:W-:-:S04]  /*3210*/  USEL UR6, UR6, URZ, UP0 ;  /* 0x000000ff06067287 */ /* 0x000fc80008000000 */
[----:B------:R-:W-:Y:S01]  /*3220*/  ULEA UR6, UR6, UR4, 0x3 ;  /* 0x0000000406067291 */ /* 0x000fe2000f8e18ff */
[----:B-1----:R-:W-:-:S04]  /*3230*/  LOP3.LUT R3, R15, UR5, RZ, 0x3c, !PT ;  /* 0x000000050f037c12 */ /* 0x002fc8000f8e3cff */
[----:B------:R-:W-:Y:S01]  /*3240*/  SHF.L.U32 R3, R3, 0x1f, RZ ;  /* 0x0000001f03037819 */ /* 0x000fe200000006ff */
[----:B----4-:R-:W-:-:S07]  /*3250*/  IMAD.U32 R0, RZ, RZ, UR6 ;  /* 0x00000006ff007e24 */ /* 0x010fce000f8e00ff */
.L_x_42:
[----:B-1----:R1:W2:Y:S02]  /*3260*/  SYNCS.PHASECHK.TRANS64.TRYWAIT P0, [R0+URZ], R3 ;  /* 0x00000003000075a7 */ /* 0x0022a400080011ff */
[----:B--2---:R-:W-:Y:S05]  /*3270*/  @!P0 NANOSLEEP.SYNCS 0x989680 ;  /* 0x009896800000895d */ /* 0x004fea0003900000 */
[----:B------:R-:W2:Y:S02]  /*3280*/  @!P0 SYNCS.PHASECHK.TRANS64 P0, [R0+URZ], R3 ;  /* 0x00000003000085a7 */ /* 0x000ea400080010ff */
[----:B--2---:R-:W-:Y:S05]  /*3290*/  @P0 EXIT ;  /* 0x000000000000094d */ /* 0x004fea0003800000 */
[----:B------:R-:W-:Y:S05]  /*32a0*/  BRA `(.L_x_42) ;  /* 0xfffffffc00ec7947 */ /* 0x000fea000383ffff */
.L_x_17:
[----:B------:R-:W-:-:S04]  /*32b0*/  UISETP.NE.AND UP1, UPT, UR37, URZ, UPT ;  /* 0x000000ff2500728c */ /* 0x000fc8000bf25270 */
[----:B------:R-:W-:-:S09]  /*32c0*/  UISETP.NE.OR UP1, UPT, UR8, 0x1, UP1 ;  /* 0x000000010800788c */ /* 0x000fd20008f25670 */
[----:B------:R-:W-:Y:S05]  /*32d0*/  BRA.U UP1, `(.L_x_43) ;  /* 0x0000000501487547 */ /* 0x000fea000b800000 */
[----:B------:R-:W-:Y:S01]  /*32e0*/  ISETP.NE.AND P2, PT, R2, RZ, PT ;  /* 0x000000ff0200720c */ /* 0x000fe20003f45270 */
[----:B------:R-:W-:Y:S01]  /*32f0*/  IMAD.MOV.U32 R12, RZ, RZ, 0x1 ;  /* 0x00000001ff0c7424 */ /* 0x000fe200078e00ff */
[----:B------:R-:W-:Y:S02]  /*3300*/  CS2R R10, SRZ ;  /* 0x00000000000a7805 */ /* 0x000fe4000001ff00 */
[----:B------:R-:W-:Y:S01]  /*3310*/  CS2R R8, SRZ ;  /* 0x0000000000087805 */ /* 0x000fe2000001ff00 */
[----:B------:R-:W-:Y:S01]  /*3320*/  UMOV UR4, 0x400 ;  /* 0x0000040000047882 */ /* 0x000fe20000000000 */
[----:B------:R-:W-:Y:S01]  /*3330*/  UMOV UR6, URZ ;  /* 0x000000ff00067c82 */ /* 0x000fe20008000000 */
[----:B------:R-:W-:-:S12]  /*3340*/  ULEA UR37, UR37, UR4, 0x18 ;  /* 0x0000000425257291 */ /* 0x000fd8000f8ec0ff */
.L_x_47:
[----:B------:R-:W-:Y:S02]  /*3350*/  LEA R0, R8, UR37, 0x3 ;  /* 0x0000002508007c11 */ /* 0x000fe4000f8e18ff */
[----:B------:R-:W-:-:S03]  /*3360*/  SHF.L.U32 R5, R9, 0x1f, RZ ;  /* 0x0000001f09057819 */ /* 0x000fc600000006ff */
[----:B------:R-:W-:Y:S01]  /*3370*/  VIADD R4, R0, 0xd0 ;  /* 0x000000d000047836 */ /* 0x000fe20000000000 */
[----:B------:R-:W1:Y:S02]  /*3380*/  SYNCS.PHASECHK.TRANS64.TRYWAIT P0, [R0+URZ+0xc0], R5 ;  /* 0x0000c005000075a7 */ /* 0x000e6400080011ff */
[----:B-1----:R-:W-:Y:S05]  /*3390*/  @!P0 BRA `(.L_x_44) ;  /* 0x000000b000288947 */ /* 0x002fea0003800000 */
.L_x_176:
[----:B------:R-:W-:Y:S01]  /*33a0*/  ULEA UR5, UR6, UR37, 0x3 ;  /* 0x0000002506057291 */ /* 0x000fe2000f8e18ff */
[----:B------:R-:W-:Y:S02]  /*33b0*/  PRMT R4, RZ, 0x654, R4 ;  /* 0x00000654ff047816 */ /* 0x000fe40000000004 */
[----:B-1----:R-:W-:Y:S01]  /*33c0*/  SHF.L.U32 R5, R12, 0x1f, RZ ;  /* 0x0000001f0c057819 */ /* 0x002fe200000006ff */
[----:B------:R-:W-:Y:S01]  /*33d0*/  UIADD3 UR4, UPT, UPT, UR5, 0x80, URZ ;  /* 0x0000008005047890 */ /* 0x000fe2000fffe0ff */
[----:B------:R1:W-:Y:S05]  /*33e0*/  SYNCS.ARRIVE.TRANS64.RED.A1T0 RZ, [R4+URZ], RZ ;  /* 0x000000ff04ff79a7 */ /* 0x0003ea00081004ff */
[----:B------:R-:W-:Y:S01]  /*33f0*/  IMAD.U32 R7, RZ, RZ, UR4 ;  /* 0x00000004ff077e24 */ /* 0x000fe2000f8e00ff */
[----:B------:R-:W2:Y:S04]  /*3400*/  SYNCS.PHASECHK.TRANS64.TRYWAIT P0, [UR5+0x90], R5 ;  /* 0x00009005ff0075a7 */ /* 0x000ea80008001105 */
[----:B------:R-:W-:Y:S01]  /*3410*/  PRMT R6, R2, 0x654, R7 ;  /* 0x0000065402067816 */ /* 0x000fe20000000007 */
[----:B-1----:R-:W-:Y:S01]  /*3420*/  @!P2 IMAD.MOV.U32 R4, RZ, RZ, 0x10 ;  /* 0x00000010ff04a424 */ /* 0x002fe200078e00ff */
[----:B--2---:R-:W-:Y:S06]  /*3430*/  @!P0 BRA `(.L_x_45) ;  /* 0x000000b000148947 */ /* 0x004fec0003800000 */
.L_x_178:
[----:B------:R-:W-:Y:S01]  /*3440*/  ULEA UR4, UR6, UR37, 0x4 ;  /* 0x0000002506047291 */ /* 0x000fe2000f8e20ff */
[----:B------:R-:W-:Y:S01]  /*3450*/  SEL R3, R6, R3, !P2 ;  /* 0x0000000306037207 */ /* 0x000fe20005000000 */
[----:B------:R-:W-:Y:S01]  /*3460*/  UIADD3 UR5, UPT, UPT, UR5, 0x80, URZ ;  /* 0x0000008005057890 */ /* 0x000fe2000fffe0ff */
[----:B-1----:R-:W-:Y:S01]  /*3470*/  LEA R0, R11, UR37, 0x3 ;  /* 0x000000250b007c11 */ /* 0x002fe2000f8e18ff */
[----:B------:R-:W-:Y:S01]  /*3480*/  UIADD3 UR4, UPT, UPT, UR4, 0xf0, URZ ;  /* 0x000000f004047890 */ /* 0x000fe2000fffe0ff */
[----:B------:R-:W-:Y:S01]  /*3490*/  SHF.L.U32 R5, R10, 0x1f, RZ ;  /* 0x0000001f0a057819 */ /* 0x000fe200000006ff */
[----:B------:R1:W-:Y:S01]  /*34a0*/  @!P2 SYNCS.ARRIVE.TRANS64.RED RZ, [R3+URZ], R4 ;  /* 0x0000000403ffa9a7 */ /* 0x0003e200080004ff */
[----:B------:R-:W-:Y:S01]  /*34b0*/  UIADD3 UR6, UPT, UPT, UR6, 0x1, URZ ;  /* 0x0000000106067890 */ /* 0x000fe2000fffe0ff */
[----:B------:R-:W-:-:S03]  /*34c0*/  VIADD R8, R8, 0x1 ;  /* 0x0000000108087836 */ /* 0x000fc60000000000 */
[----:B------:R-:W-:Y:S02]  /*34d0*/  UISETP.NE.AND UP0, UPT, UR6, 0x2, UPT ;  /* 0x000000020600788c */ /* 0x000fe4000bf05270 */
[----:B------:R-:W-:Y:S06]  /*34e0*/  UGETNEXTWORKID.BROADCAST [UR4], [UR5] ;  /* 0x00000000040073ca */ /* 0x000fec0008000100 */
[----:B------:R-:W-:Y:S01]  /*34f0*/  USEL UR4, URZ, 0x1, UP0 ;  /* 0x00000001ff047887 */ /* 0x000fe20008000000 */
[----:B------:R-:W-:Y:S01]  /*3500*/  ISETP.NE.AND P0, PT, R8, 0x2, PT ;  /* 0x000000020800780c */ /* 0x000fe20003f05270 */
[----:B------:R-:W-:Y:S01]  /*3510*/  USEL UR6, UR6, URZ, UP0 ;  /* 0x000000ff06067287 */ /* 0x000fe20008000000 */
[----:B------:R-:W2:Y:S03]  /*3520*/  SYNCS.PHASECHK.TRANS64.TRYWAIT P1, [R0+URZ+0x80], R5 ;  /* 0x00008005000075a7 */ /* 0x000ea600080211ff */
[----:B------:R-:W-:Y:S01]  /*3530*/  LOP3.LUT R12, R12, UR4, RZ, 0x3c, !PT ;  /* 0x000000040c0c7c12 */ /* 0x000fe2000f8e3cff */
[----:B-12---:R-:W-:Y:S07]  /*3540*/  @!P1 BRA `(.L_x_46) ;  /* 0x000000ac00e89947 */ /* 0x006fee0003800000 */
.L_x_179:
[C---:B------:R-:W-:Y:S01]  /*3550*/  LEA R4, R11.reuse, UR37, 0x4 ;  /* 0x000000250b047c11 */ /* 0x040fe2000f8e20ff */
[----:B-1----:R-:W-:Y:S01]  /*3560*/  VIADD R0, R0, 0x90 ;  /* 0x0000009000007836 */ /* 0x002fe20000000000 */
[----:B------:R-:W-:Y:S01]  /*3570*/  SEL R8, R8, RZ, P0 ;  /* 0x000000ff08087207 */ /* 0x000fe20000000000 */
[----:B------:R-:W-:-:S03]  /*3580*/  VIADD R11, R11, 0x1 ;  /* 0x000000010b0b7836 */ /* 0x000fc60000000000 */
[----:B------:R-:W1:Y:S01]  /*3590*/  LDS.128 R4, [R4+0xf0] ;  /* 0x0000f00004047984 */ /* 0x000e620000000c00 */
[----:B------:R-:W-:Y:S02]  /*35a0*/  PRMT R0, RZ, 0x654, R0 ;  /* 0x00000654ff007816 */ /* 0x000fe40000000000 */
[C---:B------:R-:W-:Y:S01]  /*35b0*/  ISETP.NE.AND P1, PT, R11.reuse, 0x2, PT ;  /* 0x000000020b00780c */ /* 0x040fe20003f25270 */
[----:B------:R-:W-:Y:S01]  /*35c0*/  @!PT LDS RZ, [RZ] ;  /* 0x00000000fffff984 */ /* 0x000fe20000000800 */
[----:B------:R-:W-:Y:S01]  /*35d0*/  @!PT LDS RZ, [RZ] ;  /* 0x00000000fffff984 */ /* 0x000fe20000000800 */
[----:B------:R-:W-:Y:S01]  /*35e0*/  @!PT LDS RZ, [RZ] ;  /* 0x00000000fffff984 */ /* 0x000fe20000000800 */
[----:B------:R-:W-:Y:S01]  /*35f0*/  @!PT LDS RZ, [RZ] ;  /* 0x00000000fffff984 */ /* 0x000fe20000000800 */
[----:B------:R2:W-:Y:S06]  /*3600*/  MEMBAR.ALL.CTA ;  /* 0x0000000000007992 */ /* 0x0005ec0000008000 */
[----:B--2---:R-:W2:Y:S01]  /*3610*/  FENCE.VIEW.ASYNC.S ;  /* 0x00000000000073c6 */ /* 0x004ea20000000000 */
[----:B------:R-:W-:Y:S01]  /*3620*/  SEL R11, R11, RZ, P1 ;  /* 0x000000ff0b0b7207 */ /* 0x000fe20000800000 */
[----:B--2---:R2:W-:Y:S01]  /*3630*/  SYNCS.ARRIVE.TRANS64.RED.A1T0 RZ, [R0+URZ], RZ ;  /* 0x000000ff00ff79a7 */ /* 0x0045e200081004ff */
[----:B-1----:R-:W-:-:S02]  /*3640*/  LOP3.LUT P3, RZ, R6, 0x1, RZ, 0xc0, !PT ;  /* 0x0000000106ff7812 */ /* 0x002fc4000786c0ff */
[----:B------:R-:W-:-:S04]  /*3650*/  SEL R5, RZ, 0x1, P1 ;  /* 0x00000001ff057807 */ /* 0x000fc80000800000 */
[----:B------:R-:W-:Y:S02]  /*3660*/  LOP3.LUT R10, R10, R5, RZ, 0x3c, !PT ;  /* 0x000000050a0a7212 */ /* 0x000fe400078e3cff */
[----:B--2---:R-:W-:-:S04]  /*3670*/  SEL R0, RZ, 0x1, P0 ;  /* 0x00000001ff007807 */ /* 0x004fc80000000000 */
[----:B------:R-:W-:Y:S01]  /*3680*/  LOP3.LUT R9, R9, R0, RZ, 0x3c, !PT ;  /* 0x0000000009097212 */ /* 0x000fe200078e3cff */
[----:B------:R-:W-:Y:S06]  /*3690*/  @P3 BRA `(.L_x_47) ;  /* 0xfffffffc002c3947 */ /* 0x000fec000383ffff */
[----:B------:R-:W-:Y:S01]  /*36a0*/  ULEA UR5, UR6, UR37, 0x3 ;  /* 0x0000002506057291 */ /* 0x000fe2000f8e18ff */
[----:B------:R-:W-:-:S08]  /*36b0*/  SHF.L.U32 R3, R12, 0x1f, RZ ;  /* 0x0000001f0c037819 */ /* 0x000fd000000006ff */
[----:B------:R-:W1:Y:S02]  /*36c0*/  SYNCS.PHASECHK.TRANS64 P0, [UR5+0x90], R3 ;  /* 0x00009003ff0075a7 */ /* 0x000e640008001005 */
[----:B-1----:R-:W-:Y:S05]  /*36d0*/  @P0 BRA `(.L_x_48) ;  /* 0x0000000000080947 */ /* 0x002fea0003800000 */
[----:B------:R-:W1:Y:S02]  /*36e0*/  SYNCS.PHASECHK.TRANS64.TRYWAIT P0, [UR5+0x90], R3 ;  /* 0x00009003ff0075a7 */ /* 0x000e640008001105 */
[----:B-1----:R-:W-:Y:S05]  /*36f0*/  @!P0 BRA `(.L_x_49) ;  /* 0x000000ac00908947 */ /* 0x002fea0003800000 */
.L_x_48:
[----:B------:R-:W-:-:S04]  /*3700*/  UIADD3 UR4, UPT, UPT, UR6, 0x1, URZ ;  /* 0x0000000106047890 */ /* 0x000fc8000fffe0ff */
[----:B------:R-:W-:-:S04]  /*3710*/  UISETP.NE.AND UP0, UPT, UR4, 0x2, UPT ;  /* 0x000000020400788c */ /* 0x000fc8000bf05270 */
[----:B------:R-:W-:Y:S02]  /*3720*/  USEL UR7, URZ, 0x1, UP0 ;  /* 0x00000001ff077887 */ /* 0x000fe40008000000 */
[----:B------:R-:W-:-:S04]  /*3730*/  USEL UR4, UR4, URZ, UP0 ;  /* 0x000000ff04047287 */ /* 0x000fc80008000000 */
[----:B------:R-:W-:Y:S01]  /*3740*/  ULEA UR4, UR4, UR37, 0x3 ;  /* 0x0000002504047291 */ /* 0x000fe2000f8e18ff */
[----:B-1----:R-:W-:-:S04]  /*3750*/  LOP3.LUT R3, R12, UR7, RZ, 0x3c, !PT ;  /* 0x000000070c037c12 */ /* 0x002fc8000f8e3cff */
[----:B------:R-:W-:-:S04]  /*3760*/  SHF.L.U32 R0, R3, 0x1f, RZ ;  /* 0x0000001f03007819 */ /* 0x000fc800000006ff */
[----:B------:R-:W1:Y:S02]  /*3770*/  SYNCS.PHASECHK.TRANS64 P0, [UR4+0x90], R0 ;  /* 0x00009000ff0075a7 */ /* 0x000e640008001004 */
[----:B-1----:R-:W-:Y:S05]  /*3780*/  @P0 EXIT ;  /* 0x000000000000094d */ /* 0x002fea0003800000 */
[----:B------:R-:W-:Y:S02]  /*3790*/  SHF.L.U32 R3, R3, 0x1f, RZ ;  /* 0x0000001f03037819 */ /* 0x000fe400000006ff */
[----:B------:R-:W-:-:S07]  /*37a0*/  MOV R0, UR4 ;  /* 0x0000000400007c02 */ /* 0x000fce0008000f00 */
.L_x_50:
[----:B-1----:R1:W2:Y:S02]  /*37b0*/  SYNCS.PHASECHK.TRANS64.TRYWAIT P0, [R0+URZ+0x90], R3 ;  /* 0x00009003000075a7 */ /* 0x0022a400080011ff */
[----:B--2---:R-:W-:Y:S05]  /*37c0*/  @!P0 NANOSLEEP.SYNCS 0x989680 ;  /* 0x009896800000895d */ /* 0x004fea0003900000 */
[----:B------:R-:W2:Y:S02]  /*37d0*/  @!P0 SYNCS.PHASECHK.TRANS64 P0, [R0+URZ+0x90], R3 ;  /* 0x00009003000085a7 */ /* 0x000ea400080010ff */
[----:B--2---:R-:W-:Y:S05]  /*37e0*/  @P0 EXIT ;  /* 0x000000000000094d */ /* 0x004fea0003800000 */
[----:B------:R-:W-:Y:S05]  /*37f0*/  BRA `(.L_x_50) ;  /* 0xfffffffc00ec7947 */ /* 0x000fea000383ffff */
.L_x_43:
[----:B------:R-:W-:-:S09]  /*3800*/  UISETP.NE.AND UP1, UPT, UR8, URZ, UPT ;  /* 0x000000ff0800728c */ /* 0x000fd2000bf25270 */
[----:B------:R-:W-:Y:S05]  /*3810*/  BRA.U UP1, `(.L_x_51) ;  /* 0x0000000d016c7547 */ /* 0x000fea000b800000 */
[----:B------:R-:W-:Y:S01]  /*3820*/  UMOV UR4, 0x40 ;  /* 0x0000004000047882 */ /* 0x000fe20000000000 */
[----:B------:R-:W-:Y:S01]  /*3830*/  NOP ;  /* 0x0000000000007918 */ /* 0x000fe20000000000 */
[----:B------:R-:W-:Y:S01]  /*3840*/  ULEA UR4, UR37, UR4, 0x18 ;  /* 0x0000000425047291 */ /* 0x000fe2000f8ec0ff */
[----:B------:R-:W-:Y:S02]  /*3850*/  UMOV UR5, 0x400 ;  /* 0x0000040000057882 */ /* 0x000fe40000000000 */
[----:B------:R-:W-:-:S06]  /*3860*/  ULEA UR37, UR37, UR5, 0x18 ;  /* 0x0000000525257291 */ /* 0x000fcc000f8ec0ff */
[----:B------:R-:W1:Y:S02]  /*3870*/  LDS.U8 R0, [UR4+0x1c] ;  /* 0x00001c04ff007984 */ /* 0x000e640008000000 */
[----:B-1----:R-:W-:-:S13]  /*3880*/  ISETP.NE.AND P0, PT, R0, RZ, PT ;  /* 0x000000ff0000720c */ /* 0x002fda0003f05270 */
[----:B------:R-:W-:Y:S05]  /*3890*/  @P0 BRA `(.L_x_52) ;  /* 0x0000000000580947 */ /* 0x000fea0003800000 */
[----:B------:R-:W-:-:S13]  /*38a0*/  ELECT P0, URZ, PT ;  /* 0x0000000000ff782f */ /* 0x000fda0003800000 */
[----:B------:R-:W-:Y:S05]  /*38b0*/  @!P0 BRA `(.L_x_53) ;  /* 0x0000000000608947 */ /* 0x000fea0003800000 */
[----:B------:R-:W-:Y:S01]  /*38c0*/  UMOV UR5, 0x10 ;  /* 0x0000001000057882 */ /* 0x000fe20000000000 */
[----:B------:R-:W-:Y:S01]  /*38d0*/  HFMA2 R0, -RZ, RZ, 0, 5.9604644775390625e-08 ;  /* 0x00000001ff007431 */ /* 0x000fe200000001ff */
[----:B------:R-:W-:-:S03]  /*38e0*/  MOV R2, 0xffff ;  /* 0x0000ffff00027802 */ /* 0x000fc60000000f00 */
[----:B------:R-:W-:Y:S04]  /*38f0*/  DEPBAR.LE SB1, 0x36 ;  /* 0x00009d800000791a */ /* 0x000fe80000000000 */
[----:B------:R-:W1:Y:S02]  /*3900*/  UTCATOMSWS.FIND_AND_SET.ALIGN UP0, UR5, UR5 ;  /* 0x00000005000575e3 */ /* 0x000e640008000800 */
[----:B-1----:R-:W-:Y:S01]  /*3910*/  MOV R3, UR5 ;  /* 0x0000000500037c02 */ /* 0x002fe20008000f00 */
[----:B------:R-:W-:Y:S06]  /*3920*/  BRA.U UP0, `(.L_x_54) ;  /* 0x0000000100187547 */ /* 0x000fec000b800000 */
.L_x_55:
[----:B------:R-:W-:Y:S05]  /*3930*/  NANOSLEEP 0x64 ;  /* 0x000000640000795d */ /* 0x000fea0003800000 */
[----:B------:R-:W-:-:S05]  /*3940*/  UMOV UR5, 0x10 ;  /* 0x0000001000057882 */ /* 0x000fca0000000000 */
[----:B------:R-:W-:Y:S04]  /*3950*/  DEPBAR.LE SB1, 0x36 ;  /* 0x00009d800000791a */ /* 0x000fe80000000000 */
[----:B------:R-:W1:Y:S02]  /*3960*/  UTCATOMSWS.FIND_AND_SET.ALIGN UP0, UR5, UR5 ;  /* 0x00000005000575e3 */ /* 0x000e640008000800 */
[----:B-1----:R-:W-:Y:S01]  /*3970*/  MOV R3, UR5 ;  /* 0x0000000500037c02 */ /* 0x002fe20008000f00 */
[----:B------:R-:W-:Y:S05]  /*3980*/  BRA.U !UP0, `(.L_x_55) ;  /* 0xfffffffd08e87547 */ /* 0x000fea000b83ffff */
.L_x_54:
[-C--:B------:R-:W-:Y:S02]  /*3990*/  SHF.L.U32 R2, R2, R3.reuse, RZ ;  /* 0x0000000302027219 */ /* 0x080fe400000006ff */
[----:B------:R-:W-:Y:S01]  /*39a0*/  SHF.L.U32 R0, R0, R3, RZ ;  /* 0x0000000300007219 */ /* 0x000fe200000006ff */
[----:B------:R-:W-:Y:S02]  /*39b0*/  IMAD.SHL.U32 R3, R3, 0x20, RZ ;  /* 0x0000002003037824 */ /* 0x000fe400078e00ff */
[----:B------:R1:W-:Y:S04]  /*39c0*/  ATOMS.OR RZ, [UR4+0x14], R2 ;  /* 0x00001402ffff798c */ /* 0x0003e8000b000004 */
[----:B------:R1:W-:Y:S04]  /*39d0*/  ATOMS.OR RZ, [UR4+0x18], R0 ;  /* 0x00001800ffff798c */ /* 0x0003e8000b000004 */
[----:B------:R1:W-:Y:S01]  /*39e0*/  STS [UR37+0x110], R3 ;  /* 0x00011003ff007988 */ /* 0x0003e20008000825 */
[----:B------:R-:W-:Y:S05]  /*39f0*/  BRA `(.L_x_53) ;  /* 0x0000000000107947 */ /* 0x000fea0003800000 */
.L_x_52:
[----:B------:R-:W-:Y:S02]  /*3a00*/  MOV R0, 0xffffffff ;  /* 0xffffffff00007802 */ /* 0x000fe40000000f00 */
[----:B------:R-:W-:-:S03]  /*3a10*/  MOV R2, 0x3a40 ;  /* 0x00003a4000027802 */ /* 0x000fc60000000f00 */
[----:B------:R1:W-:Y:S04]  /*3a20*/  STS [UR37+0x110], R0 ;  /* 0x00011000ff007988 */ /* 0x0003e80008000825 */
[----:B-1-3-5:R-:W-:Y:S05]  /*3a30*/  CALL.REL.NOINC `($__internal_1_$__cuda_sm10x_tcgen05_guardrail_trap_phase_invalid_during_alloc) ;  /* 0x000000b400587944 */ /* 0x02afea0003c00000 */
.L_x_53:
[----:B------:R-:W-:Y:S05]  /*3a40*/  WARPSYNC.ALL ;  /* 0x0000000000007948 */ /* 0x000fea0003800000 */
[----:B------:R-:W2:Y:S01]  /*3a50*/  S2UR UR5, SR_CgaCtaId ;  /* 0x00000000000579c3 */ /* 0x000ea20000008800 */
[----:B------:R-:W-:Y:S01]  /*3a60*/  UMOV UR4, 0x400 ;  /* 0x0000040000047882 */ /* 0x000fe20000000000 */
[----:B------:R-:W-:-:S06]  /*3a70*/  NOP ;  /* 0x0000000000007918 */ /* 0x000fcc0000000000 */
[----:B------:R-:W-:Y:S06]  /*3a80*/  BAR.ARV 0x6, 0xa0 ;  /* 0x0182800000007b1d */ /* 0x000fec0000002000 */
[----:B------:R-:W4:Y:S01]  /*3a90*/  LDCU UR7, c[0x0][0x38c] ;  /* 0x00007180ff0777ac */ /* 0x000f220008000800 */
[----:B------:R-:W-:Y:S01]  /*3aa0*/  IMAD.MOV.U32 R11, RZ, RZ, 0x1 ;  /* 0x00000001ff0b7424 */ /* 0x000fe200078e00ff */
[----:B------:R-:W-:Y:S01]  /*3ab0*/  CS2R R8, SRZ ;  /* 0x0000000000087805 */ /* 0x000fe2000001ff00 */
[----:B------:R-:W-:Y:S01]  /*3ac0*/  IMAD.MOV.U32 R10, RZ, RZ, RZ ;  /* 0x000000ffff0a7224 */ /* 0x000fe200078e00ff */
[----:B------:R-:W3:Y:S01]  /*3ad0*/  LDCU UR6, c[0x0][0x38c] ;  /* 0x00007180ff0677ac */ /* 0x000ee20008000800 */
[----:B------:R-:W-:Y:S01]  /*3ae0*/  UMOV UR15, URZ ;  /* 0x000000ff000f7c82 */ /* 0x000fe20008000000 */
[----:B------:R-:W-:Y:S01]  /*3af0*/  UMOV UR14, URZ ;  /* 0x000000ff000e7c82 */ /* 0x000fe20008000000 */
[----:B--2---:R-:W-:Y:S01]  /*3b00*/  ULEA UR5, UR5, UR4, 0x18 ;  /* 0x0000000405057291 */ /* 0x004fe2000f8ec0ff */
[----:B------:R-:W-:Y:S01]  /*3b10*/  UMOV UR24, 0x0 ;  /* 0x0000000000187882 */ /* 0x000fe20000000000 */
[----:B------:R-:W-:-:S02]  /*3b20*/  UMOV UR25, 0x8418910 ;  /* 0x0841891000197882 */ /* 0x000fc40000000000 */
[----:B------:R-:W-:Y:S02]  /*3b30*/  UIADD3 UR10, UPT, UPT, UR5, 0x10800, URZ ;  /* 0x00010800050a7890 */ /* 0x000fe4000fffe0ff */
[----:B------:R-:W-:Y:S02]  /*3b40*/  UIADD3 UR11, UPT, UPT, UR5, 0x1c800, URZ ;  /* 0x0001c800050b7890 */ /* 0x000fe4000fffe0ff */
[----:B----4-:R-:W-:Y:S01]  /*3b50*/  UIADD3 UR7, UPT, UPT, UR7, 0x1f, URZ ;  /* 0x0000001f07077890 */ /* 0x010fe2000fffe0ff */
[----:B-1----:R-:W1:Y:S01]  /*3b60*/  LDS R0, [UR5+0x110] ;  /* 0x00011005ff007984 */ /* 0x002e620008000800 */
[----:B------:R-:W-:Y:S02]  /*3b70*/  USHF.R.U32.HI UR10, URZ, 0x4, UR10 ;  /* 0x00000004ff0a7899 */ /* 0x000fe4000801160a */
[----:B------:R-:W-:Y:S02]  /*3b80*/  USHF.R.S32.HI UR4, URZ, 0x1f, UR7 ;  /* 0x0000001fff047899 */ /* 0x000fe40008011407 */
[----:B------:R-:W-:-:S02]  /*3b90*/  USHF.R.U32.HI UR11, URZ, 0x4, UR11 ;  /* 0x00000004ff0b7899 */ /* 0x000fc4000801160b */
[----:B------:R-:W-:Y:S02]  /*3ba0*/  ULEA.HI UR4, UR4, UR7, URZ, 0x5 ;  /* 0x0000000704047291 */ /* 0x000fe4000f8f28ff */
[----:B------:R-:W-:Y:S02]  /*3bb0*/  ULOP3.LUT UR10, UR10, 0x3fff, URZ, 0xc0, !UPT ;  /* 0x00003fff0a0a7892 */ /* 0x000fe4000f8ec0ff */
[----:B------:R-:W-:Y:S02]  /*3bc0*/  USHF.R.S32.HI UR4, URZ, 0x5, UR4 ;  /* 0x00000005ff047899 */ /* 0x000fe40008011404 */
[----:B------:R-:W-:Y:S02]  /*3bd0*/  ULOP3.LUT UR11, UR11, 0x3fff, URZ, 0xc0, !UPT ;  /* 0x00003fff0b0b7892 */ /* 0x000fe4000f8ec0ff */
[----:B------:R-:W-:Y:S01]  /*3be0*/  UISETP.LT.AND UP0, UPT, UR4, 0x1, UPT ;  /* 0x000000010400788c */ /* 0x000fe2000bf01270 */
[----:B------:R-:W-:Y:S01]  /*3bf0*/  UMOV UR22, 0x0 ;  /* 0x0000000000167882 */ /* 0x000fe20000000000 */
[----:B------:R-:W-:-:S02]  /*3c00*/  UMOV UR23, 0x8418910 ;  /* 0x0841891000177882 */ /* 0x000fc40000000000 */
[----:B------:R-:W-:Y:S02]  /*3c10*/  USEL UR9, UR4, 0x1, !UP0 ;  /* 0x0000000104097887 */ /* 0x000fe4000c000000 */
[----:B------:R-:W-:Y:S02]  /*3c20*/  ULOP3.LUT UR10, UR10, 0x1000000, URZ, 0xfc, !UPT ;  /* 0x010000000a0a7892 */ /* 0x000fe4000f8efcff */
[----:B------:R-:W-:Y:S02]  /*3c30*/  ULOP3.LUT UR11, UR11, 0x1000000, URZ, 0xfc, !UPT ;  /* 0x010000000b0b7892 */ /* 0x000fe4000f8efcff */
[----:B------:R-:W-:Y:S02]  /*3c40*/  UIADD3 UR9, UPT, UPT, -UR9, URZ, URZ ;  /* 0x000000ff09097290 */ /* 0x000fe4000fffe1ff */
[----:B---3--:R-:W-:Y:S01]  /*3c50*/  UISETP.GE.AND UP3, UPT, UR6, 0x1, UPT ;  /* 0x000000010600788c */ /* 0x008fe2000bf66270 */
[----:B------:R-:W-:Y:S01]  /*3c60*/  UMOV UR20, 0x0 ;  /* 0x0000000000147882 */ /* 0x000fe20000000000 */
[----:B------:R-:W-:Y:S01]  /*3c70*/  UMOV UR21, 0x8418910 ;  /* 0x0841891000157882 */ /* 0x000fe20000000000 */
[----:B------:R-:W-:Y:S01]  /*3c80*/  UMOV UR18, 0x0 ;  /* 0x0000000000127882 */ /* 0x000fe20000000000 */
[----:B------:R-:W-:Y:S01]  /*3c90*/  UMOV UR19, 0x8418910 ;  /* 0x0841891000137882 */ /* 0x000fe20000000000 */
[----:B-1----:R-:W-:-:S15]  /*3ca0*/  R2UR UR16, R0 ;  /* 0x00000000001072ca */ /* 0x002fde00000e0000 */
.L_x_62:
[----:B------:R-:W-:Y:S02]  /*3cb0*/  LEA R0, R10, UR5, 0x3 ;  /* 0x000000050a007c11 */ /* 0x000fe4000f8e18ff */
[----:B------:R-:W-:Y:S02]  /*3cc0*/  SHF.L.U32 R5, R9, 0x1f, RZ ;  /* 0x0000001f09057819 */ /* 0x000fe400000006ff */
[----:B------:R-:W-:Y:S01]  /*3cd0*/  PLOP3.LUT P0, PT, PT, PT, UP3, 0x80, 0x8 ;  /* 0x000000000008781c */ /* 0x000fe20003f0f038 */
[----:B------:R-:W-:Y:S01]  /*3ce0*/  VIADD R3, R0, 0x90 ;  /* 0x0000009000037836 */ /* 0x000fe20000000000 */
[----:B-1----:R-:W1:Y:S02]  /*3cf0*/  SYNCS.PHASECHK.TRANS64.TRYWAIT P1, [R0+URZ+0x80], R5 ;  /* 0x00008005000075a7 */ /* 0x002e6400080211ff */
[----:B-1-3--:R-:W-:Y:S09]  /*3d00*/  @!P1 BRA `(.L_x_56) ;  /* 0x000000a800249947 */ /* 0x00aff20003800000 */
.L_x_181:
[----:B------:R-:W-:Y:S01]  /*3d10*/  LEA R4, R10, UR5, 0x4 ;  /* 0x000000050a047c11 */ /* 0x000fe2000f8e20ff */
[----:B------:R-:W-:Y:S01]  /*3d20*/  @UP3 ULEA UR6, UR14, UR5, 0x3 ;  /* 0x000000050e063291 */ /* 0x000fe2000f8e18ff */
[----:B------:R-:W-:Y:S01]  /*3d30*/  PLOP3.LUT P2, PT, PT, PT, PT, 0x80, 0x8 ;  /* 0x000000000008781c */ /* 0x000fe20003f4f070 */
[----:B------:R-:W-:Y:S01]  /*3d40*/  ULEA UR7, UR15, UR5, 0x3 ;  /* 0x000000050f077291 */ /* 0x000fe2000f8e18ff */
[----:B------:R-:W-:Y:S01]  /*3d50*/  PRMT R3, RZ, 0x654, R3 ;  /* 0x00000654ff037816 */ /* 0x000fe20000000003 */
[----:B------:R-:W-:Y:S01]  /*3d60*/  ULEA UR8, UR15, UR16, 0x8 ;  /* 0x000000100f087291 */ /* 0x000fe2000f8e40ff */
[----:B-1----:R-:W1:Y:S01]  /*3d70*/  LDS.128 R4, [R4+0xf0] ;  /* 0x0000f00004047984 */ /* 0x002e620000000c00 */
[----:B------:R-:W-:Y:S02]  /*3d80*/  @P0 SHF.L.U32 R2, R8, 0x1f, RZ ;  /* 0x0000001f08020819 */ /* 0x000fe400000006ff */
[----:B------:R-:W-:Y:S01]  /*3d90*/  SHF.L.U32 R0, R11, 0x1f, RZ ;  /* 0x0000001f0b007819 */ /* 0x000fe200000006ff */
[----:B------:R-:W-:Y:S01]  /*3da0*/  @!PT LDS RZ, [RZ] ;  /* 0x00000000fffff984 */ /* 0x000fe20000000800 */
[----:B------:R-:W-:Y:S01]  /*3db0*/  @!PT LDS RZ, [RZ] ;  /* 0x00000000fffff984 */ /* 0x000fe20000000800 */
[----:B------:R-:W-:Y:S01]  /*3dc0*/  @!PT LDS RZ, [RZ] ;  /* 0x00000000fffff984 */ /* 0x000fe20000000800 */
[----:B------:R-:W-:Y:S01]  /*3dd0*/  @!PT LDS RZ, [RZ] ;  /* 0x00000000fffff984 */ /* 0x000fe20000000800 */
[----:B------:R2:W-:Y:S06]  /*3de0*/  MEMBAR.ALL.CTA ;  /* 0x0000000000007992 */ /* 0x0005ec0000008000 */
[----:B--2---:R-:W2:Y:S02]  /*3df0*/  FENCE.VIEW.ASYNC.S ;  /* 0x00000000000073c6 */ /* 0x004ea40000000000 */
[----:B--2---:R2:W-:Y:S01]  /*3e00*/  SYNCS.ARRIVE.TRANS64.RED.A1T0 RZ, [R3+URZ], RZ ;  /* 0x000000ff03ff79a7 */ /* 0x0045e200081004ff */
[----:B------:R2:W3:Y:S01]  /*3e10*/  @P0 SYNCS.PHASECHK.TRANS64.TRYWAIT P2, [UR6], R2 ;  /* 0x00000002ff0005a7 */ /* 0x0004e20008041106 */
[----:B-1----:R-:W-:Y:S01]  /*3e20*/  LOP3.LUT P1, RZ, R6, 0x1, RZ, 0xc0, !PT ;  /* 0x0000000106ff7812 */ /* 0x002fe2000782c0ff */
[----:B------:R-:W1:Y:S02]  /*3e30*/  SYNCS.PHASECHK.TRANS64.TRYWAIT P0, [UR7+0xb0], R0 ;  /* 0x0000b000ff0075a7 */ /* 0x000e640008001107 */
[----:B-123--:R-:W-:Y:S10]  /*3e40*/  @!P0 BRA `(.L_x_57) ;  /* 0x000000a400e88947 */ /* 0x00eff40003800000 */
.L_x_183:
[----:B------:R-:W-:Y:S01]  /*3e50*/  IADD3 R10, PT, PT, R10, 0x1, RZ ;  /* 0x000000010a0a7810 */ /* 0x000fe20007ffe0ff */
[----:B------:R-:W-:Y:S06]  /*3e60*/  BRA.U !UP3, `(.L_x_58) ;  /* 0x000000010bc07547 */ /* 0x000fec000b800000 */
[----:B------:R-:W-:Y:S01]  /*3e70*/  UPLOP3.LUT UP4, UPT, UPT, UPT, UPT, 0x40, 0x4 ;  /* 0x000000000004789c */ /* 0x000fe20003f8e870 */
[----:B------:R-:W-:Y:S01]  /*3e80*/  UMOV UR13, UR9 ;  /* 0x00000009000d7c82 */ /* 0x000fe20008000000 */
[----:B------:R-:W-:Y:S01]  /*3e90*/  UMOV UR12, UR4 ;  /* 0x00000004000c7c82 */ /* 0x000fe20008000000 */
[----:B------:R-:W-:-:S08]  /*3ea0*/  UMOV UR17, UR14 ;  /* 0x0000000e00117c82 */ /* 0x000fd00008000000 */
.L_x_61:
[----:B------:R-:W-:Y:S02]  /*3eb0*/  UIADD3 UR13, UPT, UPT, UR13, 0x1, URZ ;  /* 0x000000010d0d7890 */ /* 0x000fe4000fffe0ff */
[----:B--2---:R-:W-:Y:S02]  /*3ec0*/  ULEA UR6, UR17, UR5, 0x3 ;  /* 0x0000000511067291 */ /* 0x004fe4000f8e18ff */
[----:B------:R-:W-:Y:S01]  /*3ed0*/  UISETP.NE.AND UP0, UPT, UR13, URZ, UPT ;  /* 0x000000ff0d00728c */ /* 0x000fe2000bf05270 */
[----:B---3--:R-:W-:Y:S10]  /*3ee0*/  @P2 BRA `(.L_x_59) ;  /* 0x00000000000c2947 */ /* 0x008ff40003800000 */
[----:B-1----:R-:W-:Y:S04]  /*3ef0*/  SHF.L.U32 R3, R8, 0x1f, RZ ;  /* 0x0000001f08037819 */ /* 0x002fe800000006ff */
[----:B------:R-:W1:Y:S02]  /*3f00*/  SYNCS.PHASECHK.TRANS64.TRYWAIT P0, [UR6], R3 ;  /* 0x00000003ff0075a7 */ /* 0x000e640008001106 */
[----:B-1----:R-:W-:Y:S05]  /*3f10*/  @!P0 BRA `(.L_x_60) ;  /* 0x000000a400cc8947 */ /* 0x002fea0003800000 */
.L_x_59:
[----:B------:R-:W-:Y:S01]  /*3f20*/  UISETP.NE.AND UP1, UPT, UR12, 0x1, UPT ;  /* 0x000000010c00788c */ /* 0x000fe2000bf25270 */
[----:B------:R-:W-:Y:S01]  /*3f30*/  PLOP3.LUT P2, PT, PT, PT, PT, 0x80, 0x8 ;  /* 0x000000000008781c */ /* 0x000fe20003f4f070 */
[----:B------:R-:W-:Y:S02]  /*3f40*/  UIADD3 UR14, UPT, UPT, UR17, 0x1, URZ ;  /* 0x00000001110e7890 */ /* 0x000fe4000fffe0ff */
[----:B------:R-:W-:Y:S02]  /*3f50*/  ULEA UR28, UR17, UR11, 0xb ;  /* 0x0000000b111c7291 */ /* 0x000fe4000f8e58ff */
[----:B------:R-:W-:Y:S01]  /*3f60*/  UISETP.NE.AND UP2, UPT, UR14, 0x3, UPT ;  /* 0x000000030e00788c */ /* 0x000fe2000bf45270 */
[----:B------:R-:W-:Y:S01]  /*3f70*/  PLOP3.LUT P0, PT, PT, PT, UP1, 0x80, 0x8 ;  /* 0x000000000008781c */ /* 0x000fe20003f0f018 */
[----:B------:R-:W-:Y:S02]  /*3f80*/  UIADD3 UR40, UPT, UPT, UR28, 0x40, URZ ;  /* 0x000000401c287890 */ /* 0x000fe4000fffe0ff */
[----:B------:R-:W-:Y:S02]  /*3f90*/  USEL UR27, URZ, 0x1, UP2 ;  /* 0x00000001ff1b7887 */ /* 0x000fe40009000000 */
[----:B------:R-:W-:Y:S02]  /*3fa0*/  USEL UR14, UR14, URZ, UP2 ;  /* 0x000000ff0e0e7287 */ /* 0x000fe40009000000 */
[----:B------:R-:W-:Y:S02]  /*3fb0*/  UIADD3 UR36, UPT, UPT, UR28, 0x80, URZ ;  /* 0x000000801c247890 */ /* 0x000fe4000fffe0ff */
[----:B------:R-:W-:Y:S01]  /*3fc0*/  @UP1 ULEA UR26, UR14, UR5, 0x3 ;  /* 0x000000050e1a1291 */ /* 0x000fe2000f8e18ff */
[----:B------:R-:W-:Y:S01]  /*3fd0*/  LOP3.LUT R8, R8, UR27, RZ, 0x3c, !PT ;  /* 0x0000001b08087c12 */ /* 0x000fe2000f8e3cff */
[----:B------:R-:W-:Y:S02]  /*3fe0*/  UIADD3 UR32, UPT, UPT, UR28, 0xc0, URZ ;  /* 0x000000c01c207890 */ /* 0x000fe4000fffe0ff */
[----:B------:R-:W-:Y:S01]  /*3ff0*/  UIADD3 UR6, UPT, UPT, UR6, 0x18, URZ ;  /* 0x0000001806067890 */ /* 0x000fe2000fffe0ff */
[----:B-1----:R-:W-:Y:S01]  /*4000*/  @P0 SHF.L.U32 R0, R8, 0x1f, RZ ;  /* 0x0000001f08000819 */ /* 0x002fe200000006ff */
[----:B------:R-:W-:Y:S01]  /*4010*/  UIADD3 UR12, UPT, UPT, UR12, -0x1, URZ ;  /* 0xffffffff0c0c7890 */ /* 0x000fe2000fffe0ff */
[----:B------:R-:W-:Y:S02]  /*4020*/  UMOV UR29, 0x20004020 ;  /* 0x20004020001d7882 */ /* 0x000fe40000000000 */
[----:B------:R2:W3:Y:S01]  /*4030*/  @P0 SYNCS.PHASECHK.TRANS64.TRYWAIT P2, [UR26], R0 ;  /* 0x00000000ff0005a7 */ /* 0x0004e2000804111a */
[----:B------:R-:W-:Y:S01]  /*4040*/  ULEA UR26, UR17, UR10, 0xa ;  /* 0x0000000a111a7291 */ /* 0x000fe2000f8e50ff */
[----:B------:R-:W-:Y:S01]  /*4050*/  UMOV UR27, 0x20004020 ;  /* 0x20004020001b7882 */ /* 0x000fe20000000000 */
[----:B------:R-:W-:Y:S02]  /*4060*/  UMOV UR41, 0x20004020 ;  /* 0x2000402000297882 */ /* 0x000fe40000000000 */
[----:B------:R-:W-:Y:S02]  /*4070*/  UIADD3 UR38, UPT, UPT, UR26, 0x40, URZ ;  /* 0x000000401a267890 */ /* 0x000fe4000fffe0ff */
[----:B------:R-:W-:Y:S02]  /*4080*/  UIADD3 UR34, UPT, UPT, UR26, 0x80, URZ ;  /* 0x000000801a227890 */ /* 0x000fe4000fffe0ff */
[----:B------:R-:W-:Y:S01]  /*4090*/  UIADD3 UR30, UPT, UPT, UR26, 0xc0, URZ ;  /* 0x000000c01a1e7890 */ /* 0x000fe2000fffe0ff */
[----:B------:R2:W-:Y:S01]  /*40a0*/  UTCHMMA gdesc[UR26], gdesc[UR28], tmem[UR8], tmem[UR24], idesc[UR25], UP4 ;  /* 0x00ff181c1a0075ea */ /* 0x0005e2000a000008 */
[----:B------:R-:W-:Y:S01]  /*40b0*/  UPLOP3.LUT UP4, UPT, UPT, UPT, UPT, 0x80, 0x8 ;  /* 0x000000000008789c */ /* 0x000fe20003f8f070 */
[----:B------:R-:W-:Y:S01]  /*40c0*/  UMOV UR39, 0x20004020 ;  /* 0x2000402000277882 */ /* 0x000fe20000000000 */
[----:B------:R-:W-:Y:S01]  /*40d0*/  UMOV UR37, 0x20004020 ;  /* 0x2000402000257882 */ /* 0x000fe20000000000 */
[----:B------:R2:W-:Y:S01]  /*40e0*/  UTCHMMA gdesc[UR38], gdesc[UR40], tmem[UR8], tmem[UR22], idesc[UR23], UPT ;  /* 0x00ff1628260075ea */ /* 0x0005e2000b800008 */
[----:B------:R-:W-:Y:S01]  /*40f0*/  UMOV UR35, 0x20004020 ;  /* 0x2000402000237882 */ /* 0x000fe20000000000 */
[----:B------:R-:W-:Y:S01]  /*4100*/  UMOV UR33, 0x20004020 ;  /* 0x2000402000217882 */ /* 0x000fe20000000000 */
[----:B------:R-:W-:Y:S01]  /*4110*/  UMOV UR31, 0x20004020 ;  /* 0x20004020001f7882 */ /* 0x000fe20000000000 */
[----:B------:R2:W-:Y:S01]  /*4120*/  UTCHMMA gdesc[UR34], gdesc[UR36], tmem[UR8], tmem[UR20], idesc[UR21], UPT ;  /* 0x00ff1424220075ea */ /* 0x0005e2000b800008 */
[----:B------:R2:W-:Y:S01]  /*4130*/  UTCHMMA gdesc[UR30], gdesc[UR32], tmem[UR8], tmem[UR18], idesc[UR19], UPT ;  /* 0x00ff12201e0075ea */ /* 0x0005e2000b800008 */
[----:B------:R2:W-:Y:S01]  /*4140*/  UTCBAR [UR6], URZ ;  /* 0x000000ff060073e9 */ /* 0x0005e200080000ff */
[----:B------:R-:W-:Y:S01]  /*4150*/  UMOV UR17, UR14 ;  /* 0x0000000e00117c82 */ /* 0x000fe20008000000 */
[----:B------:R-:W-:Y:S05]  /*4160*/  BRA.U UP0, `(.L_x_61) ;  /* 0xfffffffd00507547 */ /* 0x000fea000b83ffff */
.L_x_58:
[----:B------:R-:W-:Y:S01]  /*4170*/  UIADD3 UR15, UPT, UPT, UR15, 0x1, URZ ;  /* 0x000000010f0f7890 */ /* 0x000fe2000fffe0ff */
[C---:B------:R-:W-:Y:S01]  /*4180*/  ISETP.NE.AND P0, PT, R10.reuse, 0x2, PT ;  /* 0x000000020a00780c */ /* 0x040fe20003f05270 */
[----:B------:R-:W-:Y:S02]  /*4190*/  UIADD3 UR7, UPT, UPT, UR7, 0xa0, URZ ;  /* 0x000000a007077890 */ /* 0x000fe4000fffe0ff */
[----:B------:R-:W-:Y:S01]  /*41a0*/  UISETP.NE.AND UP0, UPT, UR15, 0x2, UPT ;  /* 0x000000020f00788c */ /* 0x000fe2000bf05270 */
[----:B-12---:R-:W-:Y:S02]  /*41b0*/  SEL R0, RZ, 0x1, P0 ;  /* 0x00000001ff007807 */ /* 0x006fe40000000000 */
[----:B------:R-:W-:Y:S01]  /*41c0*/  SEL R10, R10, RZ, P0 ;  /* 0x000000ff0a0a7207 */ /* 0x000fe20000000000 */
[----:B------:R-:W-:Y:S01]  /*41d0*/  USEL UR6, URZ, 0x1, UP0 ;  /* 0x00000001ff067887 */ /* 0x000fe20008000000 */
[----:B------:R-:W-:Y:S01]  /*41e0*/  LOP3.LUT R9, R9, R0, RZ, 0x3c, !PT ;  /* 0x0000000009097212 */ /* 0x000fe200078e3cff */
[----:B------:R-:W-:Y:S01]  /*41f0*/  USEL UR15, UR15, URZ, UP0 ;  /* 0x000000ff0f0f7287 */ /* 0x000fe20008000000 */
[----:B------:R1:W-:Y:S03]  /*4200*/  UTCBAR [UR7], URZ ;  /* 0x000000ff070073e9 */ /* 0x0003e600080000ff */
[----:B------:R-:W-:Y:S01]  /*4210*/  LOP3.LUT R11, R11, UR6, RZ, 0x3c, !PT ;  /* 0x000000060b0b7c12 */ /* 0x000fe2000f8e3cff */
[----:B------:R-:W-:Y:S07]  /*4220*/  @P1 BRA `(.L_x_62) ;  /* 0xfffffff800a01947 */ /* 0x000fee000383ffff */
[----:B------:R-:W2:Y:S01]  /*4230*/  S2UR UR4, SR_CgaCtaId ;  /* 0x00000000000479c3 */ /* 0x000ea20000008800 */
[----:B------:R-:W-:Y:S01]  /*4240*/  ELECT P0, URZ, PT ;  /* 0x0000000000ff782f */ /* 0x000fe20003800000 */
[----:B------:R-:W-:Y:S01]  /*4250*/  IMAD.MOV.U32 R0, RZ, RZ, 0x1 ;  /* 0x00000001ff007424 */ /* 0x000fe200078e00ff */
[----:B------:R-:W-:Y:S01]  /*4260*/  UIADD3 UR5, UPT, UPT, UR5, 0xb0, URZ ;  /* 0x000000b005057890 */ /* 0x000fe2000fffe0ff */
[----:B------:R-:W-:Y:S01]  /*4270*/  SHF.L.U32 R3, R11, 0x1f, RZ ;  /* 0x0000001f0b037819 */ /* 0x000fe200000006ff */
[----:B------:R-:W-:-:S03]  /*4280*/  UMOV UR6, 0x40 ;  /* 0x0000004000067882 */ /* 0x000fc60000000000 */
[----:B------:R-:W-:Y:S01]  /*4290*/  UVIRTCOUNT.DEALLOC.SMPOOL 0x80 ;  /* 0x000000800000784c */ /* 0x000fe20000000000 */
[----:B--2---:R-:W-:Y:S02]  /*42a0*/  ULEA UR4, UR4, UR6, 0x18 ;  /* 0x0000000604047291 */ /* 0x004fe4000f8ec0ff */
[----:B------:R-:W-:-:S07]  /*42b0*/  ULEA UR6, UR15, UR5, 0x3 ;  /* 0x000000050f067291 */ /* 0x000fce000f8e18ff */
[----:B------:R2:W-:Y:S02]  /*42c0*/  @P0 STS.U8 [UR4+0x1c], R0 ;  /* 0x00001c00ff000988 */ /* 0x0005e40008000004 */
[----:B------:R-:W4:Y:S02]  /*42d0*/  SYNCS.PHASECHK.TRANS64.TRYWAIT P0, [UR6], R3 ;  /* 0x00000003ff0075a7 */ /* 0x000f240008001106 */
[----:B--2-4-:R-:W-:Y:S05]  /*42e0*/  @!P0 BRA `(.L_x_63) ;  /* 0x000000a000f08947 */ /* 0x014fea0003800000 */
.L_x_186:
[----:B-1----:R-:W-:-:S04]  /*42f0*/  UIADD3 UR7, UPT, UPT, UR15, 0x1, URZ ;  /* 0x000000010f077890 */ /* 0x002fc8000fffe0ff */
[----:B------:R-:W-:-:S04]  /*4300*/  UISETP.NE.AND UP0, UPT, UR7, 0x2, UPT ;  /* 0x000000020700788c */ /* 0x000fc8000bf05270 */
[----:B------:R-:W-:Y:S02]  /*4310*/  USEL UR6, URZ, 0x1, UP0 ;  /* 0x00000001ff067887 */ /* 0x000fe40008000000 */
[----:B------:R-:W-:-:S04]  /*4320*/  USEL UR7, UR7, URZ, UP0 ;  /* 0x000000ff07077287 */ /* 0x000fc80008000000 */
[----:B------:R-:W-:Y:S01]  /*4330*/  ULEA UR7, UR7, UR5, 0x3 ;  /* 0x0000000507077291 */ /* 0x000fe2000f8e18ff */
[----:B--2---:R-:W-:-:S04]  /*4340*/  LOP3.LUT R3, R11, UR6, RZ, 0x3c, !PT ;  /* 0x000000060b037c12 */ /* 0x004fc8000f8e3cff */
[----:B------:R-:W-:-:S04]  /*4350*/  SHF.L.U32 R3, R3, 0x1f, RZ ;  /* 0x0000001f03037819 */ /* 0x000fc800000006ff */
[----:B------:R-:W1:Y:S02]  /*4360*/  SYNCS.PHASECHK.TRANS64.TRYWAIT P0, [UR7], R3 ;  /* 0x00000003ff0075a7 */ /* 0x000e640008001107 */
[----:B-1----:R-:W-:Y:S05]  /*4370*/  @!P0 BRA `(.L_x_64) ;  /* 0x000000a000e48947 */ /* 0x002fea0003800000 */
.L_x_188:
[----:B------:R-:W-:Y:S01]  /*4380*/  NOP ;  /* 0x0000000000007918 */ /* 0x000fe20000000000 */
[----:B-1----:R-:W1:Y:S01]  /*4390*/  LDS R0, [UR4+0x14] ;  /* 0x00001404ff007984 */ /* 0x002e620008000800 */
[----:B------:R-:W-:Y:S01]  /*43a0*/  ULOP3.LUT UR6, UR16, 0xffff, URZ, 0xc0, !UPT ;  /* 0x0000ffff10067892 */ /* 0x000fe2000f8ec0ff */
[----:B------:R-:W-:Y:S01]  /*43b0*/  UMOV UR8, 0xffff ;  /* 0x0000ffff00087882 */ /* 0x000fe20000000000 */
[----:B------:R-:W-:Y:S02]  /*43c0*/  UMOV UR5, 0x1 ;  /* 0x0000000100057882 */ /* 0x000fe40000000000 */
[----:B------:R-:W-:-:S04]  /*43d0*/  USHF.R.U32.HI UR6, URZ, 0x5, UR6 ;  /* 0x00000005ff067899 */ /* 0x000fc80008011606 */
[----:B------:R-:W-:Y:S02]  /*43e0*/  USHF.L.U32 UR8, UR8, UR6, URZ ;  /* 0x0000000608087299 */ /* 0x000fe400080006ff */
[----:B------:R-:W-:-:S04]  /*43f0*/  USHF.L.U32 UR5, UR5, UR6, URZ ;  /* 0x0000000605057299 */ /* 0x000fc800080006ff */
[----:B-1----:R-:W-:-:S04]  /*4400*/  LOP3.LUT R0, R0, UR8, RZ, 0xc0, !PT ;  /* 0x0000000800007c12 */ /* 0x002fc8000f8ec0ff */
[----:B------:R-:W-:-:S13]  /*4410*/  ISETP.NE.AND P0, PT, R0, UR8, PT ;  /* 0x0000000800007c0c */ /* 0x000fda000bf05270 */
[----:B------:R-:W-:Y:S05]  /*4420*/  @P0 BRA `(.L_x_65) ;  /* 0x0000000000580947 */ /* 0x000fea0003800000 */
[----:B------:R-:W1:Y:S02]  /*4430*/  LDS R0, [UR4+0x18] ;  /* 0x00001804ff007984 */ /* 0x000e640008000800 */
[----:B-1----:R-:W-:-:S04]  /*4440*/  LOP3.LUT R0, R0, UR5, RZ, 0xc0, !PT ;  /* 0x0000000500007c12 */ /* 0x002fc8000f8ec0ff */
[----:B------:R-:W-:-:S13]  /*4450*/  ISETP.NE.AND P0, PT, R0, UR5, PT ;  /* 0x0000000500007c0c */ /* 0x000fda000bf05270 */
[----:B------:R-:W-:Y:S05]  /*4460*/  @P0 BRA `(.L_x_66) ;  /* 0x00000000003c0947 */ /* 0x000fea0003800000 */
[----:B------:R-:W1:Y:S01]  /*4470*/  S2R R2, SR_LANEID ;  /* 0x0000000000027919 */ /* 0x000e620000000000 */
[----:B------:R-:W-:Y:S01]  /*4480*/  ULOP3.LUT UR8, URZ, UR8, URZ, 0x33, !UPT ;  /* 0x00000008ff087292 */ /* 0x000fe2000f8e33ff */
[----:B------:R-:W-:Y:S01]  /*4490*/  LOP3.LUT R4, RZ, UR5, RZ, 0x33, !PT ;  /* 0x00000005ff047c12 */ /* 0x000fe2000f8e33ff */
[----:B------:R-:W-:Y:S02]  /*44a0*/  VOTEU.ANY UR7, UPT, PT ;  /* 0x0000000000077886 */ /* 0x000fe400038e0100 */
[----:B------:R-:W-:Y:S01]  /*44b0*/  UFLO.U32 UR7, UR7 ;  /* 0x00000007000772bd */ /* 0x000fe200080e0000 */
[----:B------:R-:W2:Y:S01]  /*44c0*/  REDUX UR5, R4 ;  /* 0x00000000040573c4 */ /* 0x000ea20000000000 */
[----:B------:R-:W-:-:S06]  /*44d0*/  IMAD.U32 R0, RZ, RZ, UR8 ;  /* 0x00000008ff007e24 */ /* 0x000fcc000f8e00ff */
[----:B------:R4:W-:Y:S01]  /*44e0*/  UTCATOMSWS.AND URZ, UR8 ;  /* 0x0000000800ff79e3 */ /* 0x0009e20008000000 */
[----:B------:R-:W3:Y:S01]  /*44f0*/  REDUX UR6, R0 ;  /* 0x00000000000673c4 */ /* 0x000ee20000000000 */
[----:B-1----:R-:W-:Y:S01]  /*4500*/  ISETP.EQ.U32.AND P0, PT, R2, UR7, PT ;  /* 0x0000000702007c0c */ /* 0x002fe2000bf02070 */
[----:B--2---:R-:W-:Y:S01]  /*4510*/  IMAD.U32 R2, RZ, RZ, UR5 ;  /* 0x00000005ff027e24 */ /* 0x004fe2000f8e00ff */
[----:B---3--:R-:W-:-:S11]  /*4520*/  MOV R3, UR6 ;  /* 0x0000000600037c02 */ /* 0x008fd60008000f00 */
[----:B------:R4:W-:Y:S04]  /*4530*/  @P0 ATOMS.AND RZ, [UR4+0x14], R3 ;  /* 0x00001403ffff098c */ /* 0x0009e8000a800004 */
[----:B------:R4:W-:Y:S01]  /*4540*/  @P0 ATOMS.AND RZ, [UR4+0x18], R2 ;  /* 0x00001802ffff098c */ /* 0x0009e2000a800004 */
[----:B------:R-:W-:Y:S05]  /*4550*/  BRA `(.L_x_67) ;  /* 0x0000000000147947 */ /* 0x000fea0003800000 */
.L_x_66:
[----:B------:R-:W-:Y:S02]  /*4560*/  MOV R2, 0x4580 ;  /* 0x0000458000027802 */ /* 0x000fe40000000f00 */
[----:B---3-5:R-:W-:Y:S05]  /*4570*/  CALL.REL.NOINC `($__internal_0_$__cuda_sm10x_tcgen05_guardrail_trap_col_being_dealloced_not_returned_by_alloc) ;  /* 0x000000a8007c7944 */ /* 0x028fea0003c00000 */
[----:B------:R-:W-:Y:S05]  /*4580*/  BRA `(.L_x_67) ;  /* 0x0000000000087947 */ /* 0x000fea0003800000 */
.L_x_65:
[----:B------:R-:W-:Y:S02]  /*4590*/  MOV R2, 0x45b0 ;  /* 0x000045b000027802 */ /* 0x000fe40000000f00 */
[----:B---3-5:R-:W-:Y:S05]  /*45a0*/  CALL.REL.NOINC `($__internal_2_$__cuda_sm10x_tcgen05_guardrail_trap_unallocated_columns_being_dealloced) ;  /* 0x000000a800887944 */ /* 0x028fea0003c00000 */
.L_x_67:
[----:B------:R-:W-:Y:S01]  /*45b0*/  NOP ;  /* 0x0000000000007918 */ /* 0x000fe20000000000 */
[----:B----4-:R-:W-:Y:S05]  /*45c0*/  EXIT ;  /* 0x000000000000794d */ /* 0x010fea0003800000 */
.L_x_51:
[----:B------:R-:W-:-:S09]  /*45d0*/  UISETP.NE.OR UP2, UPT, UR8, 0x3, !UP2 ;  /* 0x000000030800788c */ /* 0x000fd2000d745670 */
[----:B------:R-:W-:Y:S05]  /*45e0*/  BRA.U UP2, `(.L_x_68) ;  /* 0x0000001502a07547 */ /* 0x000fea000b800000 */
[----:B------:R-:W1:Y:S01]  /*45f0*/  LDC R0, c[0x0][0xb30] ;  /* 0x0002cc00ff007b82 */ /* 0x000e620000000800 */
[----:B------:R-:W2:Y:S01]  /*4600*/  LDCU.64 UR8, c[0x0][0x888] ;  /* 0x00011100ff0877ac */ /* 0x000ea20008000a00 */
[----:B------:R-:W-:Y:S02]  /*4610*/  HFMA2 R29, -RZ, RZ, 0, 0 ;  /* 0x00000000ff1d7431 */ /* 0x000fe400000001ff */
[----:B------:R-:W-:Y:S01]  /*4620*/  IMAD.MOV.U32 R30, RZ, RZ, RZ ;  /* 0x000000ffff1e7224 */ /* 0x000fe200078e00ff */
[----:B------:R-:W4:Y:S01]  /*4630*/  LDCU.64 UR4, c[0x0][0x890] ;  /* 0x00011200ff0477ac */ /* 0x000f220008000a00 */
[----:B------:R-:W-:Y:S02]  /*4640*/  IMAD.MOV.U32 R23, RZ, RZ, 0x4000 ;  /* 0x00004000ff177424 */ /* 0x000fe400078e00ff */
[----:B------:R-:W3:Y:S01]  /*4650*/  LDC R19, c[0x0][0x370] ;  /* 0x0000dc00ff137b82 */ /* 0x000ee20000000800 */
[----:B------:R-:W-:Y:S01]  /*4660*/  UMOV UR7, 0x400 ;  /* 0x0000040000077882 */ /* 0x000fe20000000000 */
[----:B------:R-:W-:-:S02]  /*4670*/  UPLOP3.LUT UP1, UPT, UPT, UPT, UPT, 0x40, 0x4 ;  /* 0x000000000004789c */ /* 0x000fc40003f2e870 */
[----:B------:R-:W-:-:S04]  /*4680*/  ULEA UR7, UR37, UR7, 0x18 ;  /* 0x0000000725077291 */ /* 0x000fc8000f8ec0ff */
[----:B------:R-:W3:Y:S01]  /*4690*/  LDC R2, c[0x0][0xb0c] ;  /* 0x0002c300ff027b82 */ /* 0x000ee20000000800 */
[----:B------:R-:W-:Y:S02]  /*46a0*/  UIADD3 UR41, UPT, UPT, UR7, 0x30, URZ ;  /* 0x0000003007297890 */ /* 0x000fe4000fffe0ff */
[----:B--2---:R-:W-:Y:S02]  /*46b0*/  UISETP.NE.U32.AND UP2, UPT, UR8, URZ, UPT ;  /* 0x000000ff0800728c */ /* 0x004fe4000bf45070 */
[----:B------:R-:W-:Y:S02]  /*46c0*/  UIADD3 UR33, UPT, UPT, UR7, 0x38, URZ ;  /* 0x0000003807217890 */ /* 0x000fe4000fffe0ff */
[----:B----4-:R-:W-:Y:S01]  /*46d0*/  UISETP.NE.U32.AND UP3, UPT, UR4, URZ, UPT ;  /* 0x000000ff0400728c */ /* 0x010fe2000bf65070 */
[----:B------:R-:W2:Y:S01]  /*46e0*/  LDC R18, c[0x0][0xb20] ;  /* 0x0002c800ff127b82 */ /* 0x000ea20000000800 */
[----:B-1----:R-:W-:Y:S01]  /*46f0*/  ISETP.NE.AND P1, PT, R0, 0x1, PT ;  /* 0x000000010000780c */ /* 0x002fe20003f25270 */
[----:B------:R-:W-:-:S02]  /*4700*/  UISETP.NE.AND.EX UP2, UPT, UR9, URZ, UPT, UP2 ;  /* 0x000000ff0900728c */ /* 0x000fc4000bf45320 */
[----:B------:R-:W-:Y:S02]  /*4710*/  UIADD3 UR25, UPT, UPT, UR7, 0x40, URZ ;  /* 0x0000004007197890 */ /* 0x000fe4000fffe0ff */
[----:B------:R-:W-:Y:S02]  /*4720*/  UIADD3 UR17, UPT, UPT, UR7, 0x48, URZ ;  /* 0x0000004807117890 */ /* 0x000fe4000fffe0ff */
[----:B------:R-:W1:Y:S01]  /*4730*/  LDC.64 R32, c[0x0][0x348] ;  /* 0x0000d200ff207b82 */ /* 0x000e620000000a00 */
[----:B------:R-:W-:-:S07]  /*4740*/  UISETP.NE.AND.EX UP3, UPT, UR5, URZ, UPT, UP3 ;  /* 0x000000ff0500728c */ /* 0x000fce000bf65330 */
[----:B------:R-:W4:Y:S08]  /*4750*/  LDC.64 R16, c[0x0][0xb10] ;  /* 0x0002c400ff107b82 */ /* 0x000f300000000a00 */
[----:B------:R-:W1:Y:S08]  /*4760*/  LDC.64 R6, c[0x0][0xb18] ;  /* 0x0002c600ff067b82 */ /* 0x000e700000000a00 */
[----:B------:R-:W1:Y:S08]  /*4770*/  LDC.64 R4, c[0x0][0xb28] ;  /* 0x0002ca00ff047b82 */ /* 0x000e700000000a00 */
[----:B--23--:R-:W1:Y:S02]  /*4780*/  LDC R22, c[0x0][0x374] ;  /* 0x0000dd00ff167b82 */ /* 0x00ce640000000800 */
.L_x_83:
[C---:B------:R-:W-:Y:S02]  /*4790*/  LEA R0, R30.reuse, UR7, 0x3 ;  /* 0x000000071e007c11 */ /* 0x040fe4000f8e18ff */
[----:B------:R-:W-:Y:S02]  /*47a0*/  SHF.L.U32 R3, R29, 0x1f, RZ ;  /* 0x0000001f1d037819 */ /* 0x000fe400000006ff */
[----:B------:R-:W-:Y:S02]  /*47b0*/  LEA R24, R30, UR7, 0x4 ;  /* 0x000000071e187c11 */ /* 0x000fe4000f8e20ff */
[----:B--2---:R-:W2:Y:S02]  /*47c0*/  SYNCS.PHASECHK.TRANS64.TRYWAIT P0, [R0+URZ+0x80], R3 ;  /* 0x00008003000075a7 */ /* 0x004ea400080011ff */
[----:B--2---:R-:W-:Y:S05]  /*47d0*/  @!P0 BRA `(.L_x_69) ;  /* 0x0000009c00e48947 */ /* 0x004fea0003800000 */
.L_x_189:
[----:B------:R-:W-:Y:S01]  /*47e0*/  ISETP.GE.AND P0, PT, R40, 0x1, PT ;  /* 0x000000012800780c */ /* 0x000fe20003f06270 */
[----:B------:R-:W3:Y:S01]  /*47f0*/  LDS.128 R24, [R24+0xf0] ;  /* 0x0000f00018187984 */ /* 0x000ee20000000c00 */
[----:B--2---:R-:W-:Y:S01]  /*4800*/  VIADD R0, R0, 0x90 ;  /* 0x0000009000007836 */ /* 0x004fe20000000000 */
[----:B------:R-:W-:Y:S01]  /*4810*/  @!PT LDS RZ, [RZ] ;  /* 0x00000000fffff984 */ /* 0x000fe20000000800 */
[----:B------:R-:W-:Y:S01]  /*4820*/  @!PT LDS RZ, [RZ] ;  /* 0x00000000fffff984 */ /* 0x000fe20000000800 */
[----:B------:R-:W-:Y:S01]  /*4830*/  @!PT LDS RZ, [RZ] ;  /* 0x00000000fffff984 */ /* 0x000fe20000000800 */
[----:B------:R-:W-:Y:S01]  /*4840*/  @!PT LDS RZ, [RZ] ;  /* 0x00000000fffff984 */ /* 0x000fe20000000800 */
[----:B------:R2:W-:Y:S06]  /*4850*/  MEMBAR.ALL.CTA ;  /* 0x0000000000007992 */ /* 0x0005ec0000008000 */
[----:B--2---:R-:W2:Y:S01]  /*4860*/  FENCE.VIEW.ASYNC.S ;  /* 0x00000000000073c6 */ /* 0x004ea20000000000 */
[----:B------:R-:W-:Y:S04]  /*4870*/  PRMT R0, RZ, 0x654, R0 ;  /* 0x00000654ff007816 */ /* 0x000fe80000000000 */
[----:B--2---:R2:W-:Y:S01]  /*4880*/  SYNCS.ARRIVE.TRANS64.RED.A1T0 RZ, [R0+URZ], RZ ;  /* 0x000000ff00ff79a7 */ /* 0x0045e200081004ff */
[----:B---3--:R-:W-:Y:S11]  /*4890*/  LOP3.LUT P3, RZ, R26, 0x1, RZ, 0xc0, !PT ;  /* 0x000000011aff7812 */ /* 0x008ff6000786c0ff */
[----:B------:R-:W-:Y:S02]  /*48a0*/  @!UPT UIADD3 URZ, UPT, UPT, URZ, URZ, URZ ;  /* 0x000000fffffff290 */ /* 0x000fe4000fffe0ff */
[----:B------:R-:W-:Y:S02]  /*48b0*/  @P3 MOV R13, R24 ;  /* 0x00000018000d3202 */ /* 0x000fe40000000f00 */
[----:B------:R-:W-:Y:S01]  /*48c0*/  @P3 LOP3.LUT R8, R25, 0xffff, RZ, 0xc0, !PT ;  /* 0x0000ffff19083812 */ /* 0x000fe200078ec0ff */
[----:B--2---:R-:W-:Y:S06]  /*48d0*/  @!P0 BRA `(.L_x_70) ;  /* 0x0000000000a48947 */ /* 0x004fec0003800000 */
[----:B-1----:R-:W-:Y:S01]  /*48e0*/  IMAD.HI.U32 R31, R22, R7, RZ ;  /* 0x00000007161f7227 */ /* 0x002fe200078e00ff */
[----:B------:R-:W-:Y:S02]  /*48f0*/  ISETP.NE.AND P0, PT, R6, 0x1, PT ;  /* 0x000000010600780c */ /* 0x000fe40003f05270 */
[----:B------:R-:W-:Y:S01]  /*4900*/  ISETP.NE.AND P2, PT, R40, 0x1, PT ;  /* 0x000000012800780c */ /* 0x000fe20003f45270 */
[----:B----4-:R-:W-:Y:S01]  /*4910*/  IMAD.HI.U32 R34, R19, R16, RZ ;  /* 0x0000001013227227 */ /* 0x010fe200078e00ff */
[----:B------:R-:W-:Y:S02]  /*4920*/  SHF.R.U32.HI R31, RZ, R18, R31 ;  /* 0x00000012ff1f7219 */ /* 0x000fe4000001161f */
[----:B------:R-:W-:Y:S01]  /*4930*/  ISETP.NE.AND P4, PT, R2, 0x1, PT ;  /* 0x000000010200780c */ /* 0x000fe20003f85270 */
[----:B------:R-:W-:Y:S01]  /*4940*/  IMAD.HI.U32 R36, R13, R16, RZ ;  /* 0x000000100d247227 */ /* 0x000fe200078e00ff */
[----:B------:R-:W-:Y:S02]  /*4950*/  SHF.R.U32.HI R34, RZ, R17, R34 ;  /* 0x00000011ff227219 */ /* 0x000fe40000011622 */
[----:B------:R-:W-:Y:S01]  /*4960*/  SEL R3, R22, R31, !P0 ;  /* 0x0000001f16037207 */ /* 0x000fe20004000000 */
[C---:B------:R-:W-:Y:S01]  /*4970*/  IMAD.HI.U32 R31, R8.reuse, R7, RZ ;  /* 0x00000007081f7227 */ /* 0x040fe200078e00ff */
[----:B------:R-:W-:Y:S02]  /*4980*/  SEL R11, R19, R34, !P4 ;  /* 0x00000022130b7207 */ /* 0x000fe40006000000 */
[----:B------:R-:W-:Y:S01]  /*4990*/  SHF.R.U32.HI R36, RZ, R17, R36 ;  /* 0x00000011ff247219 */ /* 0x000fe20000011624 */
[----:B------:R-:W-:Y:S01]  /*49a0*/  IMAD.HI.U32 R38, R3, R4, RZ ;  /* 0x0000000403267227 */ /* 0x000fe200078e00ff */
[----:B------:R-:W-:Y:S03]  /*49b0*/  SHF.R.U32.HI R31, RZ, R18, R31 ;  /* 0x00000012ff1f7219 */ /* 0x000fe6000001161f */
[----:B------:R-:W-:Y:S01]  /*49c0*/  IMAD.HI.U32 R34, R11, R4, RZ ;  /* 0x000000040b227227 */ /* 0x000fe200078e00ff */
[----:B------:R-:W-:Y:S02]  /*49d0*/  @P2 SHF.R.U32.HI R3, RZ, R5, R38 ;  /* 0x00000005ff032219 */ /* 0x000fe40000011626 */
[----:B------:R-:W-:Y:S02]  /*49e0*/  SEL R9, R8, R31, !P0 ;  /* 0x0000001f08097207 */ /* 0x000fe40004000000 */
[----:B------:R-:W-:Y:S01]  /*49f0*/  @P2 SHF.R.U32.HI R11, RZ, R5, R34 ;  /* 0x00000005ff0b2219 */ /* 0x000fe20000011622 */
[C---:B------:R-:W-:Y:S01]  /*4a00*/  IMAD R10, R40.reuse, R3, RZ ;  /* 0x00000003280a7224 */ /* 0x040fe200078e02ff */
[----:B------:R-:W-:Y:S01]  /*4a10*/  SEL R3, R13, R36, !P4 ;  /* 0x000000240d037207 */ /* 0x000fe20006000000 */
[C---:B------:R-:W-:Y:S03]  /*4a20*/  IMAD.HI.U32 R14, R9.reuse, R4, RZ ;  /* 0x00000004090e7227 */ /* 0x040fe600078e00ff */
[----:B------:R-:W-:Y:S01]  /*4a30*/  ISETP.GE.AND P0, PT, R9, R10, PT ;  /* 0x0000000a0900720c */ /* 0x000fe20003f06270 */
[C---:B------:R-:W-:Y:S01]  /*4a40*/  IMAD R12, R40.reuse, R11, RZ ;  /* 0x0000000b280c7224 */ /* 0x040fe200078e02ff */
[-C--:B------:R-:W-:Y:S04]  /*4a50*/  SHF.R.U32.HI R14, RZ, R5.reuse, R14 ;  /* 0x00000005ff0e7219 */ /* 0x080fe8000001160e */
[----:B------:R-:W-:Y:S02]  /*4a60*/  ISETP.GE.OR P0, PT, R3, R12, P0 ;  /* 0x0000000c0300720c */ /* 0x000fe40000706670 */
[----:B------:R-:W-:Y:S05]  /*4a70*/  SEL R15, R9, R14, !P2 ;  /* 0x0000000e090f7207 */ /* 0x000fea0005000000 */
[----:B------:R-:W-:Y:S04]  /*4a80*/  IMAD.MOV R14, RZ, RZ, -R15 ;  /* 0x000000ffff0e7224 */ /* 0x000fe800078e0a0f */
[----:B------:R-:W-:Y:S02]  /*4a90*/  IMAD R14, R40, R14, R9 ;  /* 0x0000000e280e7224 */ /* 0x000fe400078e0209 */
[C---:B------:R-:W-:Y:S05]  /*4aa0*/  @!P0 IMAD.HI.U32 R10, R3.reuse, R4, RZ ;  /* 0x00000004030a8227 */ /* 0x040fea00078e00ff */
[----:B------:R-:W-:Y:S04]  /*4ab0*/  @!P0 SHF.R.U32.HI R10, RZ, R5, R10 ;  /* 0x00000005ff0a8219 */ /* 0x000fe8000001160a */
[----:B------:R-:W-:Y:S01]  /*4ac0*/  @!P0 SEL R0, R3, R10, !P2 ;  /* 0x0000000a03008207 */ /* 0x000fe20005000000 */
[----:B------:R-:W-:Y:S03]  /*4ad0*/  IMAD.MOV R10, RZ, RZ, -R3 ;  /* 0x000000ffff0a7224 */ /* 0x000fe600078e0a03 */
[----:B------:R-:W-:Y:S01]  /*4ae0*/  @!P0 IADD3 R15, PT, PT, R15, -R0, RZ ;  /* 0x800000000f0f8210 */ /* 0x000fe20007ffe0ff */
[----:B------:R-:W-:Y:S01]  /*4af0*/  @!P0 IMAD R0, R11, R14, R0 ;  /* 0x0000000e0b008224 */ /* 0x000fe200078e0200 */
[----:B------:R-:W-:Y:S01]  /*4b00*/  IADD3 R11, PT, PT, -R9, RZ, RZ ;  /* 0x000000ff090b7210 */ /* 0x000fe20007ffe1ff */
[----:B------:R-:W-:Y:S02]  /*4b10*/  IMAD R13, R2, R10, R13 ;  /* 0x0000000a020d7224 */ /* 0x000fe400078e020d */
[----:B------:R-:W-:Y:S02]  /*4b20*/  @!P0 IMAD R9, R15, R40, R3 ;  /* 0x000000280f098224 */ /* 0x000fe400078e0203 */
[----:B------:R-:W-:Y:S02]  /*4b30*/  @!P0 IMAD.MOV.U32 R3, RZ, RZ, R0 ;  /* 0x000000ffff038224 */ /* 0x000fe400078e0000 */
[----:B------:R-:W-:Y:S02]  /*4b40*/  IMAD R8, R6, R11, R8 ;  /* 0x0000000b06087224 */ /* 0x000fe400078e0208 */
[----:B------:R-:W-:Y:S02]  /*4b50*/  IMAD R13, R3, R2, R13 ;  /* 0x00000002030d7224 */ /* 0x000fe400078e020d */
[----:B------:R-:W-:Y:S02]  /*4b60*/  IMAD R8, R9, R6, R8 ;  /* 0x0000000609087224 */ /* 0x000fe400078e0208 */
.L_x_70:
[----:B------:R-:W-:Y:S05]  /*4b70*/  BRA.U UP1, `(.L_x_71) ;  /* 0x0000000101107547 */ /* 0x000fea000b800000 */
[----:B------:R-:W-:Y:S04]  /*4b80*/  MOV R0, UR6 ;  /* 0x0000000600007c02 */ /* 0x000fe80008000f00 */
[----:B------:R-:W-:Y:S04]  /*4b90*/  SHF.L.U32 R3, R0, 0x1f, RZ ;  /* 0x0000001f00037819 */ /* 0x000fe800000006ff */
[----:B------:R-:W2:Y:S02]  /*4ba0*/  SYNCS.PHASECHK.TRANS64.TRYWAIT P0, [UR7+0x78], R3 ;  /* 0x00007803ff0075a7 */ /* 0x000ea40008001107 */
[----:B--2---:R-:W-:Y:S05]  /*4bb0*/  @!P0 BRA `(.L_x_72) ;  /* 0x0000009c00008947 */ /* 0x004fea0003800000 */
.L_x_71:
[----:B------:R-:W-:Y:S01]  /*4bc0*/  R2UR UR43, R21 ;  /* 0x00000000152b72ca */ /* 0x000fe200000e0000 */
[----:B------:R-:W-:Y:S01]  /*4bd0*/  IMAD.MOV.U32 R12, RZ, RZ, 0x1 ;  /* 0x00000001ff0c7424 */ /* 0x000fe200078e00ff */
[----:B------:R-:W-:Y:S02]  /*4be0*/  R2UR UR42, R20 ;  /* 0x00000000142a72ca */ /* 0x000fe400000e0000 */
[----:B------:R-:W-:Y:S02]  /*4bf0*/  ISETP.NE.U32.AND P2, PT, RZ, UR4, PT ;  /* 0x00000004ff007c0c */ /* 0x000fe4000bf45070 */
[----:B------:R-:W-:Y:S02]  /*4c00*/  SHF.L.U32 R12, R12, 0x1f, RZ ;  /* 0x0000001f0c0c7819 */ /* 0x000fe400000006ff */
[----:B------:R-:W-:Y:S05]  /*4c10*/  ISETP.NE.AND.EX P2, PT, RZ, UR5, PT, P2 ;  /* 0x00000005ff007c0c */ /* 0x000fea000bf45320 */
[----:B------:R-:W-:Y:S02]  /*4c20*/  USHF.L.U32 UR43, UR43, 0x7, URZ ;  /* 0x000000072b2b7899 */ /* 0x000fe400080006ff */
[----:B------:R-:W-:Y:S01]  /*4c30*/  USHF.L.U32 UR42, UR42, 0x8, URZ ;  /* 0x000000082a2a7899 */ /* 0x000fe200080006ff */
[----:B------:R-:W-:Y:S11]  /*4c40*/  BRA.U !UP3, `(.L_x_73) ;  /* 0x000000010b387547 */ /* 0x000ff6000b800000 */
[----:B------:R-:W-:Y:S01]  /*4c50*/  UPLOP3.LUT UP0, UPT, UPT, UPT, UP2, 0x80, 0x8 ;  /* 0x000000000008789c */ /* 0x000fe20003f0f020 */
[----:B------:R-:W-:Y:S01]  /*4c60*/  R2UR UR8, R105 ;  /* 0x00000000690872ca */ /* 0x000fe200000e0000 */
[----:B------:R-:W-:Y:S02]  /*4c70*/  HFMA2 R103, -RZ, RZ, 0, 5.9604644775390625e-08 ;  /* 0x00000001ff677431 */ /* 0x000fe400000001ff */
[----:B--2---:R-:W-:Y:S02]  /*4c80*/  IMAD.MOV.U32 R0, RZ, RZ, 0x1 ;  /* 0x00000001ff007424 */ /* 0x004fe400078e00ff */
[----:B------:R-:W-:Y:S05]  /*4c90*/  PLOP3.LUT P0, PT, PT, PT, UP0, 0x80, 0x8 ;  /* 0x000000000008781c */ /* 0x000fea0003f0f008 */
[----:B------:R-:W2:Y:S03]  /*4ca0*/  @UP0 LDCU.64 UR10, c[0x0][0x888] ;  /* 0x00011100ff0a07ac */ /* 0x000ea60008000a00 */
[----:B------:R-:W-:Y:S05]  /*4cb0*/  @UP0 UIMAD UR8, UR8, UR4, URZ ;  /* 0x00000004080802a4 */ /* 0x000fea000f8e02ff */
[----:B------:R-:W-:Y:S01]  /*4cc0*/  @!P0 PRMT R103, R0, 0x7610, R103 ;  /* 0x0000761000678816 */ /* 0x000fe20000000067 */
[----:B--2---:R-:W-:Y:S05]  /*4cd0*/  @UP0 UIMAD.WIDE UR10, UR8, 0x4, UR10 ;  /* 0x00000004080a08a5 */ /* 0x004fea000f8e020a */
[----:B------:R-:W2:Y:S01]  /*4ce0*/  @!UP0 LDCU UR8, c[0x0][0x880] ;  /* 0x00011000ff0887ac */ /* 0x000ea20008000800 */
[----:B------:R-:W-:Y:S02]  /*4cf0*/  IMAD.U32 R10, RZ, RZ, UR10 ;  /* 0x0000000aff0a7e24 */ /* 0x000fe4000f8e00ff */
[----:B------:R-:W-:Y:S05]  /*4d00*/  IMAD.U32 R11, RZ, RZ, UR11 ;  /* 0x0000000bff0b7e24 */ /* 0x000fea000f8e00ff */
[----:B-----5:R3:W5:Y:S02]  /*4d10*/  @P0 LDG.E R49, desc[UR46][R10.64] ;  /* 0x0000002e0a310981 */ /* 0x020764000c1e1900 */
[----:B--23--:R-:W-:Y:S07]  /*4d20*/  @!P0 MOV R49, UR8 ;  /* 0x0000000800318c02 */ /* 0x00cfee0008000f00 */
.L_x_73:
[----:B-----5:R-:W-:Y:S01]  /*4d30*/  @!P2 FSETP.EQ.AND P0, PT, R49, RZ, PT ;  /* 0x000000ff3100a20b */ /* 0x020fe20003f02000 */
[----:B------:R-:W-:Y:S01]  /*4d40*/  @!UPT UIADD3 URZ, UPT, UPT, URZ, URZ, URZ ;  /* 0x000000fffffff290 */ /* 0x000fe2000fffe0ff */
[----:B------:R-:W-:Y:S11]  /*4d50*/  @!P2 BRA `(.L_x_74) ;  /* 0x000000000014a947 */ /* 0x000ff60003800000 */
[----:B------:R-:W-:Y:S02]  /*4d60*/  LOP3.LUT P2, RZ, R103, 0xff, RZ, 0xc0, !PT ;  /* 0x000000ff67ff7812 */ /* 0x000fe4000784c0ff */
[----:B------:R-:W-:Y:S04]  /*4d70*/  PLOP3.LUT P0, PT, PT, PT, UP0, 0x80, 0x8 ;  /* 0x000000000008781c */ /* 0x000fe80003f0f008 */
[----:B------:R-:W-:Y:S07]  /*4d80*/  PLOP3.LUT P0, PT, P0, PT, PT, 0x8, 0x80 ;  /* 0x000000000080781c */ /* 0x000fee000070e170 */
[----:B------:R-:W-:Y:S11]  /*4d90*/  @P2 FSETP.EQ.AND P0, PT, R49, RZ, PT ;  /* 0x000000ff3100220b */ /* 0x000ff60003f02000 */
[----:B------:R-:W-:Y:S02]  /*4da0*/  @!UPT UIADD3 URZ, UPT, UPT, URZ, URZ, URZ ;  /* 0x000000fffffff290 */ /* 0x000fe4000fffe0ff */
.L_x_74:
[----:B------:R-:W3:Y:S01]  /*4db0*/  SYNCS.PHASECHK.TRANS64.TRYWAIT P2, [UR7+0x50], R12 ;  /* 0x0000500cff0075a7 */ /* 0x000ee20008041107 */
[----:B------:R-:W-:Y:S04]  /*4dc0*/  ELECT P4, URZ, PT ;  /* 0x0000000000ff782f */ /* 0x000fe80003880000 */
[----:B------:R-:W-:Y:S11]  /*4dd0*/  PLOP3.LUT P4, PT, P0, P4, PT, 0xf2, 0x2f ;  /* 0x00000000002f781c */ /* 0x000ff60000789e72 */
[----:B------:R-:W-:Y:S02]  /*4de0*/  @!UPT UIADD3 URZ, UPT, UPT, URZ, URZ, URZ ;  /* 0x000000fffffff290 */ /* 0x000fe4000fffe0ff */
[----:B-1----:R-:W-:Y:S05]  /*4df0*/  @!P4 IADD3 R9, P0, PT, R32, 0x580, RZ ;  /* 0x000005802009c810 */ /* 0x002fea0007f1e0ff */
[----:B--2---:R-:W-:Y:S01]  /*4e00*/  @!P4 IMAD.X R0, RZ, RZ, R33, P0 ;  /* 0x000000ffff00c224 */ /* 0x004fe200000e0621 */
[----:B---3--:R-:W-:Y:S07]  /*4e10*/  @!P2 BRA `(.L_x_75) ;  /* 0x000000980080a947 */ /* 0x008fee0003800000 */
.L_x_192:
[----:B------:R-:W-:Y:S01]  /*4e20*/  @!P4 R2UR UR9, R9 ;  /* 0x000000000909c2ca */ /* 0x000fe200000e0000 */
[----:B------:R-:W-:Y:S01]  /*4e30*/  VOTEU.ALL UP1, P4 ;  /* 0x0000000000ff7886 */ /* 0x000fe20002020000 */
[----:B------:R-:W-:Y:S01]  /*4e40*/  @!P4 R2UR UR8, R0 ;  /* 0x000000000008c2ca */ /* 0x000fe200000e0000 */
[----:B------:R-:W-:Y:S01]  /*4e50*/  @!P4 IMAD.MOV.U32 R0, RZ, RZ, 0x4000 ;  /* 0x00004000ff00c424 */ /* 0x000fe200078e00ff */
[----:B------:R-:W-:Y:S01]  /*4e60*/  R2UR UR44, R105 ;  /* 0x00000000692c72ca */ /* 0x000fe200000e0000 */
[----:B------:R-:W-:Y:S01]  /*4e70*/  UPRMT UR21, UR37, 0x654, UR41 ;  /* 0x0000065425157896 */ /* 0x000fe20008000029 */
[----:B------:R-:W-:Y:S01]  /*4e80*/  @!P4 IADD3 R9, P0, PT, R32, 0x580, RZ ;  /* 0x000005802009c810 */ /* 0x000fe20007f1e0ff */
[----:B------:R-:W-:Y:S01]  /*4e90*/  @!UP1 UIADD3 UR40, UPT, UPT, UR7, 0x400, URZ ;  /* 0x0000040007289890 */ /* 0x000fe2000fffe0ff */
[----:B------:R-:W-:Y:S05]  /*4ea0*/  VOTEU.ALL UP1, P4 ;  /* 0x0000000000ff7886 */ /* 0x000fea0002020000 */
[----:B------:R-:W-:Y:S01]  /*4eb0*/  IMAD.U32 R10, RZ, RZ, UR9 ;  /* 0x00000009ff0a7e24 */ /* 0x000fe2000f8e00ff */
[----:B------:R-:W-:Y:S01]  /*4ec0*/  UMOV UR9, 0x10000000 ;  /* 0x1000000000097882 */ /* 0x000fe20000000000 */
[----:B------:R-:W-:Y:S01]  /*4ed0*/  IMAD.U32 R11, RZ, RZ, UR8 ;  /* 0x00000008ff0b7e24 */ /* 0x000fe2000f8e00ff */
[----:B------:R-:W-:Y:S02]  /*4ee0*/  UMOV UR8, 0x0 ;  /* 0x0000000000087882 */ /* 0x000fe40000000000 */
[----:B------:R-:W-:Y:S02]  /*4ef0*/  @!P4 R2UR UR10, R10 ;  /* 0x000000000a0ac2ca */ /* 0x000fe400000e0000 */
[----:B------:R-:W-:Y:S11]  /*4f00*/  @!P4 R2UR UR11, R11 ;  /* 0x000000000b0bc2ca */ /* 0x000ff600000e0000 */
[----:B------:R-:W-:Y:S02]  /*4f10*/  @!UPT UIADD3 URZ, UPT, UPT, URZ, URZ, URZ ;  /* 0x000000fffffff290 */ /* 0x000fe4000fffe0ff */
[----:B------:R2:W-:Y:S01]  /*4f20*/  @!UP1 UTMALDG.3D [UR40], [UR10], desc[UR8] ;  /* 0x000008280a0095b4 */ /* 0x0005e20008011000 */
[----:B------:R3:W-:Y:S01]  /*4f30*/  @!P4 SYNCS.ARRIVE.TRANS64.RED.A0TR RZ, [UR7+0x30], R0 ;  /* 0x00003000ffffc9a7 */ /* 0x0007e20008300407 */
[----:B------:R-:W-:Y:S01]  /*4f40*/  SYNCS.ARRIVE.TRANS64.RED.A1T0 RZ, [UR21], RZ ;  /* 0x000000ffffff79a7 */ /* 0x000fe20008100415 */
[----:B---3--:R-:W-:Y:S01]  /*4f50*/  @!P4 IMAD.X R0, RZ, RZ, R33, P0 ;  /* 0x000000ffff00c224 */ /* 0x008fe200000e0621 */
[----:B------:R-:W3:Y:S02]  /*4f60*/  SYNCS.PHASECHK.TRANS64.TRYWAIT P2, [UR7+0x58], R12 ;  /* 0x0000580cff0075a7 */ /* 0x000ee40008041107 */
[----:B--23--:R-:W-:Y:S05]  /*4f70*/  @!P2 BRA `(.L_x_76) ;  /* 0x000000980040a947 */ /* 0x00cfea0003800000 */
.L_x_194:
[----:B------:R-:W-:Y:S01]  /*4f80*/  @!P4 R2UR UR9, R9 ;  /* 0x000000000909c2ca */ /* 0x000fe200000e0000 */
[----:B------:R-:W-:Y:S01]  /*4f90*/  VOTEU.ALL UP1, P4 ;  /* 0x0000000000ff7886 */ /* 0x000fe20002020000 */
[----:B------:R-:W-:Y:S01]  /*4fa0*/  @!P4 R2UR UR8, R0 ;  /* 0x000000000008c2ca */ /* 0x000fe200000e0000 */
[----:B------:R-:W-:Y:S01]  /*4fb0*/  @!P4 IMAD.MOV.U32 R0, RZ, RZ, 0x4000 ;  /* 0x00004000ff00c424 */ /* 0x000fe200078e00ff */
[----:B------:R-:W-:Y:S01]  /*4fc0*/  R2UR UR36, R105 ;  /* 0x00000000692472ca */ /* 0x000fe200000e0000 */
[----:B------:R-:W-:Y:S01]  /*4fd0*/  UMOV UR35, UR43 ;  /* 0x0000002b00237c82 */ /* 0x000fe20008000000 */
[----:B------:R-:W-:Y:S01]  /*4fe0*/  @!UP1 UIADD3 UR34, UPT, UPT, UR42, 0x20, URZ ;  /* 0x000000202a229890 */ /* 0x000fe2000fffe0ff */
[----:B------:R-:W-:Y:S01]  /*4ff0*/  @!P4 IADD3 R9, P0, PT, R32, 0x580, RZ ;  /* 0x000005802009c810 */ /* 0x000fe20007f1e0ff */
[----:B------:R-:W-:Y:S01]  /*5000*/  @!UP1 UIADD3 UR32, UPT, UPT, UR7, 0x4400, URZ ;  /* 0x0000440007209890 */ /* 0x000fe2000fffe0ff */
[----:B------:R-:W-:Y:S01]  /*5010*/  VOTEU.ALL UP1, P4 ;  /* 0x0000000000ff7886 */ /* 0x000fe20002020000 */
[----:B------:R-:W-:Y:S03]  /*5020*/  UPRMT UR15, UR37, 0x654, UR33 ;  /* 0x00000654250f7896 */ /* 0x000fe60008000021 */
        /* <DEDUP_REMOVED lines=13> */
.L_x_196:
        /* <DEDUP_REMOVED lines=24> */
.L_x_198:
[----:B------:R-:W-:Y:S01]  /*5280*/  @!P4 R2UR UR9, R9 ;  /* 0x000000000909c2ca */ /* 0x000fe200000e0000 */
[----:B------:R-:W-:Y:S01]  /*5290*/  VOTEU.ALL UP1, P4 ;  /* 0x0000000000ff7886 */ /* 0x000fe20002020000 */
[----:B------:R-:W-:Y:S01]  /*52a0*/  @!P4 R2UR UR8, R0 ;  /* 0x000000000008c2ca */ /* 0x000fe200000e0000 */
[----:B------:R-:W-:Y:S01]  /*52b0*/  @!P4 IMAD.MOV.U32 R0, RZ, RZ, 0x4000 ;  /* 0x00004000ff00c424 */ /* 0x000fe200078e00ff */
[----:B------:R-:W-:Y:S01]  /*52c0*/  R2UR UR20, R105 ;  /* 0x00000000691472ca */ /* 0x000fe200000e0000 */
[----:B------:R-:W-:Y:S01]  /*52d0*/  UMOV UR19, UR43 ;  /* 0x0000002b00137c82 */ /* 0x000fe20008000000 */
[----:B------:R-:W-:Y:S01]  /*52e0*/  @!UP1 UIADD3 UR18, UPT, UPT, UR42, 0x60, URZ ;  /* 0x000000602a129890 */ /* 0x000fe2000fffe0ff */
[----:B------:R-:W-:Y:S01]  /*52f0*/  SHF.L.U32 R20, RZ, 0x1f, RZ ;  /* 0x0000001fff147819 */ /* 0x000fe200000006ff */
[----:B------:R-:W-:Y:S01]  /*5300*/  @!UP1 UIADD3 UR16, UPT, UPT, UR7, 0xc400, URZ ;  /* 0x0000c40007109890 */ /* 0x000fe2000fffe0ff */
[----:B------:R-:W-:Y:S01]  /*5310*/  @!P4 IADD3 R9, P0, PT, R32, 0x580, RZ ;  /* 0x000005802009c810 */ /* 0x000fe20007f1e0ff */
[----:B------:R-:W-:Y:S01]  /*5320*/  VOTEU.ALL UP1, P4 ;  /* 0x0000000000ff7886 */ /* 0x000fe20002020000 */
[----:B------:R-:W-:Y:S02]  /*5330*/  UPRMT UR13, UR37, 0x654, UR17 ;  /* 0x00000654250d7896 */ /* 0x000fe40008000011 */
        /* <DEDUP_REMOVED lines=13> */
.L_x_200:
[----:B------:R-:W-:Y:S01]  /*5410*/  @!P4 R2UR UR9, R9 ;  /* 0x000000000909c2ca */ /* 0x000fe200000e0000 */
[----:B------:R-:W-:Y:S01]  /*5420*/  VOTEU.ALL UP1, P4 ;  /* 0x0000000000ff7886 */ /* 0x000fe20002020000 */
[----:B------:R-:W-:Y:S01]  /*5430*/  @!P4 R2UR UR8, R0 ;  /* 0x000000000008c2ca */ /* 0x000fe200000e0000 */
[----:B------:R-:W-:Y:S01]  /*5440*/  @!P4 IMAD.MOV.U32 R0, RZ, RZ, 0x4000 ;  /* 0x00004000ff00c424 */ /* 0x000fe200078e00ff */
[----:B------:R-:W-:Y:S01]  /*5450*/  R2UR UR12, R105 ;  /* 0x00000000690c72ca */ /* 0x000fe200000e0000 */
[----:B------:R-:W-:Y:S01]  /*5460*/  UMOV UR18, 0x0 ;  /* 0x0000000000127882 */ /* 0x000fe20000000000 */
[----:B------:R-:W-:Y:S01]  /*5470*/  @!UP1 UIADD3 UR10, UPT, UPT, UR42, 0x80, URZ ;  /* 0x000000802a0a9890 */ /* 0x000fe2000fffe0ff */
[----:B------:R-:W-:Y:S01]  /*5480*/  @!P4 IADD3 R9, P0, PT, R32, 0x580, RZ ;  /* 0x000005802009c810 */ /* 0x000fe20007f1e0ff */
[----:B------:R-:W-:Y:S01]  /*5490*/  UMOV UR19, 0x10000000 ;  /* 0x1000000000137882 */ /* 0x000fe20000000000 */
[----:B------:R-:W-:Y:S04]  /*54a0*/  UMOV UR11, UR43 ;  /* 0x0000002b000b7c82 */ /* 0x000fe80008000000 */
[----:B------:R-:W-:Y:S01]  /*54b0*/  IMAD.U32 R10, RZ, RZ, UR9 ;  /* 0x00000009ff0a7e24 */ /* 0x000fe2000f8e00ff */
[----:B------:R-:W-:Y:S01]  /*54c0*/  UMOV UR9, UR41 ;  /* 0x0000002900097c82 */ /* 0x000fe20008000000 */
[----:B------:R-:W-:Y:S01]  /*54d0*/  IMAD.U32 R11, RZ, RZ, UR8 ;  /* 0x00000008ff0b7e24 */ /* 0x000fe2000f8e00ff */
[----:B------:R-:W-:Y:S02]  /*54e0*/  @!UP1 UIADD3 UR8, UPT, UPT, UR7, 0x400, URZ ;  /* 0x0000040007089890 */ /* 0x000fe4000fffe0ff */
[----:B------:R-:W-:Y:S01]  /*54f0*/  @!P4 R2UR UR22, R10 ;  /* 0x000000000a16c2ca */ /* 0x000fe200000e0000 */
[----:B------:R-:W-:Y:S01]  /*5500*/  VOTEU.ALL UP1, P4 ;  /* 0x0000000000ff7886 */ /* 0x000fe20002020000 */
        /* <DEDUP_REMOVED lines=8> */
.L_x_202:
        /* <DEDUP_REMOVED lines=9> */
[----:B------:R-:W-:Y:S03]  /*5620*/  UMOV UR11, UR43 ;  /* 0x0000002b000b7c82 */ /* 0x000fe60008000000 */
[----:B------:R-:W-:Y:S02]  /*5630*/  @!P4 IMAD.X R21, RZ, RZ, R33, P0 ;  /* 0x000000ffff15c224 */ /* 0x000fe400000e0621 */
        /* <DEDUP_REMOVED lines=11> */
[----:B------:R-:W3:Y:S02]  /*56f0*/  SYNCS.PHASECHK.TRANS64.TRYWAIT P2, [UR7+0x60], R20 ;  /* 0x00006014ff0075a7 */ /* 0x000ee40008041107 */
[----:B--23--:R-:W-:Y:S05]  /*5700*/  @!P2 BRA `(.L_x_81) ;  /* 0x0000009000d4a947 */ /* 0x00cfea0003800000 */
.L_x_204:
[----:B------:R-:W2:Y:S01]  /*5710*/  LDC.64 R14, c[0x0][0xb10] ;  /* 0x0002c400ff0e7b82 */ /* 0x000ea20000000a00 */
[----:B------:R-:W-:Y:S01]  /*5720*/  @!P4 R2UR UR9, R31 ;  /* 0x000000001f09c2ca */ /* 0x000fe200000e0000 */
[----:B------:R-:W-:Y:S01]  /*5730*/  VOTEU.ALL UP1, P4 ;  /* 0x0000000000ff7886 */ /* 0x000fe20002020000 */
[----:B------:R-:W-:Y:S01]  /*5740*/  @!P4 R2UR UR8, R21 ;  /* 0x000000001508c2ca */ /* 0x000fe200000e0000 */
[----:B------:R-:W-:Y:S01]  /*5750*/  @!P4 IMAD.MOV.U32 R21, RZ, RZ, 0x4000 ;  /* 0x00004000ff15c424 */ /* 0x000fe200078e00ff */
[----:B------:R-:W-:Y:S03]  /*5760*/  R2UR UR12, R105 ;  /* 0x00000000690c72ca */ /* 0x000fe600000e0000 */
[----:B------:R-:W3:Y:S01]  /*5770*/  LDC.64 R10, c[0x0][0xb18] ;  /* 0x0002c600ff0a7b82 */ /* 0x000ee20000000a00 */
[----:B------:R-:W-:Y:S01]  /*5780*/  @!UP1 UIADD3 UR10, UPT, UPT, UR42, 0xc0, URZ ;  /* 0x000000c02a0a9890 */ /* 0x000fe2000fffe0ff */
[----:B------:R-:W-:Y:S01]  /*5790*/  @P3 SHF.R.U32.HI R28, RZ, 0x10, R25 ;  /* 0x00000010ff1c3819 */ /* 0x000fe20000011619 */
[----:B------:R-:W-:Y:S01]  /*57a0*/  UMOV UR18, 0x0 ;  /* 0x0000000000127882 */ /* 0x000fe20000000000 */
[----:B------:R-:W-:Y:S01]  /*57b0*/  UMOV UR19, 0x10000000 ;  /* 0x1000000000137882 */ /* 0x000fe20000000000 */
[----:B------:R-:W-:Y:S03]  /*57c0*/  UMOV UR11, UR43 ;  /* 0x0000002b000b7c82 */ /* 0x000fe60008000000 */
[----:B------:R-:W5:Y:S01]  /*57d0*/  @!P1 LDC R0, c[0x0][0xb20] ;  /* 0x0002c800ff009b82 */ /* 0x000f620000000800 */
[----:B------:R-:W-:Y:S02]  /*57e0*/  VIADD R30, R30, 0x1 ;  /* 0x000000011e1e7836 */ /* 0x000fe40000000000 */
[----:B------:R-:W-:Y:S05]  /*57f0*/  IMAD.U32 R34, RZ, RZ, UR9 ;  /* 0x00000009ff227e24 */ /* 0x000fea000f8e00ff */
[----:B-1----:R-:W1:Y:S01]  /*5800*/  @!P1 LDC R3, c[0x0][0xb0c] ;  /* 0x0002c300ff039b82 */ /* 0x002e620000000800 */
[----:B------:R-:W-:Y:S01]  /*5810*/  IMAD.U32 R35, RZ, RZ, UR8 ;  /* 0x00000008ff237e24 */ /* 0x000fe2000f8e00ff */
[----:B------:R-:W-:Y:S01]  /*5820*/  @!UP1 UIADD3 UR8, UPT, UPT, UR7, 0x8400, URZ ;  /* 0x0000840007089890 */ /* 0x000fe2000fffe0ff */
[----:B------:R-:W-:Y:S01]  /*5830*/  @!P4 R2UR UR20, R34 ;  /* 0x000000002214c2ca */ /* 0x000fe200000e0000 */
[----:B------:R-:W-:Y:S02]  /*5840*/  VOTEU.ALL UP1, P4 ;  /* 0x0000000000ff7886 */ /* 0x000fe40002020000 */
[----:B------:R-:W-:Y:S01]  /*5850*/  @!P4 R2UR UR21, R35 ;  /* 0x000000002315c2ca */ /* 0x000fe200000e0000 */
[----:B------:R-:W-:Y:S11]  /*5860*/  UMOV UR9, UR25 ;  /* 0x0000001900097c82 */ /* 0x000ff60008000000 */
[----:B------:R-:W-:Y:S01]  /*5870*/  @!UPT UIADD3 URZ, UPT, UPT, URZ, URZ, URZ ;  /* 0x000000fffffff290 */ /* 0x000fe2000fffe0ff */
[----:B------:R1:W-:Y:S01]  /*5880*/  @!UP1 UTMALDG.3D [UR8], [UR20], desc[UR18] ;  /* 0x00001208140095b4 */ /* 0x0003e20008011000 */
[----:B------:R1:W-:Y:S02]  /*5890*/  @!P4 SYNCS.ARRIVE.TRANS64.RED.A0TR RZ, [UR7+0x40], R21 ;  /* 0x00004015ffffc9a7 */ /* 0x0003e40008300407 */
[----:B-1----:R-:W-:Y:S01]  /*58a0*/  @!P1 ISETP.NE.AND P2, PT, R3, 0x1, PT ;  /* 0x000000010300980c */ /* 0x002fe20003f45270 */
[C---:B--2---:R-:W-:Y:S01]  /*58b0*/  @!P1 IMAD.HI.U32 R14, R13.reuse, R14, RZ ;  /* 0x0000000e0d0e9227 */ /* 0x044fe200078e00ff */
[----:B---3--:R-:W-:Y:S03]  /*58c0*/  @!P1 ISETP.NE.AND P0, PT, R10, 0x1, PT ;  /* 0x000000010a00980c */ /* 0x008fe60003f05270 */
[C---:B------:R-:W-:Y:S01]  /*58d0*/  @!P1 IMAD.HI.U32 R11, R8.reuse, R11, RZ ;  /* 0x0000000b080b9227 */ /* 0x040fe200078e00ff */
[----:B------:R-:W-:Y:S04]  /*58e0*/  @!P1 SHF.R.U32.HI R14, RZ, R15, R14 ;  /* 0x0000000fff0e9219 */ /* 0x000fe8000001160e */
[----:B-----5:R-:W-:Y:S01]  /*58f0*/  @!P1 SHF.R.U32.HI R9, RZ, R0, R11 ;  /* 0x00000000ff099219 */ /* 0x020fe2000001160b */
[----:B------:R-:W-:Y:S01]  /*5900*/  SYNCS.ARRIVE.TRANS64.RED.A1T0 RZ, [UR14], RZ ;  /* 0x000000ffffff79a7 */ /* 0x000fe2000810040e */
[----:B------:R-:W-:Y:S02]  /*5910*/  @!P1 SEL R14, R13, R14, !P2 ;  /* 0x0000000e0d0e9207 */ /* 0x000fe40005000000 */
[----:B------:R-:W-:Y:S01]  /*5920*/  @!P1 SEL R9, R8, R9, !P0 ;  /* 0x0000000908099207 */ /* 0x000fe20004000000 */
[----:B------:R-:W1:Y:S04]  /*5930*/  SYNCS.PHASECHK.TRANS64.TRYWAIT P5, [UR7+0x68], R20 ;  /* 0x00006814ff0075a7 */ /* 0x000e6800080a1107 */
[----:B------:R-:W-:Y:S02]  /*5940*/  @!P1 IMAD.IADD R0, R9, 0x1, -R14 ;  /* 0x0000000109009824 */ /* 0x000fe400078e0a0e */
[----:B------:R-:W-:Y:S02]  /*5950*/  @!P1 IMAD.IADD R9, R14, 0x1, -R9 ;  /* 0x000000010e099824 */ /* 0x000fe400078e0a09 */
[----:B------:R-:W-:Y:S02]  /*5960*/  @!P1 IMAD R13, R0, R3, R13 ;  /* 0x00000003000d9224 */ /* 0x000fe400078e020d */
[----:B------:R-:W-:Y:S01]  /*5970*/  @!P1 IMAD R8, R9, R10, R8 ;  /* 0x0000000a09089224 */ /* 0x000fe200078e0208 */
[----:B-1----:R-:W-:Y:S06]  /*5980*/  @!P5 BRA `(.L_x_82) ;  /* 0x00000090004cd947 */ /* 0x002fec0003800000 */
.L_x_206:
[----:B-1----:R-:W-:Y:S01]  /*5990*/  @!P4 IADD3 R3, P0, PT, R32, 0x580, RZ ;  /* 0x000005802003c810 */ /* 0x002fe20007f1e0ff */
[----:B------:R-:W-:Y:S01]  /*59a0*/  VOTEU.ALL UP1, P4 ;  /* 0x0000000000ff7886 */ /* 0x000fe20002020000 */
[----:B------:R-:W-:Y:S01]  /*59b0*/  R2UR UR12, R105 ;  /* 0x00000000690c72ca */ /* 0x000fe200000e0000 */
[----:B------:R-:W-:Y:S01]  /*59c0*/  UMOV UR18, 0x0 ;  /* 0x0000000000127882 */ /* 0x000fe20000000000 */
[----:B------:R-:W-:Y:S01]  /*59d0*/  @!P4 R2UR UR9, R3 ;  /* 0x000000000309c2ca */ /* 0x000fe200000e0000 */
[----:B------:R-:W-:Y:S01]  /*59e0*/  @!P4 IMAD.X R0, RZ, RZ, R33, P0 ;  /* 0x000000ffff00c224 */ /* 0x000fe200000e0621 */
[----:B------:R-:W-:Y:S01]  /*59f0*/  @!UP1 UIADD3 UR10, UPT, UPT, UR42, 0xe0, URZ ;  /* 0x000000e02a0a9890 */ /* 0x000fe2000fffe0ff */
[----:B------:R-:W-:Y:S01]  /*5a00*/  ISETP.NE.AND P0, PT, R30, 0x2, PT ;  /* 0x000000021e00780c */ /* 0x000fe20003f05270 */
[----:B------:R-:W-:Y:S01]  /*5a10*/  UMOV UR19, 0x10000000 ;  /* 0x1000000000137882 */ /* 0x000fe20000000000 */
[----:B------:R-:W-:Y:S01]  /*5a20*/  UMOV UR11, UR43 ;  /* 0x0000002b000b7c82 */ /* 0x000fe20008000000 */
[----:B------:R-:W-:Y:S01]  /*5a30*/  @!P4 R2UR UR8, R0 ;  /* 0x000000000008c2ca */ /* 0x000fe200000e0000 */
[----:B------:R-:W-:Y:S01]  /*5a40*/  IMAD.IADD R20, R8, 0x1, R102 ;  /* 0x0000000108147824 */ /* 0x000fe200078e0266 */
[----:B------:R-:W-:Y:S01]  /*5a50*/  SEL R0, RZ, 0x1, P0 ;  /* 0x00000001ff007807 */ /* 0x000fe20000000000 */
[----:B------:R-:W-:Y:S01]  /*5a60*/  IMAD.IADD R21, R13, 0x1, R104 ;  /* 0x000000010d157824 */ /* 0x000fe200078e0268 */
[----:B------:R-:W-:Y:S02]  /*5a70*/  SEL R30, R30, RZ, P0 ;  /* 0x000000ff1e1e7207 */ /* 0x000fe40000000000 */
[----:B------:R-:W-:Y:S01]  /*5a80*/  LOP3.LUT R29, R29, R0, RZ, 0x3c, !PT ;  /* 0x000000001d1d7212 */ /* 0x000fe200078e3cff */
[----:B------:R-:W-:Y:S01]  /*5a90*/  IMAD.U32 R10, RZ, RZ, UR9 ;  /* 0x00000009ff0a7e24 */ /* 0x000fe2000f8e00ff */
[----:B------:R-:W-:Y:S04]  /*5aa0*/  UMOV UR9, UR17 ;  /* 0x0000001100097c82 */ /* 0x000fe80008000000 */
[----:B------:R-:W-:Y:S01]  /*5ab0*/  @!P4 R2UR UR14, R10 ;  /* 0x000000000a0ec2ca */ /* 0x000fe200000e0000 */
[----:B------:R-:W-:Y:S01]  /*5ac0*/  IMAD.U32 R11, RZ, RZ, UR8 ;  /* 0x00000008ff0b7e24 */ /* 0x000fe2000f8e00ff */
[----:B------:R-:W-:Y:S01]  /*5ad0*/  @!UP1 UIADD3 UR8, UPT, UPT, UR7, 0xc400, URZ ;  /* 0x0000c40007089890 */ /* 0x000fe2000fffe0ff */
[----:B------:R-:W-:Y:S03]  /*5ae0*/  VOTEU.ALL UP1, P4 ;  /* 0x0000000000ff7886 */ /* 0x000fe60002020000 */
[----:B------:R-:W-:Y:S11]  /*5af0*/  @!P4 R2UR UR15, R11 ;  /* 0x000000000b0fc2ca */ /* 0x000ff600000e0000 */
[----:B------:R-:W-:Y:S02]  /*5b00*/  @!UPT UIADD3 URZ, UPT, UPT, URZ, URZ, URZ ;  /* 0x000000fffffff290 */ /* 0x000fe4000fffe0ff */
[----:B------:R1:W-:Y:S01]  /*5b10*/  @!UP1 UTMALDG.3D [UR8], [UR14], desc[UR18] ;  /* 0x000012080e0095b4 */ /* 0x0003e20008011000 */
[----:B------:R2:W-:Y:S01]  /*5b20*/  @!P4 SYNCS.ARRIVE.TRANS64.RED.A0TR RZ, [UR7+0x48], R23 ;  /* 0x00004817ffffc9a7 */ /* 0x0005e20008300407 */
[----:B------:R-:W-:Y:S01]  /*5b30*/  UPLOP3.LUT UP1, UPT, UPT, UPT, UPT, 0x80, 0x8 ;  /* 0x000000000008789c */ /* 0x000fe20003f2f070 */
[----:B------:R-:W-:Y:S01]  /*5b40*/  SYNCS.ARRIVE.TRANS64.RED.A1T0 RZ, [UR13], RZ ;  /* 0x000000ffffff79a7 */ /* 0x000fe2000810040d */
[----:B-1----:R-:W-:Y:S11]  /*5b50*/  @P3 R2UR UR8, R28 ;  /* 0x000000001c0832ca */ /* 0x002ff600000e0000 */
[----:B------:R-:W-:Y:S02]  /*5b60*/  @!UPT UIADD3 URZ, UPT, UPT, URZ, URZ, URZ ;  /* 0x000000fffffff290 */ /* 0x000fe4000fffe0ff */
[----:B------:R-:W-:Y:S01]  /*5b70*/  IMAD.U32 R105, RZ, RZ, UR8 ;  /* 0x00000008ff697e24 */ /* 0x000fe2000f8e00ff */
[----:B------:R-:W-:Y:S06]  /*5b80*/  @P3 BRA `(.L_x_83) ;  /* 0xffffffec00003947 */ /* 0x000fec000383ffff */
[----:B------:R-:W1:Y:S02]  /*5b90*/  SYNCS.PHASECHK.TRANS64.TRYWAIT P0, [UR7+0x50], R12 ;  /* 0x0000500cff0075a7 */ /* 0x000e640008001107 */
[----:B-1----:R-:W-:Y:S05]  /*5ba0*/  @!P0 BRA `(.L_x_84) ;  /* 0x0000008c00dc8947 */ /* 0x002fea0003800000 */
.L_x_208:
[----:B------:R-:W3:Y:S02]  /*5bb0*/  SYNCS.PHASECHK.TRANS64.TRYWAIT P0, [UR7+0x58], R12 ;  /* 0x0000580cff0075a7 */ /* 0x000ee40008001107 */
[----:B---3--:R-:W-:Y:S05]  /*5bc0*/  @!P0 BRA `(.L_x_85) ;  /* 0x0000008c00ec8947 */ /* 0x008fea0003800000 */
.L_x_210:
[----:B------:R-:W3:Y:S01]  /*5bd0*/  SYNCS.PHASECHK.TRANS64.TRYWAIT P0, [UR7+0x60], R12 ;  /* 0x0000600cff0075a7 */ /* 0x000ee20008001107 */
[----:B------:R-:W-:Y:S01]  /*5be0*/  HFMA2 R0, -RZ, RZ, 0, 5.9604644775390625e-08 ;  /* 0x00000001ff007431 */ /* 0x000fe200000001ff */
[----:B---3--:R-:W-:Y:S06]  /*5bf0*/  @!P0 BRA `(.L_x_86) ;  /* 0x0000008c00f88947 */ /* 0x008fec0003800000 */
.L_x_212:
[----:B------:R-:W-:Y:S02]  /*5c00*/  MOV R2, UR7 ;  /* 0x0000000700027c02 */ /* 0x000fe40008000f00 */
[----:B-1----:R-:W-:-:S07]  /*5c10*/  SHF.L.U32 R3, R0, 0x1f, RZ ;  /* 0x0000001f00037819 */ /* 0x002fce00000006ff */
.L_x_87:
[----:B-1----:R1:W3:Y:S02]  /*5c20*/  SYNCS.PHASECHK.TRANS64.TRYWAIT P0, [R2+URZ+0x68], R3 ;  /* 0x00006803020075a7 */ /* 0x0022e400080011ff */
[----:B---3--:R-:W-:Y:S05]  /*5c30*/  @!P0 NANOSLEEP.SYNCS 0x989680 ;  /* 0x009896800000895d */ /* 0x008fea0003900000 */
[----:B------:R-:W3:Y:S02]  /*5c40*/  @!P0 SYNCS.PHASECHK.TRANS64 P0, [R2+URZ+0x68], R3 ;  /* 0x00006803020085a7 */ /* 0x000ee400080010ff */
[----:B---3--:R-:W-:Y:S05]  /*5c50*/  @P0 EXIT ;  /* 0x000000000000094d */ /* 0x008fea0003800000 */
[----:B------:R-:W-:Y:S05]  /*5c60*/  BRA `(.L_x_87) ;  /* 0xfffffffc00ec7947 */ /* 0x000fea000383ffff */
.L_x_68:
[----:B------:R-:W-:-:S06]  /*5c70*/  UISETP.GE.AND UP1, UPT, UR8, 0x4, UPT ;  /* 0x000000040800788c */ /* 0x000fcc000bf26270 */
[----:B------:R-:W-:-:S13]  /*5c80*/  PLOP3.LUT P0, PT, PT, PT, UP1, 0x80, 0x8 ;  /* 0x000000000008781c */ /* 0x000fda0003f0f018 */
[----:B------:R-:W-:Y:S05]  /*5c90*/  @!P0 EXIT ;  /* 0x000000000000894d */ /* 0x000fea0003800000 */
[----:B------:R-:W-:Y:S01]  /*5ca0*/  BAR.SYNC.DEFER_BLOCKING 0x6, 0xa0 ;  /* 0x0182800000007b1d */ /* 0x000fe20000010000 */
[C---:B------:R-:W-:Y:S01]  /*5cb0*/  IMAD.SHL.U32 R2, R118.reuse, 0x20, RZ ;  /* 0x0000002076027824 */ /* 0x040fe200078e00ff */
[C---:B------:R-:W-:Y:S01]  /*5cc0*/  LOP3.LUT R110, R118.reuse, 0x1, RZ, 0xc0, !PT ;  /* 0x00000001766e7812 */ /* 0x040fe200078ec0ff */
[C---:B------:R-:W-:Y:S01]  /*5cd0*/  IMAD.SHL.U32 R109, R118.reuse, 0x4, RZ ;  /* 0x00000004766d7824 */ /* 0x040fe200078e00ff */
[----:B------:R-:W-:Y:S01]  /*5ce0*/  CS2R R114, SRZ ;  /* 0x0000000000727805 */ /* 0x000fe2000001ff00 */
[----:B------:R-:W-:Y:S01]  /*5cf0*/  IMAD.U32 R47, R118, 0x10000, RZ ;  /* 0x00010000762f7824 */ /* 0x000fe200078e00ff */
[----:B------:R-:W-:Y:S02]  /*5d00*/  UMOV UR36, 0x400 ;  /* 0x0000040000247882 */ /* 0x000fe40000000000 */
[----:B------:R-:W1:Y:S01]  /*5d10*/  LDC R107, c[0x0][0x370] ;  /* 0x0000dc00ff6b7b82 */ /* 0x000e620000000800 */
[----:B------:R-:W-:Y:S01]  /*5d20*/  ULEA UR36, UR37, UR36, 0x18 ;  /* 0x0000002425247291 */ /* 0x000fe2000f8ec0ff */
[----:B------:R-:W-:Y:S01]  /*5d30*/  LOP3.LUT R4, R2, 0xe0, RZ, 0xc0, !PT ;  /* 0x000000e002047812 */ /* 0x000fe200078ec0ff */
[----:B------:R-:W-:Y:S01]  /*5d40*/  IMAD.MOV.U32 R117, RZ, RZ, 0x2 ;  /* 0x00000002ff757424 */ /* 0x000fe200078e00ff */
[----:B------:R-:W-:Y:S01]  /*5d50*/  ISETP.NE.U32.AND P0, PT, R110, 0x1, PT ;  /* 0x000000016e00780c */ /* 0x000fe20003f05070 */
[----:B------:R-:W-:Y:S01]  /*5d60*/  UIADD3 UR4, UPT, UPT, UR36, 0x400, URZ ;  /* 0x0000040024047890 */ /* 0x000fe2000fffe0ff */
[----:B------:R-:W-:Y:S01]  /*5d70*/  LOP3.LUT R109, R4, 0x1c, R109, 0xf8, !PT ;  /* 0x0000001c046d7812 */ /* 0x000fe200078ef86d */
[----:B------:R-:W-:Y:S01]  /*5d80*/  IMAD.MOV.U32 R116, RZ, RZ, 0x4 ;  /* 0x00000004ff747424 */ /* 0x000fe200078e00ff */
[----:B------:R-:W2:Y:S01]  /*5d90*/  LDC R42, c[0x0][0xb0c] ;  /* 0x0002c300ff2a7b82 */ /* 0x000ea20000000800 */
[----:B------:R-:W-:Y:S01]  /*5da0*/  LOP3.LUT R47, R47, 0x600000, RZ, 0xc0, !PT ;  /* 0x006000002f2f7812 */ /* 0x000fe200078ec0ff */
[----:B------:R-:W-:Y:S01]  /*5db0*/  IMAD.MOV.U32 R44, RZ, RZ, RZ ;  /* 0x000000ffff2c7224 */ /* 0x000fe200078e00ff */
[C---:B------:R-:W-:Y:S01]  /*5dc0*/  R2P PR, R118.reuse, 0x6 ;  /* 0x0000000676007804 */ /* 0x040fe20000000000 */
[----:B------:R-:W-:Y:S01]  /*5dd0*/  IMAD.MOV.U32 R121, RZ, RZ, RZ ;  /* 0x000000ffff797224 */ /* 0x000fe200078e00ff */
[----:B------:R-:W-:Y:S01]  /*5de0*/  LOP3.LUT R109, R109, 0xf00, R2, 0xf8, !PT ;  /* 0x00000f006d6d7812 */ /* 0x000fe200078ef802 */
[----:B------:R-:W-:Y:S01]  /*5df0*/  IMAD.U32 R112, RZ, RZ, UR4 ;  /* 0x00000004ff707e24 */ /* 0x000fe2000f8e00ff */
[----:B------:R-:W-:Y:S01]  /*5e00*/  P2R R2, PR, RZ, 0x1 ;  /* 0x00000001ff027803 */ /* 0x000fe20000000000 */
[----:B------:R-:W4:Y:S01]  /*5e10*/  LDC R106, c[0x0][0xb20] ;  /* 0x0002c800ff6a7b82 */ /* 0x000f220000000800 */
[----:B------:R-:W3:Y:S01]  /*5e20*/  LDS R0, [UR36+0x110] ;  /* 0x00011024ff007984 */ /* 0x000ee20008000800 */
[----:B------:R-:W-:Y:S01]  /*5e30*/  LOP3.LUT R118, R118, 0x60, RZ, 0xc0, !PT ;  /* 0x0000006076767812 */ /* 0x000fe200078ec0ff */
[----:B------:R-:W1:Y:S01]  /*5e40*/  LDCU.64 UR50, c[0x0][0x348] ;  /* 0x00006900ff3277ac */ /* 0x000e620008000a00 */
[----:B------:R-:W-:-:S02]  /*5e50*/  SEL R117, R117, 0xfffffffe, !P1 ;  /* 0xfffffffe75757807 */ /* 0x000fc40004800000 */
[----:B------:R-:W-:Y:S01]  /*5e60*/  SEL R116, R116, 0xfffffffc, !P2 ;  /* 0xfffffffc74747807 */ /* 0x000fe20005000000 */
[----:B------:R-:W1:Y:S01]  /*5e70*/  LDCU.64 UR38, c[0x0][0x888] ;  /* 0x00011100ff2677ac */ /* 0x000e620008000a00 */
[----:B------:R-:W1:Y:S01]  /*5e80*/  LDC R41, c[0x0][0xb30] ;  /* 0x0002cc00ff297b82 */ /* 0x000e620000000800 */
[----:B------:R-:W1:Y:S01]  /*5e90*/  LDCU.64 UR44, c[0x0][0x890] ;  /* 0x00011200ff2c77ac */ /* 0x000e620008000a00 */
[----:B------:R-:W-:-:S06]  /*5ea0*/  UMOV UR48, URZ ;  /* 0x000000ff00307c82 */ /* 0x000fcc0008000000 */
[----:B------:R-:W1:Y:S01]  /*5eb0*/  LDC.64 R100, c[0x0][0xb10] ;  /* 0x0002c400ff647b82 */ /* 0x000e620000000a00 */
[----:B------:R-:W-:-:S07]  /*5ec0*/  UMOV UR52, URZ ;  /* 0x000000ff00347c82 */ /* 0x000fce0008000000 */
[----:B------:R-:W1:Y:S08]  /*5ed0*/  LDC.64 R38, c[0x0][0xb18] ;  /* 0x0002c600ff267b82 */ /* 0x000e700000000a00 */
[----:B------:R-:W1:Y:S08]  /*5ee0*/  LDC.64 R36, c[0x0][0xb28] ;  /* 0x0002ca00ff247b82 */ /* 0x000e700000000a00 */
[----:B------:R-:W1:Y:S01]  /*5ef0*/  LDC.64 R98, c[0x0][0x8b0] ;  /* 0x00022c00ff627b82 */ /* 0x000e620000000a00 */
[----:B---3--:R-:W-:-:S07]  /*5f00*/  IMAD.IADD R47, R0, 0x1, R47 ;  /* 0x00000001002f7824 */ /* 0x008fce00078e022f */
[----:B------:R-:W3:Y:S08]  /*5f10*/  LDC.64 R96, c[0x0][0x8a8] ;  /* 0x00022a00ff607b82 */ /* 0x000ef00000000a00 */
[----:B--2-4-:R-:W1:Y:S02]  /*5f20*/  LDC R108, c[0x0][0x374] ;  /* 0x0000dd00ff6c7b82 */ /* 0x014e640000000800 */
.L_x_163:
[C---:B------:R-:W-:Y:S02]  /*5f30*/  LEA R0, R121.reuse, UR36, 0x3 ;  /* 0x0000002479007c11 */ /* 0x040fe4000f8e18ff */
[----:B------:R-:W-:Y:S02]  /*5f40*/  SHF.L.U32 R3, R114, 0x1f, RZ ;  /* 0x0000001f72037819 */ /* 0x000fe400000006ff */
[----:B------:R-:W-:Y:S02]  /*5f50*/  LEA R16, R121, UR36, 0x4 ;  /* 0x0000002479107c11 */ /* 0x000fe4000f8e20ff */
[----:B------:R-:W2:Y:S02]  /*5f60*/  SYNCS.PHASECHK.TRANS64.TRYWAIT P0, [R0+URZ+0x80], R3 ;  /* 0x00008003000075a7 */ /* 0x000ea400080011ff */
[----:B--2---:R-:W-:Y:S05]  /*5f70*/  @!P0 BRA `(.L_x_88) ;  /* 0x0000008c00308947 */ /* 0x004fea0003800000 */
.L_x_213:
[----:B------:R-:W4:Y:S01]  /*5f80*/  LDC.64 R12, c[0x0][0xb10] ;  /* 0x0002c400ff0c7b82 */ /* 0x000f220000000a00 */
[----:B------:R-:W3:Y:S01]  /*5f90*/  LDS.128 R16, [R16+0xf0] ;  /* 0x0000f00010107984 */ /* 0x000ee20000000c00 */
[----:B-1----:R-:W-:Y:S01]  /*5fa0*/  ISETP.NE.AND P1, PT, R41, 0x1, PT ;  /* 0x000000012900780c */ /* 0x002fe20003f25270 */
[----:B--2---:R-:W-:Y:S01]  /*5fb0*/  VIADD R0, R0, 0x90 ;  /* 0x0000009000007836 */ /* 0x004fe20000000000 */
[----:B------:R-:W-:Y:S04]  /*5fc0*/  ISETP.GE.AND P0, PT, R40, 0x1, PT ;  /* 0x000000012800780c */ /* 0x000fe80003f06270 */
[----:B------:R-:W1:Y:S01]  /*5fd0*/  LDC.64 R10, c[0x0][0xb18] ;  /* 0x0002c600ff0a7b82 */ /* 0x000e620000000a00 */
[----:B------:R-:W-:Y:S01]  /*5fe0*/  PRMT R0, RZ, 0x654, R0 ;  /* 0x00000654ff007816 */ /* 0x000fe20000000000 */
[----:B------:R-:W-:Y:S01]  /*5ff0*/  @!PT LDS RZ, [RZ] ;  /* 0x00000000fffff984 */ /* 0x000fe20000000800 */
[----:B------:R-:W-:Y:S01]  /*6000*/  @!PT LDS RZ, [RZ] ;  /* 0x00000000fffff984 */ /* 0x000fe20000000800 */
[----:B------:R-:W-:Y:S01]  /*6010*/  @!PT LDS RZ, [RZ] ;  /* 0x00000000fffff984 */ /* 0x000fe20000000800 */
[----:B------:R-:W-:Y:S01]  /*6020*/  @!PT LDS RZ, [RZ] ;  /* 0x00000000fffff984 */ /* 0x000fe20000000800 */
[----:B------:R2:W-:Y:S06]  /*6030*/  MEMBAR.ALL.CTA ;  /* 0x0000000000007992 */ /* 0x0005ec0000008000 */
[----:B--2---:R-:W2:Y:S01]  /*6040*/  FENCE.VIEW.ASYNC.S ;  /* 0x00000000000073c6 */ /* 0x004ea20000000000 */
[----:B------:R-:W1:Y:S08]  /*6050*/  @!P1 LDC R14, c[0x0][0xb20] ;  /* 0x0002c800ff0e9b82 */ /* 0x000e700000000800 */
[----:B------:R-:W1:Y:S01]  /*6060*/  @!P1 LDC R9, c[0x0][0xb0c] ;  /* 0x0002c300ff099b82 */ /* 0x000e620000000800 */
[----:B--2---:R2:W-:Y:S01]  /*6070*/  SYNCS.ARRIVE.TRANS64.RED.A1T0 RZ, [R0+URZ], RZ ;  /* 0x000000ff00ff79a7 */ /* 0x0045e200081004ff */
[----:B---3--:R-:W-:Y:S04]  /*6080*/  LOP3.LUT P4, RZ, R18, 0x1, RZ, 0xc0, !PT ;  /* 0x0000000112ff7812 */ /* 0x008fe8000788c0ff */
[----:B------:R-:W-:Y:S09]  /*6090*/  P2R R119, PR, RZ, 0x10 ;  /* 0x00000010ff777803 */ /* 0x000ff20000000000 */
[----:B------:R-:W-:Y:S02]  /*60a0*/  @P4 MOV R45, R16 ;  /* 0x00000010002d4202 */ /* 0x000fe40000000f00 */
[----:B------:R-:W-:Y:S01]  /*60b0*/  @P4 LOP3.LUT R43, R17, 0xffff, RZ, 0xc0, !PT ;  /* 0x0000ffff112b4812 */ /* 0x000fe200078ec0ff */
[----:B--2-4-:R-:W-:Y:S06]  /*60c0*/  @!P0 BRA `(.L_x_89) ;  /* 0x0000000000a48947 */ /* 0x014fec0003800000 */
[----:B------:R-:W-:Y:S01]  /*60d0*/  IMAD.HI.U32 R23, R108, R39, RZ ;  /* 0x000000276c177227 */ /* 0x000fe200078e00ff */
[----:B------:R-:W-:Y:S02]  /*60e0*/  ISETP.NE.AND P0, PT, R38, 0x1, PT ;  /* 0x000000012600780c */ /* 0x000fe40003f05270 */
[----:B------:R-:W-:Y:S01]  /*60f0*/  ISETP.NE.AND P2, PT, R40, 0x1, PT ;  /* 0x000000012800780c */ /* 0x000fe20003f45270 */
[----:B------:R-:W-:Y:S01]  /*6100*/  IMAD.HI.U32 R22, R107, R100, RZ ;  /* 0x000000646b167227 */ /* 0x000fe200078e00ff */
[----:B------:R-:W-:Y:S02]  /*6110*/  SHF.R.U32.HI R23, RZ, R106, R23 ;  /* 0x0000006aff177219 */ /* 0x000fe40000011617 */
[----:B------:R-:W-:Y:S01]  /*6120*/  ISETP.NE.AND P3, PT, R42, 0x1, PT ;  /* 0x000000012a00780c */ /* 0x000fe20003f65270 */
[----:B------:R-:W-:Y:S01]  /*6130*/  IMAD.HI.U32 R26, R45, R100, RZ ;  /* 0x000000642d1a7227 */ /* 0x000fe200078e00ff */
[----:B------:R-:W-:Y:S02]  /*6140*/  SHF.R.U32.HI R22, RZ, R101, R22 ;  /* 0x00000065ff167219 */ /* 0x000fe40000011616 */
[----:B------:R-:W-:Y:S01]  /*6150*/  SEL R3, R108, R23, !P0 ;  /* 0x000000176c037207 */ /* 0x000fe20004000000 */
[----:B------:R-:W-:Y:S01]  /*6160*/  IMAD.HI.U32 R23, R43, R39, RZ ;  /* 0x000000272b177227 */ /* 0x000fe200078e00ff */
[----:B------:R-:W-:Y:S02]  /*6170*/  SEL R7, R107, R22, !P3 ;  /* 0x000000166b077207 */ /* 0x000fe40005800000 */
[----:B------:R-:W-:Y:S01]  /*6180*/  SHF.R.U32.HI R26, RZ, R101, R26 ;  /* 0x00000065ff1a7219 */ /* 0x000fe2000001161a */
[-C--:B------:R-:W-:Y:S04]  /*6190*/  IMAD.HI.U32 R22, R3, R36.reuse, RZ ;  /* 0x0000002403167227 */ /* 0x080fe800078e00ff */
[----:B------:R-:W-:Y:S01]  /*61a0*/  IMAD.HI.U32 R24, R7, R36, RZ ;  /* 0x0000002407187227 */ /* 0x000fe200078e00ff */
[-C--:B------:R-:W-:Y:S02]  /*61b0*/  @P2 SHF.R.U32.HI R3, RZ, R37.reuse, R22 ;  /* 0x00000025ff032219 */ /* 0x080fe40000011616 */
[----:B------:R-:W-:Y:S02]  /*61c0*/  SHF.R.U32.HI R22, RZ, R106, R23 ;  /* 0x0000006aff167219 */ /* 0x000fe40000011617 */
[----:B------:R-:W-:Y:S01]  /*61d0*/  @P2 SHF.R.U32.HI R7, RZ, R37, R24 ;  /* 0x00000025ff072219 */ /* 0x000fe20000011618 */
[C---:B------:R-:W-:Y:S01]  /*61e0*/  IMAD R2, R40.reuse, R3, RZ ;  /* 0x0000000328027224 */ /* 0x040fe200078e02ff */
[----:B------:R-:W-:Y:S02]  /*61f0*/  SEL R5, R43, R22, !P0 ;  /* 0x000000162b057207 */ /* 0x000fe40004000000 */
[----:B------:R-:W-:Y:S01]  /*6200*/  SEL R3, R45, R26, !P3 ;  /* 0x0000001a2d037207 */ /* 0x000fe20005800000 */
[----:B------:R-:W-:Y:S01]  /*6210*/  IMAD R4, R40, R7, RZ ;  /* 0x0000000728047224 */ /* 0x000fe200078e02ff */
[C---:B------:R-:W-:Y:S01]  /*6220*/  ISETP.GE.AND P0, PT, R5.reuse, R2, PT ;  /* 0x000000020500720c */ /* 0x040fe20003f06270 */
[----:B------:R-:W-:Y:S03]  /*6230*/  IMAD.HI.U32 R6, R5, R36, RZ ;  /* 0x0000002405067227 */ /* 0x000fe600078e00ff */
[----:B------:R-:W-:Y:S01]  /*6240*/  ISETP.GE.OR P0, PT, R3, R4, P0 ;  /* 0x000000040300720c */ /* 0x000fe20000706670 */
[----:B------:R-:W-:Y:S01]  /*6250*/  IMAD.MOV R4, RZ, RZ, -R3 ;  /* 0x000000ffff047224 */ /* 0x000fe200078e0a03 */
[-C--:B------:R-:W-:Y:S03]  /*6260*/  SHF.R.U32.HI R6, RZ, R37.reuse, R6 ;  /* 0x00000025ff067219 */ /* 0x080fe60000011606 */
[----:B------:R-:W-:Y:S01]  /*6270*/  IMAD R45, R42, R4, R45 ;  /* 0x000000042a2d7224 */ /* 0x000fe200078e022d */
[----:B------:R-:W-:Y:S05]  /*6280*/  SEL R15, R5, R6, !P2 ;  /* 0x00000006050f7207 */ /* 0x000fea0005000000 */
[----:B------:R-:W-:Y:S02]  /*6290*/  IMAD.MOV R6, RZ, RZ, -R15 ;  /* 0x000000ffff067224 */ /* 0x000fe400078e0a0f */
[C---:B------:R-:W-:Y:S04]  /*62a0*/  @!P0 IMAD.HI.U32 R2, R3.reuse, R36, RZ ;  /* 0x0000002403028227 */ /* 0x040fe800078e00ff */
[----:B------:R-:W-:Y:S01]  /*62b0*/  IMAD R6, R40, R6, R5 ;  /* 0x0000000628067224 */ /* 0x000fe200078e0205 */
[----:B------:R-:W-:Y:S04]  /*62c0*/  @!P0 SHF.R.U32.HI R2, RZ, R37, R2 ;  /* 0x00000025ff028219 */ /* 0x000fe80000011602 */
[----:B------:R-:W-:Y:S02]  /*62d0*/  @!P0 SEL R0, R3, R2, !P2 ;  /* 0x0000000203008207 */ /* 0x000fe40005000000 */
[----:B------:R-:W-:Y:S02]  /*62e0*/  IADD3 R2, PT, PT, -R5, RZ, RZ ;  /* 0x000000ff05027210 */ /* 0x000fe40007ffe1ff */
[----:B------:R-:W-:Y:S01]  /*62f0*/  @!P0 IADD3 R8, PT, PT, R15, -R0, RZ ;  /* 0x800000000f088210 */ /* 0x000fe20007ffe0ff */
[----:B------:R-:W-:Y:S02]  /*6300*/  @!P0 IMAD R0, R7, R6, R0 ;  /* 0x0000000607008224 */ /* 0x000fe400078e0200 */
[----:B------:R-:W-:Y:S02]  /*6310*/  IMAD R43, R38, R2, R43 ;  /* 0x00000002262b7224 */ /* 0x000fe400078e022b */
[----:B------:R-:W-:Y:S02]  /*6320*/  @!P0 IMAD R5, R8, R40, R3 ;  /* 0x0000002808058224 */ /* 0x000fe400078e0203 */
[----:B------:R-:W-:Y:S04]  /*6330*/  @!P0 IMAD.MOV.U32 R3, RZ, RZ, R0 ;  /* 0x000000ffff038224 */ /* 0x000fe800078e0000 */
[----:B------:R-:W-:Y:S02]  /*6340*/  IMAD R45, R3, R42, R45 ;  /* 0x0000002a032d7224 */ /* 0x000fe400078e022d */
[----:B------:R-:W-:Y:S07]  /*6350*/  IMAD R43, R5, R38, R43 ;  /* 0x00000026052b7224 */ /* 0x000fee00078e022b */
.L_x_89:
[----:B-1----:R-:W-:Y:S01]  /*6360*/  @!P1 ISETP.NE.AND P0, PT, R10, 0x1, PT ;  /* 0x000000010a00980c */ /* 0x002fe20003f05270 */
[----:B------:R-:W-:Y:S01]  /*6370*/  @!P1 IMAD.HI.U32 R3, R43, R11, RZ ;  /* 0x0000000b2b039227 */ /* 0x000fe200078e00ff */
[----:B------:R-:W-:Y:S01]  /*6380*/  R2UR UR42, R21 ;  /* 0x00000000152a72ca */ /* 0x000fe200000e0000 */
[----:B------:R-:W-:Y:S01]  /*6390*/  BSSY.RECONVERGENT B6, `(.L_x_90) ;  /* 0x0000031000067945 */ /* 0x000fe20003800200 */
[----:B------:R-:W-:Y:S01]  /*63a0*/  R2UR UR41, R20 ;  /* 0x00000000142972ca */ /* 0x000fe200000e0000 */
[----:B------:R-:W-:Y:S01]  /*63b0*/  @!P1 IMAD.HI.U32 R0, R45, R12, RZ ;  /* 0x0000000c2d009227 */ /* 0x000fe200078e00ff */
[----:B------:R-:W-:Y:S02]  /*63c0*/  @!P1 SHF.R.U32.HI R2, RZ, R14, R3 ;  /* 0x0000000eff029219 */ /* 0x000fe40000011603 */
[----:B------:R-:W-:Y:S01]  /*63d0*/  @!P1 ISETP.NE.AND P2, PT, R9, 0x1, PT ;  /* 0x000000010900980c */ /* 0x000fe20003f45270 */
[----:B------:R-:W-:Y:S01]  /*63e0*/  VIADD R121, R121, 0x1 ;  /* 0x0000000179797836 */ /* 0x000fe20000000000 */
[----:B------:R-:W-:Y:S02]  /*63f0*/  @!P1 SEL R2, R43, R2, !P0 ;  /* 0x000000022b029207 */ /* 0x000fe40004000000 */
[----:B------:R-:W-:Y:S02]  /*6400*/  @!P1 SHF.R.U32.HI R0, RZ, R13, R0 ;  /* 0x0000000dff009219 */ /* 0x000fe40000011600 */
[----:B------:R-:W-:Y:S01]  /*6410*/  LOP3.LUT P0, RZ, R112, 0x3f0, RZ, 0xc0, !PT ;  /* 0x000003f070ff7812 */ /* 0x000fe2000780c0ff */
[----:B------:R-:W-:Y:S01]  /*6420*/  USHF.L.U32 UR42, UR42, 0x7, URZ ;  /* 0x000000072a2a7899 */ /* 0x000fe200080006ff */
[----:B------:R-:W-:Y:S01]  /*6430*/  @!P1 SEL R3, R45, R0, !P2 ;  /* 0x000000002d039207 */ /* 0x000fe20005000000 */
[----:B------:R-:W-:Y:S01]  /*6440*/  USHF.L.U32 UR41, UR41, 0x8, URZ ;  /* 0x0000000829297899 */ /* 0x000fe200080006ff */
[----:B------:R-:W-:Y:S03]  /*6450*/  @P4 SHF.R.U32.HI R113, RZ, 0x10, R17 ;  /* 0x00000010ff714819 */ /* 0x000fe60000011611 */
[----:B------:R-:W-:Y:S02]  /*6460*/  @!P1 IMAD.IADD R0, R2, 0x1, -R3 ;  /* 0x0000000102009824 */ /* 0x000fe400078e0a03 */
[----:B------:R-:W-:Y:S02]  /*6470*/  @!P1 IMAD.IADD R2, R3, 0x1, -R2 ;  /* 0x0000000103029824 */ /* 0x000fe400078e0a02 */
[----:B------:R-:W-:Y:S02]  /*6480*/  @!P1 IMAD R45, R0, R9, R45 ;  /* 0x00000009002d9224 */ /* 0x000fe400078e022d */
[----:B------:R-:W-:Y:S01]  /*6490*/  @!P1 IMAD R43, R2, R10, R43 ;  /* 0x0000000a022b9224 */ /* 0x000fe200078e022b */
[----:B------:R-:W-:Y:S06]  /*64a0*/  @!P0 BRA `(.L_x_91) ;  /* 0x00000000007c8947 */ /* 0x000fec0003800000 */
[----:B------:R-:W1:Y:S01]  /*64b0*/  LDCU.64 UR8, c[0x4][0x80] ;  /* 0x01001000ff0877ac */ /* 0x000e620008000a00 */
[----:B------:R-:W-:Y:S01]  /*64c0*/  MOV R2, 0x0 ;  /* 0x0000000000027802 */ /* 0x000fe20000000f00 */
[----:B------:R-:W-:Y:S02]  /*64d0*/  HFMA2 R12, -RZ, RZ, 0, 5.9604644775390625e-08 ;  /* 0x00000001ff0c7431 */ /* 0x000fe400000001ff */
[----:B------:R-:W-:Y:S01]  /*64e0*/  IMAD.MOV.U32 R8, RZ, RZ, 0x70 ;  /* 0x00000070ff087424 */ /* 0x000fe200078e00ff */
[----:B------:R2:W3:Y:S01]  /*64f0*/  LDC.64 R14, c[0x4][R2] ;  /* 0x01000000020e7b82 */ /* 0x0004e20000000a00 */
[----:B------:R-:W4:Y:S01]  /*6500*/  LDCU.64 UR6, c[0x4][0x88] ;  /* 0x01001100ff0677ac */ /* 0x000f220008000a00 */
[----:B------:R-:W-:Y:S01]  /*6510*/  IMAD.MOV.U32 R13, RZ, RZ, RZ ;  /* 0x000000ffff0d7224 */ /* 0x000fe200078e00ff */
[----:B------:R-:W2:Y:S01]  /*6520*/  LDCU.64 UR4, c[0x4][0x8] ;  /* 0x01000100ff0477ac */ /* 0x000ea20008000a00 */
[----:B-1----:R-:W-:Y:S01]  /*6530*/  MOV R5, UR9 ;  /* 0x0000000900057c02 */ /* 0x002fe20008000f00 */
[----:B------:R-:W-:Y:S01]  /*6540*/  IMAD.U32 R4, RZ, RZ, UR8 ;  /* 0x00000008ff047e24 */ /* 0x000fe2000f8e00ff */
[----:B----4-:R-:W-:Y:S01]  /*6550*/  MOV R7, UR7 ;  /* 0x0000000700077c02 */ /* 0x010fe20008000f00 */
[----:B------:R-:W-:Y:S01]  /*6560*/  IMAD.U32 R6, RZ, RZ, UR6 ;  /* 0x00000006ff067e24 */ /* 0x000fe2000f8e00ff */
[----:B--2---:R-:W-:Y:S01]  /*6570*/  MOV R11, UR5 ;  /* 0x00000005000b7c02 */ /* 0x004fe20008000f00 */
[----:B------:R-:W-:Y:S02]  /*6580*/  IMAD.U32 R10, RZ, RZ, UR4 ;  /* 0x00000004ff0a7e24 */ /* 0x000fe4000f8e00ff */
[----:B------:R-:W-:Y:S07]  /*6590*/  LEPC R20, `(.L_x_92) ;  /* 0x000000001014794e */ /* 0x000fee0000000000 */
[----:B---3-5:R-:W-:Y:S05]  /*65a0*/  CALL.ABS.NOINC R14 ;  /* 0x000000000e007343 */ /* 0x028fea0003c00000 */
.L_x_92:
[----:B------:R-:W1:Y:S01]  /*65b0*/  LDCU.64 UR8, c[0x4][0x80] ;  /* 0x01001000ff0877ac */ /* 0x000e620008000a00 */
[----:B------:R-:W2:Y:S01]  /*65c0*/  LDC.64 R2, c[0x4][R2] ;  /* 0x0100000002027b82 */ /* 0x000ea20000000a00 */
[----:B------:R-:W-:Y:S02]  /*65d0*/  HFMA2 R12, -RZ, RZ, 0, 5.9604644775390625e-08 ;  /* 0x00000001ff0c7431 */ /* 0x000fe400000001ff */
[----:B------:R-:W-:Y:S02]  /*65e0*/  IMAD.MOV.U32 R8, RZ, RZ, 0x70 ;  /* 0x00000070ff087424 */ /* 0x000fe400078e00ff */
[----:B------:R-:W-:Y:S01]  /*65f0*/  IMAD.MOV.U32 R13, RZ, RZ, RZ ;  /* 0x000000ffff0d7224 */ /* 0x000fe200078e00ff */
[----:B------:R-:W3:Y:S01]  /*6600*/  LDCU.64 UR6, c[0x4][0x88] ;  /* 0x01001100ff0677ac */ /* 0x000ee20008000a00 */
[----:B------:R-:W4:Y:S01]  /*6610*/  LDCU.64 UR4, c[0x4][0x8] ;  /* 0x01000100ff0477ac */ /* 0x000f220008000a00 */
[----:B-1----:R-:W-:Y:S02]  /*6620*/  MOV R4, UR8 ;  /* 0x0000000800047c02 */ /* 0x002fe40008000f00 */
[----:B------:R-:W-:Y:S02]  /*6630*/  MOV R5, UR9 ;  /* 0x0000000900057c02 */ /* 0x000fe40008000f00 */
[----:B---3--:R-:W-:Y:S01]  /*6640*/  MOV R7, UR7 ;  /* 0x0000000700077c02 */ /* 0x008fe20008000f00 */
[----:B------:R-:W-:Y:S01]  /*6650*/  IMAD.U32 R6, RZ, RZ, UR6 ;  /* 0x00000006ff067e24 */ /* 0x000fe2000f8e00ff */
[----:B----4-:R-:W-:Y:S01]  /*6660*/  MOV R11, UR5 ;  /* 0x00000005000b7c02 */ /* 0x010fe20008000f00 */
[----:B------:R-:W-:Y:S02]  /*6670*/  IMAD.U32 R10, RZ, RZ, UR4 ;  /* 0x00000004ff0a7e24 */ /* 0x000fe4000f8e00ff */
[----:B------:R-:W-:Y:S07]  /*6680*/  LEPC R20, `(.L_x_91) ;  /* 0x000000001014794e */ /* 0x000fee0000000000 */
[----:B--2---:R-:W-:Y:S05]  /*6690*/  CALL.ABS.NOINC R2 ;  /* 0x0000000002007343 */ /* 0x004fea0003c00000 */
.L_x_91:
[----:B------:R-:W-:Y:S05]  /*66a0*/  BSYNC.RECONVERGENT B6 ;  /* 0x0000000000067941 */ /* 0x000fea0003800200 */
.L_x_90:
[----:B------:R-:W-:Y:S01]  /*66b0*/  ISETP.NE.U32.AND P4, PT, R98, RZ, PT ;  /* 0x000000ff6200720c */ /* 0x000fe20003f85070 */
[----:B------:R-:W-:Y:S01]  /*66c0*/  UISETP.NE.AND UP2, UPT, UR49, URZ, UPT ;  /* 0x000000ff3100728c */ /* 0x000fe2000bf45270 */
[----:B------:R-:W-:Y:S01]  /*66d0*/  ISETP.NE.U32.AND P2, PT, RZ, UR38, PT ;  /* 0x00000026ff007c0c */ /* 0x000fe2000bf45070 */
[----:B------:R-:W-:Y:S01]  /*66e0*/  UISETP.NE.U32.AND UP1, UPT, UR44, URZ, UPT ;  /* 0x000000ff2c00728c */ /* 0x000fe2000bf25070 */
[----:B------:R-:W-:Y:S01]  /*66f0*/  ISETP.NE.AND.EX P4, PT, R99, RZ, PT, P4 ;  /* 0x000000ff6300720c */ /* 0x000fe20003f85340 */
[----:B------:R-:W-:Y:S01]  /*6700*/  UPLOP3.LUT UP0, UPT, UPT, UPT, UPT, 0x40, 0x4 ;  /* 0x000000000004789c */ /* 0x000fe20003f0e870 */
[----:B------:R-:W-:Y:S01]  /*6710*/  ISETP.NE.AND.EX P2, PT, RZ, UR39, PT, P2 ;  /* 0x00000027ff007c0c */ /* 0x000fe2000bf45320 */
[----:B------:R-:W-:Y:S01]  /*6720*/  UISETP.NE.AND.EX UP1, UPT, UR45, URZ, UPT, UP1 ;  /* 0x000000ff2d00728c */ /* 0x000fe2000bf25310 */
[----:B------:R-:W-:Y:S04]  /*6730*/  PLOP3.LUT P1, PT, PT, PT, UP2, 0x80, 0x8 ;  /* 0x000000000008781c */ /* 0x000fe80003f2f028 */
[----:B------:R-:W-:Y:S06]  /*6740*/  @UP2 UPLOP3.LUT UP0, UPT, UPT, UPT, UP1, 0x80, 0x8 ;  /* 0x000000000008289c */ /* 0x000fec0003f0f010 */
[----:B------:R-:W-:Y:S01]  /*6750*/  PLOP3.LUT P0, PT, PT, PT, UP0, 0x80, 0x8 ;  /* 0x000000000008781c */ /* 0x000fe20003f0f008 */
[----:B------:R-:W-:Y:S01]  /*6760*/  @!UPT UIADD3 URZ, UPT, UPT, URZ, URZ, URZ ;  /* 0x000000fffffff290 */ /* 0x000fe2000fffe0ff */
[----:B------:R-:W-:Y:S11]  /*6770*/  BRA.U !UP1, `(.L_x_93) ;  /* 0x00000001093c7547 */ /* 0x000ff6000b800000 */
[----:B------:R-:W-:Y:S01]  /*6780*/  UISETP.NE.U32.AND UP0, UPT, UR38, URZ, UPT ;  /* 0x000000ff2600728c */ /* 0x000fe2000bf05070 */
[----:B------:R-:W-:Y:S01]  /*6790*/  R2UR UR4, R105 ;  /* 0x00000000690472ca */ /* 0x000fe200000e0000 */
[----:B------:R-:W-:Y:S02]  /*67a0*/  HFMA2 R103, -RZ, RZ, 0, 5.9604644775390625e-08 ;  /* 0x00000001ff677431 */ /* 0x000fe400000001ff */
[----:B------:R-:W-:Y:S01]  /*67b0*/  IMAD.MOV.U32 R0, RZ, RZ, 0x1 ;  /* 0x00000001ff007424 */ /* 0x000fe200078e00ff */
[----:B------:R-:W-:Y:S06]  /*67c0*/  UISETP.NE.AND.EX UP0, UPT, UR39, URZ, UPT, UP0 ;  /* 0x000000ff2700728c */ /* 0x000fec000bf05300 */
[----:B------:R-:W-:Y:S05]  /*67d0*/  PLOP3.LUT P3, PT, PT, PT, UP0, 0x80, 0x8 ;  /* 0x000000000008781c */ /* 0x000fea0003f6f008 */
[----:B------:R-:W1:Y:S01]  /*67e0*/  @UP0 LDCU.64 UR6, c[0x0][0x888] ;  /* 0x00011100ff0607ac */ /* 0x000e620008000a00 */
[----:B------:R-:W-:Y:S07]  /*67f0*/  @UP0 UIMAD UR4, UR4, UR44, URZ ;  /* 0x0000002c040402a4 */ /* 0x000fee000f8e02ff */
[----:B------:R-:W-:Y:S01]  /*6800*/  @!P3 PRMT R103, R0, 0x7610, R103 ;  /* 0x000076100067b816 */ /* 0x000fe20000000067 */
[----:B-1----:R-:W-:Y:S03]  /*6810*/  @UP0 UIMAD.WIDE UR6, UR4, 0x4, UR6 ;  /* 0x00000004040608a5 */ /* 0x002fe6000f8e0206 */
[----:B------:R-:W1:Y:S03]  /*6820*/  @!UP0 LDCU UR4, c[0x0][0x880] ;  /* 0x00011000ff0487ac */ /* 0x000e660008000800 */
[----:B------:R-:W-:Y:S02]  /*6830*/  IMAD.U32 R2, RZ, RZ, UR6 ;  /* 0x00000006ff027e24 */ /* 0x000fe4000f8e00ff */
[----:B------:R-:W-:Y:S05]  /*6840*/  IMAD.U32 R3, RZ, RZ, UR7 ;  /* 0x00000007ff037e24 */ /* 0x000fea000f8e00ff */
[----:B-----5:R2:W5:Y:S02]  /*6850*/  @P3 LDG.E R49, desc[UR46][R2.64] ;  /* 0x0000002e02313981 */ /* 0x020564000c1e1900 */
[----:B-12---:R-:W-:Y:S02]  /*6860*/  @!P3 MOV R49, UR4 ;  /* 0x000000040031bc02 */ /* 0x006fe40008000f00 */
.L_x_93:
[----:B------:R-:W-:Y:S05]  /*6870*/  @!P4 BRA `(.L_x_94) ;  /* 0x000000000024c947 */ /* 0x000fea0003800000 */
[----:B------:R-:W-:Y:S02]  /*6880*/  ISETP.NE.U32.AND P3, PT, R96, RZ, PT ;  /* 0x000000ff6000720c */ /* 0x000fe40003f65070 */
[----:B------:R-:W-:Y:S02]  /*6890*/  R2UR UR4, R105 ;  /* 0x00000000690472ca */ /* 0x000fe400000e0000 */
[----:B------:R-:W-:Y:S11]  /*68a0*/  ISETP.NE.AND.EX P3, PT, R97, RZ, PT, P3 ;  /* 0x000000ff6100720c */ /* 0x000ff60003f65330 */
[----:B------:R-:W-:Y:S02]  /*68b0*/  @!UPT UIADD3 URZ, UPT, UPT, URZ, URZ, URZ ;  /* 0x000000fffffff290 */ /* 0x000fe4000fffe0ff */
[----:B------:R-:W1:Y:S01]  /*68c0*/  @P3 LDC.64 R2, c[0x0][0x8a8] ;  /* 0x00022a00ff023b82 */ /* 0x000e620000000a00 */
[----:B------:R-:W-:Y:S04]  /*68d0*/  @P3 IMAD R0, R98, UR4, RZ ;  /* 0x0000000462003c24 */ /* 0x000fe8000f8e02ff */
[----:B-1----:R-:W-:Y:S05]  /*68e0*/  @P3 IMAD.WIDE R2, R0, 0x4, R2 ;  /* 0x0000000400023825 */ /* 0x002fea00078e0202 */
[----:B-----5:R1:W5:Y:S02]  /*68f0*/  @P3 LDG.E R46, desc[UR46][R2.64] ;  /* 0x0000002e022e3981 */ /* 0x020364000c1e1900 */
[----:B-1----:R-:W2:Y:S02]  /*6900*/  @!P3 LDC R46, c[0x0][0x8a0] ;  /* 0x00022800ff2ebb82 */ /* 0x002ea40000000800 */
.L_x_94:
[----:B-----5:R-:W-:Y:S01]  /*6910*/  FSETP.NEU.AND P3, PT, R49, RZ, PT ;  /* 0x000000ff3100720b */ /* 0x020fe20003f6d000 */
[----:B------:R-:W-:Y:S01]  /*6920*/  IMAD.SHL.U32 R130, R109, 0x4, RZ ;  /* 0x000000046d827824 */ /* 0x000fe200078e00ff */
[----:B------:R-:W-:Y:S01]  /*6930*/  SEL R3, RZ, 0xffffffff, P2 ;  /* 0xffffffffff037807 */ /* 0x000fe20001000000 */
[----:B------:R-:W-:Y:S01]  /*6940*/  IMAD.SHL.U32 R62, R116, 0x10, RZ ;  /* 0x00000010743e7824 */ /* 0x000fe200078e00ff */
[----:B------:R-:W-:Y:S01]  /*6950*/  @P1 LOP3.LUT P2, RZ, R103, 0xff, RZ, 0xc0, !PT ;  /* 0x000000ff67ff1812 */ /* 0x000fe2000784c0ff */
[----:B------:R-:W-:Y:S01]  /*6960*/  VIADD R129, R130, UR36 ;  /* 0x0000002482817c36 */ /* 0x000fe20008000000 */
[----:B------:R-:W-:Y:S01]  /*6970*/  @P1 SEL R2, RZ, 0xffffffff, P3 ;  /* 0xffffffffff021807 */ /* 0x000fe20001800000 */
[----:B------:R-:W-:Y:S01]  /*6980*/  IMAD.MOV.U32 R134, RZ, RZ, -0x10 ;  /* 0xfffffff0ff867424 */ /* 0x000fe200078e00ff */
[----:B------:R-:W-:Y:S01]  /*6990*/  LEA R59, R44, UR36, 0x3 ;  /* 0x000000242c3b7c11 */ /* 0x000fe2000f8e18ff */
[----:B------:R-:W-:Y:S01]  /*69a0*/  IMAD.SHL.U32 R132, R117, 0x10, RZ ;  /* 0x0000001075847824 */ /* 0x000fe200078e00ff */
[----:B------:R-:W-:Y:S01]  /*69b0*/  @P0 SEL R2, R3, R2, !P2 ;  /* 0x0000000203020207 */ /* 0x000fe20005000000 */
[----:B------:R-:W-:Y:S01]  /*69c0*/  IMAD.IADD R125, R129, 0x1, R62 ;  /* 0x00000001817d7824 */ /* 0x000fe200078e023e */
[----:B------:R-:W-:Y:S01]  /*69d0*/  SHF.L.U32 R0, R115, 0x1f, RZ ;  /* 0x0000001f73007819 */ /* 0x000fe200000006ff */
[----:B------:R-:W-:Y:S01]  /*69e0*/  IMAD.IADD R128, R129, 0x1, R132 ;  /* 0x0000000181807824 */ /* 0x000fe200078e0284 */
[----:B------:R-:W-:Y:S01]  /*69f0*/  @P1 LOP3.LUT R2, R2, 0x1, RZ, 0xc0, !PT ;  /* 0x0000000102021812 */ /* 0x000fe200078ec0ff */
[----:B------:R-:W-:Y:S01]  /*6a00*/  IMAD.IADD R123, R132, 0x1, R125 ;  /* 0x00000001847b7824 */ /* 0x000fe200078e027d */
[----:B------:R-:W-:Y:S01]  /*6a10*/  PLOP3.LUT P2, PT, PT, PT, UP1, 0x80, 0x8 ;  /* 0x000000000008781c */ /* 0x000fe20003f4f018 */
[----:B------:R-:W-:Y:S01]  /*6a20*/  BSSY B1, `(.L_x_95) ;  /* 0x0000049000017945 */ /* 0x000fe20003800000 */
[----:B------:R-:W-:Y:S01]  /*6a30*/  ISETP.NE.U32.OR P4, PT, R2, 0x1, !P1 ;  /* 0x000000010200780c */ /* 0x000fe20004f85470 */
[----:B------:R-:W-:Y:S01]  /*6a40*/  IMAD.MOV.U32 R63, RZ, RZ, 0x1 ;  /* 0x00000001ff3f7424 */ /* 0x000fe200078e00ff */
[----:B------:R-:W-:Y:S01]  /*6a50*/  SEL R2, RZ, 0xffffffff, P3 ;  /* 0xffffffffff027807 */ /* 0x000fe20001800000 */
[----:B------:R-:W-:Y:S01]  /*6a60*/  IMAD R48, R44, 0x100, R47 ;  /* 0x000001002c307824 */ /* 0x000fe200078e022f */
[----:B------:R-:W-:Y:S01]  /*6a70*/  LOP3.LUT P3, R120, R103, 0xff, RZ, 0xc0, !PT ;  /* 0x000000ff67787812 */ /* 0x000fe2000786c0ff */
[----:B------:R-:W-:Y:S01]  /*6a80*/  IMAD.MOV.U32 R61, RZ, RZ, RZ ;  /* 0x000000ffff3d7224 */ /* 0x000fe200078e00ff */
[----:B------:R-:W-:Y:S02]  /*6a90*/  P2R R127, PR, RZ, 0x10 ;  /* 0x00000010ff7f7803 */ /* 0x000fe40000000000 */
[----:B------:R-:W-:Y:S02]  /*6aa0*/  CS2R R78, SRZ ;  /* 0x00000000004e7805 */ /* 0x000fe4000001ff00 */
[----:B------:R-:W-:Y:S02]  /*6ab0*/  CS2R R76, SRZ ;  /* 0x00000000004c7805 */ /* 0x000fe4000001ff00 */
[----:B------:R-:W-:Y:S02]  /*6ac0*/  CS2R R74, SRZ ;  /* 0x00000000004a7805 */ /* 0x000fe4000001ff00 */
[----:B------:R-:W-:Y:S02]  /*6ad0*/  CS2R R72, SRZ ;  /* 0x0000000000487805 */ /* 0x000fe4000001ff00 */
[----:B------:R-:W-:Y:S02]  /*6ae0*/  @P2 SEL R2, R3, R2, !P3 ;  /* 0x0000000203022207 */ /* 0x000fe40005800000 */
[----:B------:R-:W-:Y:S02]  /*6af0*/  CS2R R70, SRZ ;  /* 0x0000000000467805 */ /* 0x000fe4000001ff00 */
[----:B------:R-:W-:Y:S02]  /*6b00*/  @P4 SHF.L.U32 R4, RZ, 0x1f, RZ ;  /* 0x0000001fff044819 */ /* 0x000fe400000006ff */
[----:B------:R-:W-:Y:S02]  /*6b10*/  CS2R R68, SRZ ;  /* 0x0000000000447805 */ /* 0x000fe4000001ff00 */
[----:B------:R-:W-:Y:S02]  /*6b20*/  LOP3.LUT R2, R2, 0x1, RZ, 0xc0, !PT ;  /* 0x0000000102027812 */ /* 0x000fe400078ec0ff */
[----:B------:R-:W-:Y:S01]  /*6b30*/  CS2R R66, SRZ ;  /* 0x0000000000427805 */ /* 0x000fe2000001ff00 */
[----:B------:R-:W1:Y:S01]  /*6b40*/  @P4 SYNCS.PHASECHK.TRANS64.TRYWAIT P1, [UR36+0x30], R4 ;  /* 0x00003004ff0045a7 */ /* 0x000e620008021124 */
[----:B------:R-:W-:Y:S02]  /*6b50*/  CS2R R64, SRZ ;  /* 0x0000000000407805 */ /* 0x000fe4000001ff00 */
[----:B------:R-:W-:Y:S02]  /*6b60*/  ISETP.NE.U32.AND P2, PT, R2, 0x1, PT ;  /* 0x000000010200780c */ /* 0x000fe40003f45070 */
[----:B------:R-:W-:Y:S02]  /*6b70*/  CS2R R82, SRZ ;  /* 0x0000000000527805 */ /* 0x000fe4000001ff00 */
[----:B------:R-:W-:Y:S02]  /*6b80*/  CS2R R80, SRZ ;  /* 0x0000000000507805 */ /* 0x000fe4000001ff00 */
[----:B------:R-:W-:Y:S02]  /*6b90*/  CS2R R86, SRZ ;  /* 0x0000000000567805 */ /* 0x000fe4000001ff00 */
[----:B------:R-:W-:Y:S02]  /*6ba0*/  P2R R131, PR, RZ, 0x4 ;  /* 0x00000004ff837803 */ /* 0x000fe40000000000 */
[----:B------:R-:W-:Y:S02]  /*6bb0*/  CS2R R84, SRZ ;  /* 0x0000000000547805 */ /* 0x000fe4000001ff00 */
[----:B------:R-:W-:Y:S02]  /*6bc0*/  ISETP.NE.U32.AND P2, PT, R110, 0x1, PT ;  /* 0x000000016e00780c */ /* 0x000fe40003f45070 */
[----:B------:R-:W-:Y:S02]  /*6bd0*/  CS2R R90, SRZ ;  /* 0x00000000005a7805 */ /* 0x000fe4000001ff00 */
[----:B------:R-:W-:Y:S02]  /*6be0*/  CS2R R88, SRZ ;  /* 0x0000000000587805 */ /* 0x000fe4000001ff00 */
[----:B------:R-:W-:Y:S02]  /*6bf0*/  CS2R R94, SRZ ;  /* 0x00000000005e7805 */ /* 0x000fe4000001ff00 */
[----:B------:R-:W-:Y:S02]  /*6c00*/  SEL R134, R134, 0x10, !P2 ;  /* 0x0000001086867807 */ /* 0x000fe40005000000 */
[----:B------:R-:W-:Y:S01]  /*6c10*/  CS2R R92, SRZ ;  /* 0x00000000005c7805 */ /* 0x000fe2000001ff00 */
[----:B------:R3:W4:Y:S02]  /*6c20*/  SYNCS.PHASECHK.TRANS64.TRYWAIT P0, [R59+URZ+0xa0], R0 ;  /* 0x0000a0003b0075a7 */ /* 0x00072400080011ff */
[----:B------:R-:W-:Y:S02]  /*6c30*/  IMAD.IADD R129, R129, 0x1, R134 ;  /* 0x0000000181817824 */ /* 0x000fe400078e0286 */
[C---:B------:R-:W-:Y:S02]  /*6c40*/  IMAD.IADD R126, R134.reuse, 0x1, R128 ;  /* 0x00000001867e7824 */ /* 0x040fe400078e0280 */
[C---:B------:R-:W-:Y:S02]  /*6c50*/  IMAD.IADD R124, R134.reuse, 0x1, R125 ;  /* 0x00000001867c7824 */ /* 0x040fe400078e027d */
[----:B------:R-:W-:Y:S01]  /*6c60*/  IMAD.IADD R122, R134, 0x1, R123 ;  /* 0x00000001867a7824 */ /* 0x000fe200078e027b */
[----:B-1----:R-:W-:Y:S01]  /*6c70*/  @P4 SEL R63, RZ, 0x1, !P1 ;  /* 0x00000001ff3f4807 */ /* 0x002fe20004800000 */
[----:B---3--:R-:W-:Y:S06]  /*6c80*/  @!P4 BRA `(.L_x_96) ;  /* 0x000000000088c947 */ /* 0x008fec0003800000 */
[----:B------:R-:W-:Y:S01]  /*6c90*/  IMAD.MOV.U32 R79, RZ, RZ, RZ ;  /* 0x000000ffff4f7224 */ /* 0x000fe200078e00ff */
[----:B------:R-:W-:Y:S01]  /*6ca0*/  ISETP.NE.AND P1, PT, R63, RZ, PT ;  /* 0x000000ff3f00720c */ /* 0x000fe20003f25270 */
[----:B------:R-:W-:Y:S01]  /*6cb0*/  BSSY B0, `(.L_x_97) ;  /* 0x0000014000007945 */ /* 0x000fe20003800000 */
[----:B------:R-:W-:Y:S02]  /*6cc0*/  CS2R R94, SRZ ;  /* 0x00000000005e7805 */ /* 0x000fe4000001ff00 */
        /* <DEDUP_REMOVED lines=13> */
[----:B------:R-:W-:Y:S01]  /*6da0*/  CS2R R76, SRZ ;  /* 0x00000000004c7805 */ /* 0x000fe2000001ff00 */
[----:B------:R-:W-:Y:S06]  /*6db0*/  @P1 BRA `(.L_x_98) ;  /* 0x00000000000c1947 */ /* 0x000fec0003800000 */
[----:B------:R-:W-:Y:S04]  /*6dc0*/  SHF.L.U32 R3, RZ, 0x1f, RZ ;  /* 0x0000001fff037819 */ /* 0x000fe800000006ff */
[----:B------:R-:W1:Y:S02]  /*6dd0*/  SYNCS.PHASECHK.TRANS64.TRYWAIT P1, [UR36+0x30], R3 ;  /* 0x00003003ff0075a7 */ /* 0x000e640008021124 */
[----:B-1----:R-:W-:Y:S05]  /*6de0*/  @!P1 BRA `(.L_x_99) ;  /* 0x0000007c00a89947 */ /* 0x002fea0003800000 */
.L_x_98:
[----:B------:R-:W-:Y:S05]  /*6df0*/  BSYNC B0 ;  /* 0x0000000000007941 */ /* 0x000fea0003800000 */
.L_x_97:
[----:B------:R-:W-:Y:S01]  /*6e00*/  ISETP.NE.AND P1, PT, R131, RZ, PT ;  /* 0x000000ff8300720c */ /* 0x000fe20003f25270 */
[----:B------:R-:W-:Y:S11]  /*6e10*/  HFMA2 R61, -RZ, RZ, 0, 5.9604644775390625e-08 ;  /* 0x00000001ff3d7431 */ /* 0x000ff600000001ff */
[----:B------:R-:W-:Y:S01]  /*6e20*/  @!UPT UIADD3 URZ, UPT, UPT, URZ, URZ, URZ ;  /* 0x000000fffffff290 */ /* 0x000fe2000fffe0ff */
[----:B------:R3:W1:Y:S04]  /*6e30*/  @P1 LDS.128 R92, [R130+UR36+0x400] ;  /* 0x00040024825c1984 */ /* 0x0006680008000c00 */
[----:B------:R3:W1:Y:S04]  /*6e40*/  @P1 LDS.128 R88, [R129+0x400] ;  /* 0x0004000081581984 */ /* 0x0006680000000c00 */
[----:B------:R3:W1:Y:S04]  /*6e50*/  @P1 LDS.128 R84, [R128+0x400] ;  /* 0x0004000080541984 */ /* 0x0006680000000c00 */
[----:B------:R3:W1:Y:S04]  /*6e60*/  @P1 LDS.128 R80, [R126+0x400] ;  /* 0x000400007e501984 */ /* 0x0006680000000c00 */
[----:B------:R3:W1:Y:S04]  /*6e70*/  @P1 LDS.128 R64, [R125+0x400] ;  /* 0x000400007d401984 */ /* 0x0006680000000c00 */
[----:B------:R3:W1:Y:S04]  /*6e80*/  @P1 LDS.128 R68, [R124+0x400] ;  /* 0x000400007c441984 */ /* 0x0006680000000c00 */
[----:B------:R3:W1:Y:S04]  /*6e90*/  @P1 LDS.128 R72, [R123+0x400] ;  /* 0x000400007b481984 */ /* 0x0006680000000c00 */
[----:B------:R3:W1:Y:S02]  /*6ea0*/  @P1 LDS.128 R76, [R122+0x400] ;  /* 0x000400007a4c1984 */ /* 0x0006640000000c00 */
.L_x_96:
[----:B------:R-:W-:Y:S05]  /*6eb0*/  BSYNC B1 ;  /* 0x0000000000017941 */ /* 0x000fea0003800000 */
.L_x_95:
[----:B-1----:R-:W-:Y:S04]  /*6ec0*/  SHF.R.U32.HI R2, RZ, 0x15, R48 ;  /* 0x00000015ff027819 */ /* 0x002fe80000011630 */
[----:B------:R-:W-:Y:S01]  /*6ed0*/  LOP3.LUT P1, RZ, R2, 0x3, R111, 0x48, !PT ;  /* 0x0000000302ff7812 */ /* 0x000fe2000782486f */
[----:B------:R-:W-:Y:S01]  /*6ee0*/  @!UPT UIADD3 URZ, UPT, UPT, URZ, URZ, URZ ;  /* 0x000000fffffff290 */ /* 0x000fe2000fffe0ff */
[----:B----4-:R-:W-:Y:S11]  /*6ef0*/  @P0 BRA `(.L_x_100) ;  /* 0x0000000000080947 */ /* 0x010ff60003800000 */
[----:B------:R-:W1:Y:S02]  /*6f00*/  SYNCS.PHASECHK.TRANS64.TRYWAIT P0, [R59+URZ+0xa0], R0 ;  /* 0x0000a0003b0075a7 */ /* 0x000e6400080011ff */
[----:B-1----:R-:W-:Y:S05]  /*6f10*/  @!P0 BRA `(.L_x_101) ;  /* 0x0000007c00748947 */ /* 0x002fea0003800000 */
.L_x_100:
[----:B------:R-:W-:Y:S05]  /*6f20*/  @!P1 BRA `(.L_x_102) ;  /* 0x0000000000409947 */ /* 0x000fea0003800000 */
[----:B------:R-:W4:Y:S01]  /*6f30*/  LDCU.64 UR8, c[0x4][0x70] ;  /* 0x01000e00ff0877ac */ /* 0x000f220008000a00 */
[----:B------:R-:W-:Y:S01]  /*6f40*/  MOV R3, 0x0 ;  /* 0x0000000000037802 */ /* 0x000fe20000000f00 */
[----:B------:R-:W-:Y:S02]  /*6f50*/  HFMA2 R12, -RZ, RZ, 0, 5.9604644775390625e-08 ;  /* 0x00000001ff0c7431 */ /* 0x000fe400000001ff */
[----:B------:R-:W-:Y:S02]  /*6f60*/  IMAD.MOV.U32 R8, RZ, RZ, 0x192 ;  /* 0x00000192ff087424 */ /* 0x000fe400078e00ff */
[----:B------:R-:W-:Y:S01]  /*6f70*/  IMAD.MOV.U32 R13, RZ, RZ, RZ ;  /* 0x000000ffff0d7224 */ /* 0x000fe200078e00ff */
[----:B------:R-:W5:Y:S01]  /*6f80*/  LDCU.64 UR6, c[0x4][0x78] ;  /* 0x01000f00ff0677ac */ /* 0x000f620008000a00 */
[----:B------:R-:W1:Y:S01]  /*6f90*/  LDC.64 R2, c[0x4][R3] ;  /* 0x0100000003027b82 */ /* 0x000e620000000a00 */
[----:B------:R-:W2:Y:S01]  /*6fa0*/  LDCU.64 UR4, c[0x4][0x10] ;  /* 0x01000200ff0477ac */ /* 0x000ea20008000a00 */
[----:B----4-:R-:W-:Y:S01]  /*6fb0*/  MOV R5, UR9 ;  /* 0x0000000900057c02 */ /* 0x010fe20008000f00 */
[----:B------:R-:W-:Y:S01]  /*6fc0*/  IMAD.U32 R4, RZ, RZ, UR8 ;  /* 0x00000008ff047e24 */ /* 0x000fe2000f8e00ff */
[----:B-----5:R-:W-:Y:S01]  /*6fd0*/  MOV R7, UR7 ;  /* 0x0000000700077c02 */ /* 0x020fe20008000f00 */
[----:B------:R-:W-:Y:S01]  /*6fe0*/  IMAD.U32 R6, RZ, RZ, UR6 ;  /* 0x00000006ff067e24 */ /* 0x000fe2000f8e00ff */
[----:B--2---:R-:W-:Y:S01]  /*6ff0*/  MOV R11, UR5 ;  /* 0x00000005000b7c02 */ /* 0x004fe20008000f00 */
[----:B------:R-:W-:Y:S02]  /*7000*/  IMAD.U32 R10, RZ, RZ, UR4 ;  /* 0x00000004ff0a7e24 */ /* 0x000fe4000f8e00ff */
[----:B------:R-:W-:Y:S07]  /*7010*/  LEPC R20, `(.L_x_102) ;  /* 0x000000001014794e */ /* 0x000fee0000000000 */
[----:B-1-3--:R-:W-:Y:S05]  /*7020*/  CALL.ABS.NOINC R2 ;  /* 0x0000000002007343 */ /* 0x00afea0003c00000 */
.L_x_102:
[----:B------:R-:W-:Y:S01]  /*7030*/  LOP3.LUT R50, R92, 0xffffe000, RZ, 0xc0, !PT ;  /* 0xffffe0005c327812 */ /* 0x000fe200078ec0ff */
[----:B------:R-:W-:Y:S05]  /*7040*/  WARPSYNC.ALL ;  /* 0x0000000000007948 */ /* 0x000fea0003800000 */
[----:B------:R-:W-:Y:S01]  /*7050*/  R2UR UR4, R48 ;  /* 0x00000000300472ca */ /* 0x000fe200000e0000 */
[----:B------:R-:W-:Y:S01]  /*7060*/  BSSY.RECONVERGENT B0, `(.L_x_103) ;  /* 0x000009c000007945 */ /* 0x000fe20003800200 */
[----:B------:R-:W-:Y:S02]  /*7070*/  LOP3.LUT R51, R93, 0xffffe000, RZ, 0xc0, !PT ;  /* 0xffffe0005d337812 */ /* 0x000fe400078ec0ff */
[----:B------:R-:W-:Y:S02]  /*7080*/  LOP3.LUT R56, R94, 0xffffe000, RZ, 0xc0, !PT ;  /* 0xffffe0005e387812 */ /* 0x000fe400078ec0ff */
[----:B------:R-:W-:Y:S02]  /*7090*/  LOP3.LUT R58, R95, 0xffffe000, RZ, 0xc0, !PT ;  /* 0xffffe0005f3a7812 */ /* 0x000fe400078ec0ff */
[----:B------:R-:W-:Y:S02]  /*70a0*/  LOP3.LUT R57, R64, 0xffffe000, RZ, 0xc0, !PT ;  /* 0xffffe00040397812 */ /* 0x000fe400078ec0ff */
[----:B------:R-:W-:Y:S03]  /*70b0*/  ISETP.NE.AND P0, PT, R118, RZ, PT ;  /* 0x000000ff7600720c */ /* 0x000fe60003f05270 */
[----:B------:R-:W1:Y:S02]  /*70c0*/  LDTM.x32 R4, tmem[UR4] ;  /* 0x00000004000479ee */ /* 0x000e6400082c0000 */
[C---:B-12---:R-:W-:Y:S01]  /*70d0*/  FMUL R0, R46.reuse, R4 ;  /* 0x000000042e007220 */ /* 0x046fe20000400000 */
[C---:B------:R-:W-:Y:S01]  /*70e0*/  FMUL R2, R46.reuse, R5 ;  /* 0x000000052e027220 */ /* 0x040fe20000400000 */
[C---:B------:R-:W-:Y:S01]  /*70f0*/  FMUL R3, R46.reuse, R6 ;  /* 0x000000062e037220 */ /* 0x040fe20000400000 */
[----:B------:R-:W-:Y:S01]  /*7100*/  FMUL R7, R46, R7 ;  /* 0x000000072e077220 */ /* 0x000fe20000400000 */
[C---:B------:R-:W-:Y:S01]  /*7110*/  FFMA R52, R49.reuse, R50, R0 ;  /* 0x0000003231347223 */ /* 0x040fe20000000000 */
[----:B------:R-:W-:Y:S01]  /*7120*/  LOP3.LUT R50, R88, 0xffffe000, RZ, 0xc0, !PT ;  /* 0xffffe00058327812 */ /* 0x000fe200078ec0ff */
[C---:B------:R-:W-:Y:S01]  /*7130*/  FFMA R53, R49.reuse, R51, R2 ;  /* 0x0000003331357223 */ /* 0x040fe20000000002 */
[----:B------:R-:W-:Y:S01]  /*7140*/  LOP3.LUT R51, R90, 0xffffe000, RZ, 0xc0, !PT ;  /* 0xffffe0005a337812 */ /* 0x000fe200078ec0ff */
[----:B------:R-:W-:Y:S01]  /*7150*/  FFMA R54, R49, R56, R3 ;  /* 0x0000003831367223 */ /* 0x000fe20000000003 */
[----:B------:R-:W-:Y:S01]  /*7160*/  LOP3.LUT R56, R89, 0xffffe000, RZ, 0xc0, !PT ;  /* 0xffffe00059387812 */ /* 0x000fe200078ec0ff */
[----:B------:R-:W-:Y:S01]  /*7170*/  FFMA R55, R49, R58, R7 ;  /* 0x0000003a31377223 */ /* 0x000fe20000000007 */
[----:B------:R-:W-:Y:S01]  /*7180*/  LOP3.LUT R58, R91, 0xffffe000, RZ, 0xc0, !PT ;  /* 0xffffe0005b3a7812 */ /* 0x000fe200078ec0ff */
[C---:B------:R-:W-:Y:S01]  /*7190*/  FMUL R4, R46.reuse, R8 ;  /* 0x000000082e047220 */ /* 0x040fe20000400000 */
[----:B------:R-:W-:Y:S01]  /*71a0*/  F2FP.TF32.F32.PACK_B R52, R52 ;  /* 0x00000034ff34723e */ /* 0x000fe200024050ff */
[C---:B------:R-:W-:Y:S01]  /*71b0*/  FMUL R5, R46.reuse, R9 ;  /* 0x000000092e057220 */ /* 0x040fe20000400000 */
[----:B------:R-:W-:Y:S01]  /*71c0*/  F2FP.TF32.F32.PACK_B R53, R53 ;  /* 0x00000035ff35723e */ /* 0x000fe200024050ff */
[C---:B------:R-:W-:Y:S01]  /*71d0*/  FMUL R6, R46.reuse, R10 ;  /* 0x0000000a2e067220 */ /* 0x040fe20000400000 */
[----:B------:R-:W-:Y:S01]  /*71e0*/  F2FP.TF32.F32.PACK_B R54, R54 ;  /* 0x00000036ff36723e */ /* 0x000fe200024050ff */
[C---:B------:R-:W-:Y:S01]  /*71f0*/  FFMA R4, R49.reuse, R50, R4 ;  /* 0x0000003231047223 */ /* 0x040fe20000000004 */
[----:B------:R-:W-:Y:S01]  /*7200*/  F2FP.TF32.F32.PACK_B R55, R55 ;  /* 0x00000037ff37723e */ /* 0x000fe200024050ff */
[----:B------:R-:W-:Y:S01]  /*7210*/  FMUL R11, R46, R11 ;  /* 0x0000000b2e0b7220 */ /* 0x000fe20000400000 */
[----:B------:R-:W-:Y:S01]  /*7220*/  LOP3.LUT R50, R84, 0xffffe000, RZ, 0xc0, !PT ;  /* 0xffffe00054327812 */ /* 0x000fe200078ec0ff */
[----:B------:R-:W-:Y:S01]  /*7230*/  FFMA R5, R49, R56, R5 ;  /* 0x0000003831057223 */ /* 0x000fe20000000005 */
[----:B------:R-:W-:Y:S01]  /*7240*/  LOP3.LUT R56, R85, 0xffffe000, RZ, 0xc0, !PT ;  /* 0xffffe00055387812 */ /* 0x000fe200078ec0ff */
[----:B------:R-:W-:Y:S01]  /*7250*/  FMUL R8, R46, R12 ;  /* 0x0000000c2e087220 */ /* 0x000fe20000400000 */
[----:B------:R-:W-:Y:S01]  /*7260*/  F2FP.TF32.F32.PACK_B R4, R4 ;  /* 0x00000004ff04723e */ /* 0x000fe200024050ff */
[C---:B------:R-:W-:Y:S01]  /*7270*/  FFMA R6, R49.reuse, R51, R6 ;  /* 0x0000003331067223 */ /* 0x040fe20000000006 */
[----:B------:R-:W-:Y:S01]  /*7280*/  LOP3.LUT R51, R86, 0xffffe000, RZ, 0xc0, !PT ;  /* 0xffffe00056337812 */ /* 0x000fe200078ec0ff */
[----:B------:R-:W-:Y:S01]  /*7290*/  FFMA R7, R49, R58, R11 ;  /* 0x0000003a31077223 */ /* 0x000fe2000000000b */
[----:B------:R-:W-:Y:S01]  /*72a0*/  LOP3.LUT R58, R87, 0xffffe000, RZ, 0xc0, !PT ;  /* 0xffffe000573a7812 */ /* 0x000fe200078ec0ff */
[----:B------:R-:W-:Y:S01]  /*72b0*/  FMUL R9, R46, R13 ;  /* 0x0000000d2e097220 */ /* 0x000fe20000400000 */
[----:B------:R-:W-:Y:S01]  /*72c0*/  F2FP.TF32.F32.PACK_B R5, R5 ;  /* 0x00000005ff05723e */ /* 0x000fe200024050ff */
[----:B------:R1:W-:Y:S01]  /*72d0*/  STS.128 [R130+UR36+0x400], R52 ;  /* 0x0004003482007988 */ /* 0x0003e20008000c24 */
[----:B------:R-:W-:Y:S01]  /*72e0*/  F2FP.TF32.F32.PACK_B R6, R6 ;  /* 0x00000006ff06723e */ /* 0x000fe200024050ff */
[C---:B------:R-:W-:Y:S01]  /*72f0*/  FFMA R8, R49.reuse, R50, R8 ;  /* 0x0000003231087223 */ /* 0x040fe20000000008 */
[----:B------:R-:W-:Y:S01]  /*7300*/  LOP3.LUT R50, R80, 0xffffe000, RZ, 0xc0, !PT ;  /* 0xffffe00050327812 */ /* 0x000fe200078ec0ff */
[C---:B------:R-:W-:Y:S01]  /*7310*/  FMUL R10, R46.reuse, R14 ;  /* 0x0000000e2e0a7220 */ /* 0x040fe20000400000 */
[----:B------:R-:W-:Y:S01]  /*7320*/  F2FP.TF32.F32.PACK_B R7, R7 ;  /* 0x00000007ff07723e */ /* 0x000fe200024050ff */
[C---:B------:R-:W-:Y:S01]  /*7330*/  FMUL R15, R46.reuse, R15 ;  /* 0x0000000f2e0f7220 */ /* 0x040fe20000400000 */
[----:B------:R-:W-:Y:S01]  /*7340*/  F2FP.TF32.F32.PACK_B R8, R8 ;  /* 0x00000008ff08723e */ /* 0x000fe200024050ff */
[----:B------:R-:W-:Y:S01]  /*7350*/  FMUL R12, R46, R16 ;  /* 0x000000102e0c7220 */ /* 0x000fe20000400000 */
[----:B------:R-:W-:Y:S01]  /*7360*/  FFMA R9, R49, R56, R9 ;  /* 0x0000003831097223 */ /* 0x000fe20000000009 */
[----:B------:R-:W-:Y:S01]  /*7370*/  LOP3.LUT R56, R83, 0xffffe000, RZ, 0xc0, !PT ;  /* 0xffffe00053387812 */ /* 0x000fe200078ec0ff */
[C---:B------:R-:W-:Y:S01]  /*7380*/  FFMA R10, R49.reuse, R51, R10 ;  /* 0x00000033310a7223 */ /* 0x040fe2000000000a */
[----:B------:R-:W-:Y:S01]  /*7390*/  LOP3.LUT R51, R82, 0xffffe000, RZ, 0xc0, !PT ;  /* 0xffffe00052337812 */ /* 0x000fe200078ec0ff */
[C---:B------:R-:W-:Y:S01]  /*73a0*/  FFMA R11, R49.reuse, R58, R15 ;  /* 0x0000003a310b7223 */ /* 0x040fe2000000000f */
[----:B------:R-:W-:Y:S01]  /*73b0*/  F2FP.TF32.F32.PACK_B R9, R9 ;  /* 0x00000009ff09723e */ /* 0x000fe200024050ff */
[----:B------:R-:W-:Y:S01]  /*73c0*/  FFMA R12, R49, R50, R12 ;  /* 0x00000032310c7223 */ /* 0x000fe2000000000c */
[----:B------:R-:W-:Y:S01]  /*73d0*/  LOP3.LUT R50, R81, 0xffffe000, RZ, 0xc0, !PT ;  /* 0xffffe00051327812 */ /* 0x000fe200078ec0ff */
[----:B------:R1:W-:Y:S01]  /*73e0*/  STS.128 [R129+0x400], R4 ;  /* 0x0004000481007388 */ /* 0x0003e20000000c00 */
[----:B------:R-:W-:Y:S01]  /*73f0*/  F2FP.TF32.F32.PACK_B R10, R10 ;  /* 0x0000000aff0a723e */ /* 0x000fe200024050ff */
        /* <DEDUP_REMOVED lines=9> */
[C---:B------:R-:W-:Y:S01]  /*7490*/  FMUL R16, R46.reuse, R20 ;  /* 0x000000142e107220 */ /* 0x040fe20000400000 */
[----:B------:R-:W-:Y:S01]  /*74a0*/  F2FP.TF32.F32.PACK_B R13, R13 ;  /* 0x0000000dff0d723e */ /* 0x000fe200024050ff */
[----:B------:R-:W-:Y:S01]  /*74b0*/  FFMA R15, R49, R56, R19 ;  /* 0x00000038310f7223 */ /* 0x000fe20000000013 */
[----:B------:R-:W-:Y:S01]  /*74c0*/  LOP3.LUT R56, R67, 0xffffe000, RZ, 0xc0, !PT ;  /* 0xffffe00043387812 */ /* 0x000fe200078ec0ff */
[----:B------:R1:W-:Y:S01]  /*74d0*/  STS.128 [R128+0x400], R8 ;  /* 0x0004000880007388 */ /* 0x0003e20000000c00 */
[----:B------:R-:W-:Y:S01]  /*74e0*/  F2FP.TF32.F32.PACK_B R14, R14 ;  /* 0x0000000eff0e723e */ /* 0x000fe200024050ff */
[----:B------:R-:W-:Y:S01]  /*74f0*/  FMUL R17, R46, R21 ;  /* 0x000000152e117220 */ /* 0x000fe20000400000 */
[----:B------:R-:W-:Y:S01]  /*7500*/  F2FP.TF32.F32.PACK_B R15, R15 ;  /* 0x0000000fff0f723e */ /* 0x000fe200024050ff */
[C---:B------:R-:W-:Y:S01]  /*7510*/  FFMA R16, R49.reuse, R57, R16 ;  /* 0x0000003931107223 */ /* 0x040fe20000000010 */
[----:B------:R-:W-:Y:S01]  /*7520*/  LOP3.LUT R57, R68, 0xffffe000, RZ, 0xc0, !PT ;  /* 0xffffe00044397812 */ /* 0x000fe200078ec0ff */
[C---:B------:R-:W-:Y:S01]  /*7530*/  FMUL R18, R46.reuse, R22 ;  /* 0x000000162e127220 */ /* 0x040fe20000400000 */
[----:B------:R-:W-:Y:S01]  /*7540*/  FFMA R17, R49, R50, R17 ;  /* 0x0000003231117223 */ /* 0x000fe20000000011 */
[----:B------:R-:W-:Y:S01]  /*7550*/  LOP3.LUT R50, R69, 0xffffe000, RZ, 0xc0, !PT ;  /* 0xffffe00045327812 */ /* 0x000fe200078ec0ff */
[----:B------:R1:W-:Y:S01]  /*7560*/  STS.128 [R126+0x400], R12 ;  /* 0x0004000c7e007388 */ /* 0x0003e20000000c00 */
[----:B------:R-:W-:Y:S01]  /*7570*/  F2FP.TF32.F32.PACK_B R16, R16 ;  /* 0x00000010ff10723e */ /* 0x000fe200024050ff */
[C---:B------:R-:W-:Y:S01]  /*7580*/  FMUL R23, R46.reuse, R23 ;  /* 0x000000172e177220 */ /* 0x040fe20000400000 */
[----:B------:R-:W-:Y:S01]  /*7590*/  F2FP.TF32.F32.PACK_B R17, R17 ;  /* 0x00000011ff11723e */ /* 0x000fe200024050ff */
[C---:B------:R-:W-:Y:S01]  /*75a0*/  FMUL R20, R46.reuse, R24 ;  /* 0x000000182e147220 */ /* 0x040fe20000400000 */
[----:B------:R-:W-:Y:S01]  /*75b0*/  FMUL R21, R46, R25 ;  /* 0x000000192e157220 */ /* 0x000fe20000400000 */
[C---:B------:R-:W-:Y:S01]  /*75c0*/  FFMA R18, R49.reuse, R51, R18 ;  /* 0x0000003331127223 */ /* 0x040fe20000000012 */
[----:B------:R-:W-:Y:S01]  /*75d0*/  LOP3.LUT R51, R70, 0xffffe000, RZ, 0xc0, !PT ;  /* 0xffffe00046337812 */ /* 0x000fe200078ec0ff */
[----:B------:R-:W-:Y:S01]  /*75e0*/  FFMA R19, R49, R56, R23 ;  /* 0x0000003831137223 */ /* 0x000fe20000000017 */
[----:B------:R-:W-:Y:S01]  /*75f0*/  LOP3.LUT R56, R73, 0xffffe000, RZ, 0xc0, !PT ;  /* 0xffffe00049387812 */ /* 0x000fe200078ec0ff */
[C---:B------:R-:W-:Y:S01]  /*7600*/  FFMA R20, R49.reuse, R57, R20 ;  /* 0x0000003931147223 */ /* 0x040fe20000000014 */
[----:B------:R-:W-:Y:S01]  /*7610*/  FFMA R21, R49, R50, R21 ;  /* 0x0000003231157223 */ /* 0x000fe20000000015 */
[C---:B------:R-:W-:Y:S01]  /*7620*/  FMUL R22, R46.reuse, R26 ;  /* 0x0000001a2e167220 */ /* 0x040fe20000400000 */
[----:B------:R-:W-:Y:S01]  /*7630*/  LOP3.LUT R50, R71, 0xffffe000, RZ, 0xc0, !PT ;  /* 0xffffe00047327812 */ /* 0x000fe200078ec0ff */
[----:B------:R-:W-:Y:S01]  /*7640*/  FMUL R27, R46, R27 ;  /* 0x0000001b2e1b7220 */ /* 0x000fe20000400000 */
[----:B------:R-:W-:Y:S01]  /*7650*/  F2FP.TF32.F32.PACK_B R18, R18 ;  /* 0x00000012ff12723e */ /* 0x000fe200024050ff */
[C---:B------:R-:W-:Y:S01]  /*7660*/  FFMA R22, R49.reuse, R51, R22 ;  /* 0x0000003331167223 */ /* 0x040fe20000000016 */
[----:B------:R-:W-:Y:S01]  /*7670*/  F2FP.TF32.F32.PACK_B R19, R19 ;  /* 0x00000013ff13723e */ /* 0x000fe200024050ff */
[----:B------:R-:W-:Y:S01]  /*7680*/  FFMA R23, R49, R50, R27 ;  /* 0x0000003231177223 */ /* 0x000fe2000000001b */
[----:B------:R-:W-:Y:S01]  /*7690*/  LOP3.LUT R57, R72, 0xffffe000, RZ, 0xc0, !PT ;  /* 0xffffe00048397812 */ /* 0x000fe200078ec0ff */
[C---:B------:R-:W-:Y:S01]  /*76a0*/  FMUL R24, R46.reuse, R28 ;  /* 0x0000001c2e187220 */ /* 0x040fe20000400000 */
[----:B------:R-:W-:Y:S01]  /*76b0*/  F2FP.TF32.F32.PACK_B R20, R20 ;  /* 0x00000014ff14723e */ /* 0x000fe200024050ff */
[----:B------:R1:W-:Y:S01]  /*76c0*/  STS.128 [R125+0x400], R16 ;  /* 0x000400107d007388 */ /* 0x0003e20000000c00 */
[----:B------:R-:W-:Y:S01]  /*76d0*/  FMUL R25, R46, R29 ;  /* 0x0000001d2e197220 */ /* 0x000fe20000400000 */
[----:B------:R-:W-:Y:S01]  /*76e0*/  LOP3.LUT R51, R74, 0xffffe000, RZ, 0xc0, !PT ;  /* 0xffffe0004a337812 */ /* 0x000fe200078ec0ff */
[C---:B------:R-:W-:Y:S01]  /*76f0*/  FMUL R26, R46.reuse, R30 ;  /* 0x0000001e2e1a7220 */ /* 0x040fe20000400000 */
[----:B------:R-:W-:Y:S01]  /*7700*/  LOP3.LUT R50, R75, 0xffffe000, RZ, 0xc0, !PT ;  /* 0xffffe0004b327812 */ /* 0x000fe200078ec0ff */
[----:B------:R-:W-:Y:S01]  /*7710*/  FMUL R31, R46, R31 ;  /* 0x0000001f2e1f7220 */ /* 0x000fe20000400000 */
[----:B------:R-:W-:Y:S01]  /*7720*/  F2FP.TF32.F32.PACK_B R21, R21 ;  /* 0x00000015ff15723e */ /* 0x000fe200024050ff */
[C---:B------:R-:W-:Y:S01]  /*7730*/  FFMA R24, R49.reuse, R57, R24 ;  /* 0x0000003931187223 */ /* 0x040fe20000000018 */
[----:B------:R-:W-:Y:S01]  /*7740*/  F2FP.TF32.F32.PACK_B R22, R22 ;  /* 0x00000016ff16723e */ /* 0x000fe200024050ff */
[C---:B------:R-:W-:Y:S01]  /*7750*/  FFMA R25, R49.reuse, R56, R25 ;  /* 0x0000003831197223 */ /* 0x040fe20000000019 */
[----:B------:R-:W-:Y:S01]  /*7760*/  F2FP.TF32.F32.PACK_B R23, R23 ;  /* 0x00000017ff17723e */ /* 0x000fe200024050ff */
[C---:B------:R-:W-:Y:S01]  /*7770*/  FFMA R26, R49.reuse, R51, R26 ;  /* 0x00000033311a7223 */ /* 0x040fe2000000001a */
[----:B------:R-:W-:Y:S01]  /*7780*/  FFMA R27, R49, R50, R31 ;  /* 0x00000032311b7223 */ /* 0x000fe2000000001f */
[----:B------:R-:W-:Y:S01]  /*7790*/  LOP3.LUT R51, R76, 0xffffe000, RZ, 0xc0, !PT ;  /* 0xffffe0004c337812 */ /* 0x000fe200078ec0ff */
[C---:B------:R-:W-:Y:S01]  /*77a0*/  FMUL R28, R46.reuse, R32 ;  /* 0x000000202e1c7220 */ /* 0x040fe20000400000 */
[----:B------:R1:W-:Y:S01]  /*77b0*/  STS.128 [R124+0x400], R20 ;  /* 0x000400147c007388 */ /* 0x0003e20000000c00 */
[----:B------:R-:W-:Y:S01]  /*77c0*/  LOP3.LUT R56, R77, 0xffffe000, RZ, 0xc0, !PT ;  /* 0xffffe0004d387812 */ /* 0x000fe200078ec0ff */
        /* <DEDUP_REMOVED lines=11> */
[----:B------:R-:W-:Y:S01]  /*7880*/  F2FP.TF32.F32.PACK_B R27, R27 ;  /* 0x0000001bff1b723e */ /* 0x000fe200024050ff */
[----:B------:R-:W-:Y:S01]  /*7890*/  FFMA R31, R49, R50, R35 ;  /* 0x00000032311f7223 */ /* 0x000fe20000000023 */
[----:B------:R-:W-:Y:S02]  /*78a0*/  F2FP.TF32.F32.PACK_B R28, R28 ;  /* 0x0000001cff1c723e */ /* 0x000fe400024050ff */
[----:B------:R-:W-:Y:S01]  /*78b0*/  F2FP.TF32.F32.PACK_B R29, R29 ;  /* 0x0000001dff1d723e */ /* 0x000fe200024050ff */
[----:B------:R1:W-:Y:S01]  /*78c0*/  STS.128 [R123+0x400], R24 ;  /* 0x000400187b007388 */ /* 0x0003e20000000c00 */
[----:B------:R-:W-:Y:S02]  /*78d0*/  F2FP.TF32.F32.PACK_B R30, R30 ;  /* 0x0000001eff1e723e */ /* 0x000fe400024050ff */
[----:B------:R-:W-:Y:S05]  /*78e0*/  F2FP.TF32.F32.PACK_B R31, R31 ;  /* 0x0000001fff1f723e */ /* 0x000fea00024050ff */
[----:B------:R1:W-:Y:S01]  /*78f0*/  STS.128 [R122+0x400], R28 ;  /* 0x0004001c7a007388 */ /* 0x0003e20000000c00 */
[----:B------:R-:W-:Y:S01]  /*7900*/  @!PT LDS RZ, [RZ] ;  /* 0x00000000fffff984 */ /* 0x000fe20000000800 */
[----:B------:R-:W-:Y:S01]  /*7910*/  @!PT LDS RZ, [RZ] ;  /* 0x00000000fffff984 */ /* 0x000fe20000000800 */
[----:B------:R-:W-:Y:S01]  /*7920*/  @!PT LDS RZ, [RZ] ;  /* 0x00000000fffff984 */ /* 0x000fe20000000800 */
[----:B------:R-:W-:Y:S01]  /*7930*/  @!PT LDS RZ, [RZ] ;  /* 0x00000000fffff984 */ /* 0x000fe20000000800 */
[----:B------:R2:W-:Y:S07]  /*7940*/  MEMBAR.ALL.CTA ;  /* 0x0000000000007992 */ /* 0x0005ee0000008000 */
[----:B--2---:R-:W2:Y:S02]  /*7950*/  FENCE.VIEW.ASYNC.S ;  /* 0x00000000000073c6 */ /* 0x004ea40000000000 */
[----:B--2---:R-:W-:Y:S06]  /*7960*/  BAR.SYNC.DEFER_BLOCKING 0x1, 0x80 ;  /* 0x0042000000007b1d */ /* 0x004fec0000010000 */
[----:B------:R-:W-:Y:S05]  /*7970*/  @P0 BRA `(.L_x_104) ;  /* 0x0000000000280947 */ /* 0x000fea0003800000 */
[----:B------:R-:W-:Y:S01]  /*7980*/  UIADD3 UR4, UPT, UPT, UR36, 0x400, URZ ;  /* 0x0000040024047890 */ /* 0x000fe2000fffe0ff */
[----:B------:R-:W-:Y:S01]  /*7990*/  R2UR UR43, R105 ;  /* 0x00000000692b72ca */ /* 0x000fe200000e0000 */
[----:B------:R-:W-:Y:S04]  /*79a0*/  UIADD3 UR6, UP0, UPT, UR50, 0x680, URZ ;  /* 0x0000068032067890 */ /* 0x000fe8000ff1e0ff */
[----:B------:R-:W-:Y:S01]  /*79b0*/  IMAD.U32 R112, RZ, RZ, UR4 ;  /* 0x00000004ff707e24 */ /* 0x000fe2000f8e00ff */
[----:B------:R-:W-:Y:S04]  /*79c0*/  UIADD3.X UR7, UPT, UPT, URZ, UR51, URZ, UP0, !UPT ;  /* 0x00000033ff077290 */ /* 0x000fe800087fe4ff */
[----:B------:R-:W-:Y:S11]  /*79d0*/  R2UR UR40, R112 ;  /* 0x00000000702872ca */ /* 0x000ff600000e0000 */
[----:B------:R-:W-:Y:S02]  /*79e0*/  @!UPT UIADD3 URZ, UPT, UPT, URZ, URZ, URZ ;  /* 0x000000fffffff290 */ /* 0x000fe4000fffe0ff */
[----:B------:R2:W-:Y:S01]  /*79f0*/  UTMASTG.3D [UR40], [UR6] ;  /* 0x00000028060073b5 */ /* 0x0005e20008010000 */
[----:B------:R0:W-:Y:S01]  /*7a00*/  UTMACMDFLUSH ;  /* 0x00000000000079b7 */ /* 0x0001e20000000000 */
[----:B--2---:R-:W-:Y:S04]  /*7a10*/  DEPBAR.LE SB0, 0x1 ;  /* 0x000080400000791a */ /* 0x004fe80000000000 */
.L_x_104:
[----:B------:R-:W-:Y:S05]  /*7a20*/  BSYNC.RECONVERGENT B0 ;  /* 0x0000000000007941 */ /* 0x000fea0003800200 */
.L_x_103:
[----:B------:R-:W-:Y:S01]  /*7a30*/  BAR.SYNC.DEFER_BLOCKING 0x1, 0x80 ;  /* 0x0042000000007b1d */ /* 0x000fe20000010000 */
[----:B------:R-:W-:Y:S01]  /*7a40*/  ISETP.NE.AND P1, PT, R127, RZ, PT ;  /* 0x000000ff7f00720c */ /* 0x000fe20003f25270 */
[----:B------:R-:W-:Y:S01]  /*7a50*/  UISETP.NE.AND UP0, UPT, UR48, URZ, UPT ;  /* 0x000000ff3000728c */ /* 0x000fe2000bf05270 */
[----:B------:R-:W-:Y:S11]  /*7a60*/  LEA R3, R61, UR36, 0x3 ;  /* 0x000000243d037c11 */ /* 0x000ff6000f8e18ff */
[----:B------:R-:W-:Y:S01]  /*7a70*/  @P1 SHF.L.U32 R2, RZ, 0x1f, RZ ;  /* 0x0000001fff021819 */ /* 0x000fe200000006ff */
[----:B------:R-:W-:Y:S06]  /*7a80*/  BRA.U !UP0, `(.L_x_105) ;  /* 0x0000000108247547 */ /* 0x000fec000b800000 */
[----:B-1----:R-:W-:Y:S01]  /*7a90*/  IMAD.U32 R5, RZ, RZ, UR52 ;  /* 0x00000034ff057e24 */ /* 0x002fe2000f8e00ff */
[----:B------:R-:W-:Y:S01]  /*7aa0*/  MOV R0, UR37 ;  /* 0x0000002500007c02 */ /* 0x000fe20008000f00 */
[----:B------:R-:W-:Y:S03]  /*7ab0*/  UIADD3 UR52, UPT, UPT, UR52, 0x1, URZ ;  /* 0x0000000134347890 */ /* 0x000fe6000fffe0ff */
[----:B------:R-:W-:Y:S01]  /*7ac0*/  @P1 LEA R5, R5, UR36, 0x3 ;  /* 0x0000002405051c11 */ /* 0x000fe2000f8e18ff */
[----:B------:R-:W-:Y:S04]  /*7ad0*/  UISETP.NE.AND UP0, UPT, UR52, 0x4, UPT ;  /* 0x000000043400788c */ /* 0x000fe8000bf05270 */
[----:B------:R-:W-:Y:S01]  /*7ae0*/  @P1 VIADD R5, R5, 0x50 ;  /* 0x0000005005051836 */ /* 0x000fe20000000000 */
[----:B------:R-:W-:Y:S04]  /*7af0*/  USEL UR52, UR52, URZ, UP0 ;  /* 0x000000ff34347287 */ /* 0x000fe80008000000 */
[----:B------:R-:W-:Y:S04]  /*7b00*/  @P1 PRMT R0, R0, 0x654, R5 ;  /* 0x0000065400001816 */ /* 0x000fe80000000005 */
[----:B------:R2:W-:Y:S04]  /*7b10*/  @P1 SYNCS.ARRIVE.TRANS64.RED.A1T0 RZ, [R0+URZ], RZ ;  /* 0x000000ff00ff19a7 */ /* 0x0005e800081004ff */
.L_x_105:
[----:B------:R-:W4:Y:S01]  /*7b20*/  @P1 SYNCS.PHASECHK.TRANS64.TRYWAIT P0, [R3+URZ+0x30], R2 ;  /* 0x00003002030015a7 */ /* 0x000f2200080011ff */
[----:B------:R-:W-:Y:S01]  /*7b30*/  BSSY B1, `(.L_x_106) ;  /* 0x000001f000017945 */ /* 0x000fe20003800000 */
[----:B----4-:R-:W-:Y:S03]  /*7b40*/  @P1 SEL R63, RZ, 0x1, !P0 ;  /* 0x00000001ff3f1807 */ /* 0x010fe60004000000 */
[----:B------:R-:W-:Y:S05]  /*7b50*/  @!P1 BRA `(.L_x_107) ;  /* 0x0000000000709947 */ /* 0x000fea0003800000 */
[----:B------:R-:W-:Y:S01]  /*7b60*/  ISETP.NE.AND P1, PT, R131, RZ, PT ;  /* 0x000000ff8300720c */ /* 0x000fe20003f25270 */
[----:B------:R-:W-:Y:S01]  /*7b70*/  BSSY B0, `(.L_x_108) ;  /* 0x000000b000007945 */ /* 0x000fe20003800000 */
[----:B------:R-:W-:Y:S11]  /*7b80*/  ISETP.NE.AND P0, PT, R63, RZ, PT ;  /* 0x000000ff3f00720c */ /* 0x000ff60003f05270 */
[----:B-1----:R-:W-:Y:S05]  /*7b90*/  @P1 IMAD R4, R61, 0x4000, R130 ;  /* 0x000040003d041824 */ /* 0x002fea00078e0282 */
[----:B------:R-:W-:Y:S04]  /*7ba0*/  @P1 IADD3 R9, PT, PT, R4, UR36, RZ ;  /* 0x0000002404091c10 */ /* 0x000fe8000fffe0ff */
[----:B------:R-:W-:Y:S01]  /*7bb0*/  @P1 IADD3 R7, PT, PT, R132, R9, RZ ;  /* 0x0000000984071210 */ /* 0x000fe20007ffe0ff */
[--C-:B------:R-:W-:Y:S02]  /*7bc0*/  @P1 IMAD.IADD R5, R62, 0x1, R9.reuse ;  /* 0x000000013e051824 */ /* 0x100fe400078e0209 */
[----:B------:R-:W-:Y:S01]  /*7bd0*/  @P1 IMAD.IADD R2, R134, 0x1, R9 ;  /* 0x0000000186021824 */ /* 0x000fe200078e0209 */
[----:B------:R-:W-:Y:S06]  /*7be0*/  @P0 BRA `(.L_x_109) ;  /* 0x00000000000c0947 */ /* 0x000fec0003800000 */
[----:B--2---:R-:W-:Y:S04]  /*7bf0*/  SHF.L.U32 R0, RZ, 0x1f, RZ ;  /* 0x0000001fff007819 */ /* 0x004fe800000006ff */
[----:B------:R-:W1:Y:S02]  /*7c00*/  SYNCS.PHASECHK.TRANS64.TRYWAIT P0, [R3+URZ+0x30], R0 ;  /* 0x00003000030075a7 */ /* 0x000e6400080011ff */
[----:B-1----:R-:W-:Y:S05]  /*7c10*/  @!P0 BRA `(.L_x_110) ;  /* 0x0000007000488947 */ /* 0x002fea0003800000 */
.L_x_109:
[----:B------:R-:W-:Y:S05]  /*7c20*/  BSYNC B0 ;  /* 0x0000000000007941 */ /* 0x000fea0003800000 */
.L_x_108:
[----:B------:R-:W-:Y:S01]  /*7c30*/  ISETP.NE.AND P0, PT, R131, RZ, PT ;  /* 0x000000ff8300720c */ /* 0x000fe20003f05270 */
[----:B------:R-:W-:Y:S11]  /*7c40*/  VIADD R61, R61, 0x1 ;  /* 0x000000013d3d7836 */ /* 0x000ff60000000000 */
[----:B------:R-:W-:Y:S01]  /*7c50*/  @!UPT UIADD3 URZ, UPT, UPT, URZ, URZ, URZ ;  /* 0x000000fffffff290 */ /* 0x000fe2000fffe0ff */
[----:B------:R4:W3:Y:S01]  /*7c60*/  @P0 LDS.128 R92, [R4+UR36+0x400] ;  /* 0x00040024045c0984 */ /* 0x0008e20008000c00 */
[--C-:B-1----:R-:W-:Y:S01]  /*7c70*/  @P0 IMAD.IADD R3, R132, 0x1, R5.reuse ;  /* 0x0000000184030824 */ /* 0x102fe200078e0205 */
[C---:B--2---:R-:W-:Y:S01]  /*7c80*/  @P0 IADD3 R0, PT, PT, R134.reuse, R7, RZ ;  /* 0x0000000786000210 */ /* 0x044fe20007ffe0ff */
[C---:B------:R-:W-:Y:S01]  /*7c90*/  @P0 IMAD.IADD R6, R134.reuse, 0x1, R5 ;  /* 0x0000000186060824 */ /* 0x040fe200078e0205 */
[----:B------:R4:W1:Y:S02]  /*7ca0*/  @P0 LDS.128 R88, [R2+0x400] ;  /* 0x0004000002580984 */ /* 0x0008640000000c00 */
[----:B------:R-:W-:Y:S02]  /*7cb0*/  @P0 IADD3 R8, PT, PT, R134, R3, RZ ;  /* 0x0000000386080210 */ /* 0x000fe40007ffe0ff */
[----:B------:R4:W2:Y:S04]  /*7cc0*/  @P0 LDS.128 R84, [R7+0x400] ;  /* 0x0004000007540984 */ /* 0x0008a80000000c00 */
[----:B------:R4:W1:Y:S04]  /*7cd0*/  @P0 LDS.128 R80, [R0+0x400] ;  /* 0x0004000000500984 */ /* 0x0008680000000c00 */
[----:B------:R4:W1:Y:S04]  /*7ce0*/  @P0 LDS.128 R64, [R5+0x400] ;  /* 0x0004000005400984 */ /* 0x0008680000000c00 */
[----:B------:R4:W1:Y:S04]  /*7cf0*/  @P0 LDS.128 R68, [R6+0x400] ;  /* 0x0004000006440984 */ /* 0x0008680000000c00 */
[----:B------:R4:W1:Y:S04]  /*7d00*/  @P0 LDS.128 R72, [R3+0x400] ;  /* 0x0004000003480984 */ /* 0x0008680000000c00 */
[----:B------:R4:W1:Y:S02]  /*7d10*/  @P0 LDS.128 R76, [R8+0x400] ;  /* 0x00040000084c0984 */ /* 0x0008640000000c00 */
.L_x_107:
[----:B------:R-:W-:Y:S05]  /*7d20*/  BSYNC B1 ;  /* 0x0000000000017941 */ /* 0x000fea0003800000 */
.L_x_106:
[----:B--2-4-:R-:W-:Y:S05]  /*7d30*/  VIADD R0, R48, 0x20 ;  /* 0x0000002030007836 */ /* 0x014fea0000000000 */
[----:B------:R-:W-:Y:S04]  /*7d40*/  SHF.R.U32.HI R0, RZ, 0x15, R0 ;  /* 0x00000015ff007819 */ /* 0x000fe80000011600 */
[----:B------:R-:W-:Y:S11]  /*7d50*/  LOP3.LUT P0, RZ, R0, 0x3, R111, 0x48, !PT ;  /* 0x0000000300ff7812 */ /* 0x000ff6000780486f */
[----:B------:R-:W-:Y:S02]  /*7d60*/  @!UPT UIADD3 URZ, UPT, UPT, URZ, URZ, URZ ;  /* 0x000000fffffff290 */ /* 0x000fe4000fffe0ff */
[----:B------:R-:W-:Y:S05]  /*7d70*/  @!P0 BRA `(.L_x_111) ;  /* 0x0000000000408947 */ /* 0x000fea0003800000 */
[----:B------:R-:W2:Y:S01]  /*7d80*/  LDCU.64 UR8, c[0x4][0x70] ;  /* 0x01000e00ff0877ac */ /* 0x000ea20008000a00 */
[----:B------:R-:W-:Y:S01]  /*7d90*/  MOV R3, 0x0 ;  /* 0x0000000000037802 */ /* 0x000fe20000000f00 */
[----:B-1----:R-:W-:Y:S02]  /*7da0*/  HFMA2 R12, -RZ, RZ, 0, 5.9604644775390625e-08 ;  /* 0x00000001ff0c7431 */ /* 0x002fe400000001ff */
[----:B------:R-:W-:Y:S02]  /*7db0*/  IMAD.MOV.U32 R8, RZ, RZ, 0x192 ;  /* 0x00000192ff087424 */ /* 0x000fe400078e00ff */
[----:B------:R-:W-:Y:S01]  /*7dc0*/  IMAD.MOV.U32 R13, RZ, RZ, RZ ;  /* 0x000000ffff0d7224 */ /* 0x000fe200078e00ff */
[----:B------:R-:W1:Y:S01]  /*7dd0*/  LDCU.64 UR6, c[0x4][0x78] ;  /* 0x01000f00ff0677ac */ /* 0x000e620008000a00 */
[----:B------:R-:W4:Y:S01]  /*7de0*/  LDC.64 R2, c[0x4][R3] ;  /* 0x0100000003027b82 */ /* 0x000f220000000a00 */
[----:B------:R-:W5:Y:S01]  /*7df0*/  LDCU.64 UR4, c[0x4][0x10] ;  /* 0x01000200ff0477ac */ /* 0x000f620008000a00 */
[----:B--2---:R-:W-:Y:S01]  /*7e00*/  MOV R5, UR9 ;  /* 0x0000000900057c02 */ /* 0x004fe20008000f00 */
[----:B------:R-:W-:Y:S01]  /*7e10*/  IMAD.U32 R4, RZ, RZ, UR8 ;  /* 0x00000008ff047e24 */ /* 0x000fe2000f8e00ff */
[----:B-1----:R-:W-:Y:S01]  /*7e20*/  MOV R7, UR7 ;  /* 0x0000000700077c02 */ /* 0x002fe20008000f00 */
[----:B------:R-:W-:Y:S01]  /*7e30*/  IMAD.U32 R6, RZ, RZ, UR6 ;  /* 0x00000006ff067e24 */ /* 0x000fe2000f8e00ff */
[----:B-----5:R-:W-:Y:S01]  /*7e40*/  MOV R11, UR5 ;  /* 0x00000005000b7c02 */ /* 0x020fe20008000f00 */
[----:B------:R-:W-:Y:S02]  /*7e50*/  IMAD.U32 R10, RZ, RZ, UR4 ;  /* 0x00000004ff0a7e24 */ /* 0x000fe4000f8e00ff */
[----:B------:R-:W-:Y:S07]  /*7e60*/  LEPC R20, `(.L_x_111) ;  /* 0x000000001014794e */ /* 0x000fee0000000000 */
[----:B---34-:R-:W-:Y:S05]  /*7e70*/  CALL.ABS.NOINC R2 ;  /* 0x0000000002007343 */ /* 0x018fea0003c00000 */
.L_x_111:
[----:B---3--:R-:W-:Y:S01]  /*7e80*/  LOP3.LUT R50, R92, 0xffffe000, RZ, 0xc0, !PT ;  /* 0xffffe0005c327812 */ /* 0x008fe200078ec0ff */
[----:B------:R-:W-:Y:S05]  /*7e90*/  WARPSYNC.ALL ;  /* 0x0000000000007948 */ /* 0x000fea0003800000 */
[----:B------:R-:W-:Y:S01]  /*7ea0*/  R2UR UR4, R48 ;  /* 0x00000000300472ca */ /* 0x000fe200000e0000 */
[----:B------:R-:W-:Y:S01]  /*7eb0*/  IMAD.U32 R136, RZ, RZ, UR52 ;  /* 0x00000034ff887e24 */ /* 0x000fe2000f8e00ff */
[----:B------:R-:W-:Y:S01]  /*7ec0*/  LOP3.LUT R56, R94, 0xffffe000, RZ, 0xc0, !PT ;  /* 0xffffe0005e387812 */ /* 0x000fe200078ec0ff */
[----:B------:R-:W-:Y:S01]  /*7ed0*/  IMAD.U32 R133, RZ, RZ, UR37 ;  /* 0x00000025ff857e24 */ /* 0x000fe2000f8e00ff */
[----:B------:R-:W-:Y:S01]  /*7ee0*/  LOP3.LUT R58, R95, 0xffffe000, RZ, 0xc0, !PT ;  /* 0xffffe0005f3a7812 */ /* 0x000fe200078ec0ff */
[----:B------:R-:W-:Y:S01]  /*7ef0*/  BSSY.RECONVERGENT B0, `(.L_x_112) ;  /* 0x000009f000007945 */ /* 0x000fe20003800200 */
[----:B-1----:R-:W-:Y:S02]  /*7f00*/  LOP3.LUT R51, R88, 0xffffe000, RZ, 0xc0, !PT ;  /* 0xffffe00058337812 */ /* 0x002fe400078ec0ff */
[----:B------:R-:W-:Y:S02]  /*7f10*/  LOP3.LUT R60, R89, 0xffffe000, RZ, 0xc0, !PT ;  /* 0xffffe000593c7812 */ /* 0x000fe400078ec0ff */
[----:B------:R-:W-:Y:S02]  /*7f20*/  LOP3.LUT R57, R86, 0xffffe000, RZ, 0xc0, !PT ;  /* 0xffffe00056397812 */ /* 0x000fe400078ec0ff */
[----:B------:R-:W-:Y:S01]  /*7f30*/  ISETP.NE.AND P6, PT, R127, RZ, PT ;  /* 0x000000ff7f00720c */ /* 0x000fe20003fc5270 */
[----:B------:R-:W1:Y:S01]  /*7f40*/  LDTM.x32 R4, tmem[UR4+0x20] ;  /* 0x00002004000479ee */ /* 0x000e6200082c0000 */
[----:B------:R-:W-:Y:S02]  /*7f50*/  ISETP.NE.AND P0, PT, R118, RZ, PT ;  /* 0x000000ff7600720c */ /* 0x000fe40003f05270 */
[----:B------:R-:W-:Y:S09]  /*7f60*/  LEA R135, R61, UR36, 0x3 ;  /* 0x000000243d877c11 */ /* 0x000ff2000f8e18ff */
[----:B------:R-:W-:Y:S05]  /*7f70*/  @P6 LEA R136, R136, UR36, 0x3 ;  /* 0x0000002488886c11 */ /* 0x000fea000f8e18ff */
[----:B------:R-:W-:Y:S05]  /*7f80*/  @P6 VIADD R136, R136, 0x50 ;  /* 0x0000005088886836 */ /* 0x000fea0000000000 */
[----:B------:R-:W-:Y:S02]  /*7f90*/  @P6 PRMT R133, R133, 0x654, R136 ;  /* 0x0000065485856816 */ /* 0x000fe40000000088 */
[----:B------:R-:W-:Y:S01]  /*7fa0*/  @P6 SHF.L.U32 R136, RZ, 0x1f, RZ ;  /* 0x0000001fff886819 */ /* 0x000fe200000006ff */
[C---:B-1----:R-:W-:Y:S01]  /*7fb0*/  FMUL R0, R46.reuse, R4 ;  /* 0x000000042e007220 */ /* 0x042fe20000400000 */
[C---:B------:R-:W-:Y:S01]  /*7fc0*/  FMUL R2, R46.reuse, R5 ;  /* 0x000000052e027220 */ /* 0x040fe20000400000 */
[C---:B------:R-:W-:Y:S01]  /*7fd0*/  FMUL R3, R46.reuse, R6 ;  /* 0x000000062e037220 */ /* 0x040fe20000400000 */
[C---:B------:R-:W-:Y:S01]  /*7fe0*/  FMUL R7, R46.reuse, R7 ;  /* 0x000000072e077220 */ /* 0x040fe20000400000 */
[----:B------:R-:W-:Y:S01]  /*7ff0*/  FFMA R52, R49, R50, R0 ;  /* 0x0000003231347223 */ /* 0x000fe20000000000 */
[----:B------:R-:W-:Y:S01]  /*8000*/  LOP3.LUT R50, R93, 0xffffe000, RZ, 0xc0, !PT ;  /* 0xffffe0005d327812 */ /* 0x000fe200078ec0ff */
[C---:B------:R-:W-:Y:S01]  /*8010*/  FMUL R4, R46.reuse, R8 ;  /* 0x000000082e047220 */ /* 0x040fe20000400000 */
[C---:B------:R-:W-:Y:S01]  /*8020*/  FMUL R5, R46.reuse, R9 ;  /* 0x000000092e057220 */ /* 0x040fe20000400000 */
[----:B------:R-:W-:Y:S01]  /*8030*/  FMUL R6, R46, R10 ;  /* 0x0000000a2e067220 */ /* 0x000fe20000400000 */
[----:B------:R-:W-:Y:S01]  /*8040*/  F2FP.TF32.F32.PACK_B R52, R52 ;  /* 0x00000034ff34723e */ /* 0x000fe200024050ff */
[C---:B------:R-:W-:Y:S01]  /*8050*/  FFMA R53, R49.reuse, R50, R2 ;  /* 0x0000003231357223 */ /* 0x040fe20000000002 */
[----:B------:R-:W-:Y:S01]  /*8060*/  LOP3.LUT R50, R90, 0xffffe000, RZ, 0xc0, !PT ;  /* 0xffffe0005a327812 */ /* 0x000fe200078ec0ff */
[----:B------:R-:W-:Y:S01]  /*8070*/  FFMA R54, R49, R56, R3 ;  /* 0x0000003831367223 */ /* 0x000fe20000000003 */
[----:B------:R-:W-:Y:S01]  /*8080*/  LOP3.LUT R56, R91, 0xffffe000, RZ, 0xc0, !PT ;  /* 0xffffe0005b387812 */ /* 0x000fe200078ec0ff */
[C---:B------:R-:W-:Y:S01]  /*8090*/  FFMA R55, R49.reuse, R58, R7 ;  /* 0x0000003a31377223 */ /* 0x040fe20000000007 */
[----:B------:R-:W-:Y:S01]  /*80a0*/  F2FP.TF32.F32.PACK_B R53, R53 ;  /* 0x00000035ff35723e */ /* 0x000fe200024050ff */
[----:B------:R-:W-:Y:S01]  /*80b0*/  FMUL R11, R46, R11 ;  /* 0x0000000b2e0b7220 */ /* 0x000fe20000400000 */
[----:B------:R-:W-:Y:S01]  /*80c0*/  F2FP.TF32.F32.PACK_B R54, R54 ;  /* 0x00000036ff36723e */ /* 0x000fe200024050ff */
[C---:B------:R-:W-:Y:S01]  /*80d0*/  FFMA R4, R49.reuse, R51, R4 ;  /* 0x0000003331047223 */ /* 0x040fe20000000004 */
[----:B------:R-:W-:Y:S01]  /*80e0*/  F2FP.TF32.F32.PACK_B R55, R55 ;  /* 0x00000037ff37723e */ /* 0x000fe200024050ff */
        /* <DEDUP_REMOVED lines=8> */
[----:B------:R1:W-:Y:S01]  /*8170*/  STS.128 [R130+UR36+0x4400], R52 ;  /* 0x0044003482007988 */ /* 0x0003e20008000c24 */
[----:B------:R-:W-:Y:S01]  /*8180*/  F2FP.TF32.F32.PACK_B R5, R5 ;  /* 0x00000005ff05723e */ /* 0x000fe200024050ff */
[C---:B------:R-:W-:Y:S01]  /*8190*/  FMUL R9, R46.reuse, R13 ;  /* 0x0000000d2e097220 */ /* 0x040fe20000400000 */
[----:B------:R-:W-:Y:S01]  /*81a0*/  F2FP.TF32.F32.PACK_B R6, R6 ;  /* 0x00000006ff06723e */ /* 0x000fe200024050ff */
[C---:B------:R-:W-:Y:S01]  /*81b0*/  FMUL R10, R46.reuse, R14 ;  /* 0x0000000e2e0a7220 */ /* 0x040fe20000400000 */
[----:B------:R-:W-:Y:S01]  /*81c0*/  F2FP.TF32.F32.PACK_B R7, R7 ;  /* 0x00000007ff07723e */ /* 0x000fe200024050ff */
[----:B------:R-:W-:Y:S01]  /*81d0*/  FMUL R15, R46, R15 ;  /* 0x0000000f2e0f7220 */ /* 0x000fe20000400000 */
[----:B------:R-:W-:Y:S01]  /*81e0*/  LOP3.LUT R56, R81, 0xffffe000, RZ, 0xc0, !PT ;  /* 0xffffe00051387812 */ /* 0x000fe200078ec0ff */
[C---:B------:R-:W-:Y:S01]  /*81f0*/  FFMA R8, R49.reuse, R51, R8 ;  /* 0x0000003331087223 */ /* 0x040fe20000000008 */
[----:B------:R-:W-:Y:S01]  /*8200*/  LOP3.LUT R51, R80, 0xffffe000, RZ, 0xc0, !PT ;  /* 0xffffe00050337812 */ /* 0x000fe200078ec0ff */
[----:B------:R-:W-:Y:S01]  /*8210*/  FFMA R9, R49, R58, R9 ;  /* 0x0000003a31097223 */ /* 0x000fe20000000009 */
[----:B------:R-:W-:Y:S01]  /*8220*/  LOP3.LUT R58, R83, 0xffffe000, RZ, 0xc0, !PT ;  /* 0xffffe000533a7812 */ /* 0x000fe200078ec0ff */
[C---:B------:R-:W-:Y:S01]  /*8230*/  FFMA R10, R49.reuse, R57, R10 ;  /* 0x00000039310a7223 */ /* 0x040fe2000000000a */
[----:B------:R-:W-:Y:S01]  /*8240*/  LOP3.LUT R57, R82, 0xffffe000, RZ, 0xc0, !PT ;  /* 0xffffe00052397812 */ /* 0x000fe200078ec0ff */
[C---:B------:R-:W-:Y:S01]  /*8250*/  FFMA R11, R49.reuse, R50, R15 ;  /* 0x00000032310b7223 */ /* 0x040fe2000000000f */
[----:B------:R-:W-:Y:S01]  /*8260*/  LOP3.LUT R50, R64, 0xffffe000, RZ, 0xc0, !PT ;  /* 0xffffe00040327812 */ /* 0x000fe200078ec0ff */
[C---:B------:R-:W-:Y:S01]  /*8270*/  FMUL R12, R46.reuse, R16 ;  /* 0x000000102e0c7220 */ /* 0x040fe20000400000 */
[----:B------:R-:W-:Y:S01]  /*8280*/  F2FP.TF32.F32.PACK_B R8, R8 ;  /* 0x00000008ff08723e */ /* 0x000fe200024050ff */
[C---:B------:R-:W-:Y:S01]  /*8290*/  FMUL R13, R46.reuse, R17 ;  /* 0x000000112e0d7220 */ /* 0x040fe20000400000 */
[----:B------:R-:W-:Y:S01]  /*82a0*/  F2FP.TF32.F32.PACK_B R9, R9 ;  /* 0x00000009ff09723e */ /* 0x000fe200024050ff */
[----:B------:R1:W-:Y:S01]  /*82b0*/  STS.128 [R129+0x4400], R4 ;  /* 0x0044000481007388 */ /* 0x0003e20000000c00 */
[----:B------:R-:W-:Y:S01]  /*82c0*/  F2FP.TF32.F32.PACK_B R10, R10 ;  /* 0x0000000aff0a723e */ /* 0x000fe200024050ff */
[C---:B------:R-:W-:Y:S01]  /*82d0*/  FMUL R14, R46.reuse, R18 ;  /* 0x000000122e0e7220 */ /* 0x040fe20000400000 */
[----:B------:R-:W-:Y:S01]  /*82e0*/  F2FP.TF32.F32.PACK_B R11, R11 ;  /* 0x0000000bff0b723e */ /* 0x000fe200024050ff */
[----:B------:R-:W-:Y:S01]  /*82f0*/  FMUL R19, R46, R19 ;  /* 0x000000132e137220 */ /* 0x000fe20000400000 */
[C---:B------:R-:W-:Y:S01]  /*8300*/  FFMA R12, R49.reuse, R51, R12 ;  /* 0x00000033310c7223 */ /* 0x040fe2000000000c */
[----:B------:R-:W-:Y:S01]  /*8310*/  LOP3.LUT R51, R66, 0xffffe000, RZ, 0xc0, !PT ;  /* 0xffffe00042337812 */ /* 0x000fe200078ec0ff */
[C---:B------:R-:W-:Y:S01]  /*8320*/  FMUL R16, R46.reuse, R20 ;  /* 0x000000142e107220 */ /* 0x040fe20000400000 */
[----:B------:R-:W-:Y:S01]  /*8330*/  FFMA R13, R49, R56, R13 ;  /* 0x00000038310d7223 */ /* 0x000fe2000000000d */
[----:B------:R-:W-:Y:S01]  /*8340*/  LOP3.LUT R56, R67, 0xffffe000, RZ, 0xc0, !PT ;  /* 0xffffe00043387812 */ /* 0x000fe200078ec0ff */
[C---:B------:R-:W-:Y:S01]  /*8350*/  FFMA R14, R49.reuse, R57, R14 ;  /* 0x00000039310e7223 */ /* 0x040fe2000000000e */
[----:B------:R-:W-:Y:S01]  /*8360*/  F2FP.TF32.F32.PACK_B R12, R12 ;  /* 0x0000000cff0c723e */ /* 0x000fe200024050ff */
        /* <DEDUP_REMOVED lines=8> */
[----:B------:R-:W-:Y:S01]  /*83f0*/  FMUL R18, R46, R22 ;  /* 0x000000162e127220 */ /* 0x000fe20000400000 */
[----:B------:R-:W-:Y:S01]  /*8400*/  LOP3.LUT R57, R68, 0xffffe000, RZ, 0xc0, !PT ;  /* 0xffffe00044397812 */ /* 0x000fe200078ec0ff */
[----:B------:R-:W-:Y:S01]  /*8410*/  FMUL R23, R46, R23 ;  /* 0x000000172e177220 */ /* 0x000fe20000400000 */
[----:B------:R-:W-:Y:S01]  /*8420*/  LOP3.LUT R58, R69, 0xffffe000, RZ, 0xc0, !PT ;  /* 0xffffe000453a7812 */ /* 0x000fe200078ec0ff */
[----:B------:R1:W-:Y:S01]  /*8430*/  STS.128 [R126+0x4400], R12 ;  /* 0x0044000c7e007388 */ /* 0x0003e20000000c00 */
[----:B------:R-:W-:Y:S01]  /*8440*/  F2FP.TF32.F32.PACK_B R16, R16 ;  /* 0x00000010ff10723e */ /* 0x000fe200024050ff */
[C---:B------:R-:W-:Y:S01]  /*8450*/  FFMA R17, R49.reuse, R50, R17 ;  /* 0x0000003231117223 */ /* 0x040fe20000000011 */
[----:B------:R-:W-:Y:S01]  /*8460*/  LOP3.LUT R50, R70, 0xffffe000, RZ, 0xc0, !PT ;  /* 0xffffe00046327812 */ /* 0x000fe200078ec0ff */
[C---:B------:R-:W-:Y:S01]  /*8470*/  FFMA R18, R49.reuse, R51, R18 ;  /* 0x0000003331127223 */ /* 0x040fe20000000012 */
[----:B------:R-:W-:Y:S01]  /*8480*/  LOP3.LUT R51, R72, 0xffffe000, RZ, 0xc0, !PT ;  /* 0xffffe00048337812 */ /* 0x000fe200078ec0ff */
[----:B------:R-:W-:Y:S01]  /*8490*/  FFMA R19, R49, R56, R23 ;  /* 0x0000003831137223 */ /* 0x000fe20000000017 */
[----:B------:R-:W-:Y:S01]  /*84a0*/  LOP3.LUT R56, R71, 0xffffe000, RZ, 0xc0, !PT ;  /* 0xffffe00047387812 */ /* 0x000fe200078ec0ff */
[C---:B------:R-:W-:Y:S01]  /*84b0*/  FMUL R20, R46.reuse, R24 ;  /* 0x000000182e147220 */ /* 0x040fe20000400000 */
[C---:B------:R-:W-:Y:S01]  /*84c0*/  FMUL R21, R46.reuse, R25 ;  /* 0x000000192e157220 */ /* 0x040fe20000400000 */
[C---:B------:R-:W-:Y:S01]  /*84d0*/  FMUL R22, R46.reuse, R26 ;  /* 0x0000001a2e167220 */ /* 0x040fe20000400000 */
[C---:B------:R-:W-:Y:S01]  /*84e0*/  FMUL R27, R46.reuse, R27 ;  /* 0x0000001b2e1b7220 */ /* 0x040fe20000400000 */
[----:B------:R-:W-:Y:S01]  /*84f0*/  F2FP.TF32.F32.PACK_B R17, R17 ;  /* 0x00000011ff11723e */ /* 0x000fe200024050ff */
[C---:B------:R-:W-:Y:S01]  /*8500*/  FFMA R20, R49.reuse, R57, R20 ;  /* 0x0000003931147223 */ /* 0x040fe20000000014 */
[----:B------:R-:W-:Y:S01]  /*8510*/  F2FP.TF32.F32.PACK_B R18, R18 ;  /* 0x00000012ff12723e */ /* 0x000fe200024050ff */
[C---:B------:R-:W-:Y:S01]  /*8520*/  FFMA R21, R49.reuse, R58, R21 ;  /* 0x0000003a31157223 */ /* 0x040fe20000000015 */
[----:B------:R-:W-:Y:S01]  /*8530*/  F2FP.TF32.F32.PACK_B R19, R19 ;  /* 0x00000013ff13723e */ /* 0x000fe200024050ff */
[C---:B------:R-:W-:Y:S01]  /*8540*/  FFMA R22, R49.reuse, R50, R22 ;  /* 0x0000003231167223 */ /* 0x040fe20000000016 */
[----:B------:R-:W-:Y:S01]  /*8550*/  FFMA R23, R49, R56, R27 ;  /* 0x0000003831177223 */ /* 0x000fe2000000001b */
[C---:B------:R-:W-:Y:S01]  /*8560*/  FMUL R24, R46.reuse, R28 ;  /* 0x0000001c2e187220 */ /* 0x040fe20000400000 */
[----:B------:R-:W-:Y:S01]  /*8570*/  LOP3.LUT R58, R73, 0xffffe000, RZ, 0xc0, !PT ;  /* 0xffffe000493a7812 */ /* 0x000fe200078ec0ff */
        /* <DEDUP_REMOVED lines=14> */
[----:B------:R-:W-:Y:S01]  /*8660*/  LOP3.LUT R51, R76, 0xffffe000, RZ, 0xc0, !PT ;  /* 0xffffe0004c337812 */ /* 0x000fe200078ec0ff */
        /* <DEDUP_REMOVED lines=30> */
[----:B------:R-:W-:Y:S01]  /*8850*/  UIADD3 UR8, UP0, UPT, UR50, 0x680, URZ ;  /* 0x0000068032087890 */ /* 0x000fe2000ff1e0ff */
[----:B------:R-:W-:Y:S01]  /*8860*/  R2UR UR7, R105 ;  /* 0x00000000690772ca */ /* 0x000fe200000e0000 */
[----:B------:R-:W-:Y:S02]  /*8870*/  UIADD3 UR5, UPT, UPT, UR41, 0x20, URZ ;  /* 0x0000002029057890 */ /* 0x000fe4000fffe0ff */
[----:B------:R-:W-:Y:S02]  /*8880*/  UIADD3 UR4, UPT, UPT, UR36, 0x4400, URZ ;  /* 0x0000440024047890 */ /* 0x000fe4000fffe0ff */
[----:B------:R-:W-:Y:S01]  /*8890*/  UIADD3.X UR9, UPT, UPT, URZ, UR51, URZ, UP0, !UPT ;  /* 0x00000033ff097290 */ /* 0x000fe200087fe4ff */
[----:B------:R-:W-:Y:S08]  /*88a0*/  UMOV UR6, UR42 ;  /* 0x0000002a00067c82 */ /* 0x000ff00008000000 */
[----:B------:R2:W-:Y:S01]  /*88b0*/  UTMASTG.3D [UR4], [UR8] ;  /* 0x00000004080073b5 */ /* 0x0005e20008010000 */
[----:B------:R0:W-:Y:S01]  /*88c0*/  UTMACMDFLUSH ;  /* 0x00000000000079b7 */ /* 0x0001e20000000000 */
[----:B--2---:R-:W-:Y:S04]  /*88d0*/  DEPBAR.LE SB0, 0x1 ;  /* 0x000080400000791a */ /* 0x004fe80000000000 */
.L_x_113:
[----:B------:R-:W-:Y:S05]  /*88e0*/  BSYNC.RECONVERGENT B0 ;  /* 0x0000000000007941 */ /* 0x000fea0003800200 */
.L_x_112:
[----:B------:R-:W-:Y:S01]  /*88f0*/  BAR.SYNC.DEFER_BLOCKING 0x1, 0x80 ;  /* 0x0042000000007b1d */ /* 0x000fe20000010000 */
[----:B------:R-:W-:Y:S04]  /*8900*/  UIADD3 UR40, UPT, UPT, UR52, 0x1, URZ ;  /* 0x0000000134287890 */ /* 0x000fe8000fffe0ff */
[----:B------:R-:W-:Y:S04]  /*8910*/  UISETP.NE.AND UP0, UPT, UR40, 0x4, UPT ;  /* 0x000000042800788c */ /* 0x000fe8000bf05270 */
[----:B------:R-:W-:Y:S01]  /*8920*/  USEL UR40, UR40, URZ, UP0 ;  /* 0x000000ff28287287 */ /* 0x000fe20008000000 */
[----:B------:R2:W-:Y:S01]  /*8930*/  @P6 SYNCS.ARRIVE.TRANS64.RED.A1T0 RZ, [R133+URZ], RZ ;  /* 0x000000ff85ff69a7 */ /* 0x0005e200081004ff */
[----:B------:R-:W-:Y:S01]  /*8940*/  BSSY B1, `(.L_x_114) ;  /* 0x0000020000017945 */ /* 0x000fe20003800000 */
[----:B------:R-:W3:Y:S02]  /*8950*/  @P6 SYNCS.PHASECHK.TRANS64.TRYWAIT P0, [R135+URZ+0x30], R136 ;  /* 0x00003088870065a7 */ /* 0x000ee400080011ff */
[----:B---3--:R-:W-:Y:S01]  /*8960*/  @P6 SEL R63, RZ, 0x1, !P0 ;  /* 0x00000001ff3f6807 */ /* 0x008fe20004000000 */
[----:B--2---:R-:W-:Y:S06]  /*8970*/  @!P6 BRA `(.L_x_115) ;  /* 0x000000000070e947 */ /* 0x004fec0003800000 */
[----:B------:R-:W-:Y:S01]  /*8980*/  ISETP.NE.AND P1, PT, R131, RZ, PT ;  /* 0x000000ff8300720c */ /* 0x000fe20003f25270 */
[----:B------:R-:W-:Y:S01]  /*8990*/  BSSY B0, `(.L_x_116) ;  /* 0x000000b000007945 */ /* 0x000fe20003800000 */
[----:B------:R-:W-:Y:S11]  /*89a0*/  ISETP.NE.AND P0, PT, R63, RZ, PT ;  /* 0x000000ff3f00720c */ /* 0x000ff60003f05270 */
[----:B------:R-:W-:Y:S05]  /*89b0*/  @P1 IMAD R2, R61, 0x4000, R130 ;  /* 0x000040003d021824 */ /* 0x000fea00078e0282 */
[----:B-1----:R-:W-:Y:S04]  /*89c0*/  @P1 IADD3 R7, PT, PT, R2, UR36, RZ ;  /* 0x0000002402071c10 */ /* 0x002fe8000fffe0ff */
[----:B------:R-:W-:Y:S01]  /*89d0*/  @P1 IADD3 R5, PT, PT, R132, R7, RZ ;  /* 0x0000000784051210 */ /* 0x000fe20007ffe0ff */
[--C-:B------:R-:W-:Y:S02]  /*89e0*/  @P1 IMAD.IADD R3, R62, 0x1, R7.reuse ;  /* 0x000000013e031824 */ /* 0x100fe400078e0207 */
[----:B------:R-:W-:Y:S01]  /*89f0*/  @P1 IMAD.IADD R0, R134, 0x1, R7 ;  /* 0x0000000186001824 */ /* 0x000fe200078e0207 */
[----:B------:R-:W-:Y:S06]  /*8a00*/  @P0 BRA `(.L_x_117) ;  /* 0x00000000000c0947 */ /* 0x000fec0003800000 */
[----:B------:R-:W-:Y:S04]  /*8a10*/  SHF.L.U32 R4, RZ, 0x1f, RZ ;  /* 0x0000001fff047819 */ /* 0x000fe800000006ff */
[----:B------:R-:W1:Y:S02]  /*8a20*/  SYNCS.PHASECHK.TRANS64.TRYWAIT P0, [R135+URZ+0x30], R4 ;  /* 0x00003004870075a7 */ /* 0x000e6400080011ff */
[----:B-1----:R-:W-:Y:S05]  /*8a30*/  @!P0 BRA `(.L_x_118) ;  /* 0x0000006000d48947 */ /* 0x002fea0003800000 */
.L_x_117:
[----:B------:R-:W-:Y:S05]  /*8a40*/  BSYNC B0 ;  /* 0x0000000000007941 */ /* 0x000fea0003800000 */
.L_x_116:
[----:B------:R-:W-:Y:S01]  /*8a50*/  ISETP.NE.AND P0, PT, R131, RZ, PT ;  /* 0x000000ff8300720c */ /* 0x000fe20003f05270 */
[----:B------:R-:W-:Y:S11]  /*8a60*/  VIADD R61, R61, 0x1 ;  /* 0x000000013d3d7836 */ /* 0x000ff60000000000 */
[----:B------:R-:W-:Y:S01]  /*8a70*/  @!UPT UIADD3 URZ, UPT, UPT, URZ, URZ, URZ ;  /* 0x000000fffffff290 */ /* 0x000fe2000fffe0ff */
[----:B------:R2:W3:Y:S01]  /*8a80*/  @P0 LDS.128 R92, [R2+UR36+0x400] ;  /* 0x00040024025c0984 */ /* 0x0004e20008000c00 */
[--C-:B------:R-:W-:Y:S01]  /*8a90*/  @P0 IMAD.IADD R7, R132, 0x1, R3.reuse ;  /* 0x0000000184070824 */ /* 0x100fe200078e0203 */
[C---:B-1----:R-:W-:Y:S01]  /*8aa0*/  @P0 IADD3 R4, PT, PT, R134.reuse, R5, RZ ;  /* 0x0000000586040210 */ /* 0x042fe20007ffe0ff */
[C---:B------:R-:W-:Y:S01]  /*8ab0*/  @P0 IMAD.IADD R6, R134.reuse, 0x1, R3 ;  /* 0x0000000186060824 */ /* 0x040fe200078e0203 */
[----:B------:R2:W4:Y:S02]  /*8ac0*/  @P0 LDS.128 R88, [R0+0x400] ;  /* 0x0004000000580984 */ /* 0x0005240000000c00 */
[----:B------:R-:W-:Y:S02]  /*8ad0*/  @P0 IADD3 R8, PT, PT, R134, R7, RZ ;  /* 0x0000000786080210 */ /* 0x000fe40007ffe0ff */
[----:B------:R2:W1:Y:S04]  /*8ae0*/  @P0 LDS.128 R84, [R5+0x400] ;  /* 0x0004000005540984 */ /* 0x0004680000000c00 */
[----:B------:R2:W1:Y:S04]  /*8af0*/  @P0 LDS.128 R80, [R4+0x400] ;  /* 0x0004000004500984 */ /* 0x0004680000000c00 */
[----:B------:R2:W1:Y:S04]  /*8b00*/  @P0 LDS.128 R64, [R3+0x400] ;  /* 0x0004000003400984 */ /* 0x0004680000000c00 */
[----:B------:R2:W1:Y:S04]  /*8b10*/  @P0 LDS.128 R68, [R6+0x400] ;  /* 0x0004000006440984 */ /* 0x0004680000000c00 */
[----:B------:R2:W1:Y:S04]  /*8b20*/  @P0 LDS.128 R72, [R7+0x400] ;  /* 0x0004000007480984 */ /* 0x0004680000000c00 */
[----:B------:R2:W1:Y:S02]  /*8b30*/  @P0 LDS.128 R76, [R8+0x400] ;  /* 0x00040000084c0984 */ /* 0x0004640000000c00 */
.L_x_115:
[----:B------:R-:W-:Y:S05]  /*8b40*/  BSYNC B1 ;  /* 0x0000000000017941 */ /* 0x000fea0003800000 */
.L_x_114:
[----:B--2---:R-:W-:Y:S05]  /*8b50*/  VIADD R0, R48, 0x40 ;  /* 0x0000004030007836 */ /* 0x004fea0000000000 */
        /* <DEDUP_REMOVED lines=10> */
[----:B------:R-:W3:Y:S01]  /*8c00*/  LDC.64 R2, c[0x4][R3] ;  /* 0x0100000003027b82 */ /* 0x000ee20000000a00 */
        /* <DEDUP_REMOVED lines=9> */
.L_x_119:
        /* <DEDUP_REMOVED lines=8> */
[----:B----4-:R-:W-:Y:S02]  /*8d20*/  LOP3.LUT R51, R88, 0xffffe000, RZ, 0xc0, !PT ;  /* 0xffffe00058337812 */ /* 0x010fe400078ec0ff */
[----:B------:R-:W-:Y:S02]  /*8d30*/  LOP3.LUT R60, R89, 0xffffe000, RZ, 0xc0, !PT ;  /* 0xffffe000593c7812 */ /* 0x000fe400078ec0ff */
[----:B-1----:R-:W-:Y:S02]  /*8d40*/  LOP3.LUT R57, R86, 0xffffe000, RZ, 0xc0, !PT ;  /* 0xffffe00056397812 */ /* 0x002fe400078ec0ff */
        /* <DEDUP_REMOVED lines=155> */
.L_x_121:
[----:B------:R-:W-:Y:S05]  /*9700*/  BSYNC.RECONVERGENT B0 ;  /* 0x0000000000007941 */ /* 0x000fea0003800200 */
.L_x_120:
[----:B------:R-:W-:Y:S01]  /*9710*/  BAR.SYNC.DEFER_BLOCKING 0x1, 0x80 ;  /* 0x0042000000007b1d */ /* 0x000fe20000010000 */
[----:B------:R-:W-:Y:S04]  /*9720*/  UIADD3 UR43, UPT, UPT, UR40, 0x1, URZ ;  /* 0x00000001282b7890 */ /* 0x000fe8000fffe0ff */
[----:B------:R-:W-:Y:S04]  /*9730*/  UISETP.NE.AND UP0, UPT, UR43, 0x4, UPT ;  /* 0x000000042b00788c */ /* 0x000fe8000bf05270 */
[----:B------:R-:W-:Y:S01]  /*9740*/  USEL UR43, UR43, URZ, UP0 ;  /* 0x000000ff2b2b7287 */ /* 0x000fe20008000000 */
[----:B------:R2:W-:Y:S01]  /*9750*/  @P6 SYNCS.ARRIVE.TRANS64.RED.A1T0 RZ, [R133+URZ], RZ ;  /* 0x000000ff85ff69a7 */ /* 0x0005e200081004ff */
[----:B------:R-:W-:Y:S01]  /*9760*/  BSSY B1, `(.L_x_122) ;  /* 0x0000023000017945 */ /* 0x000fe20003800000 */
[----:B------:R-:W3:Y:S01]  /*9770*/  @P6 SYNCS.PHASECHK.TRANS64.TRYWAIT P0, [R135+URZ+0x30], R136 ;  /* 0x00003088870065a7 */ /* 0x000ee200080011ff */
[----:B--2---:R-:W-:Y:S01]  /*9780*/  HFMA2 R133, -RZ, RZ, 0, 0 ;  /* 0x00000000ff857431 */ /* 0x004fe200000001ff */
[----:B---3--:R-:W-:Y:S01]  /*9790*/  @P6 SEL R63, RZ, 0x1, !P0 ;  /* 0x00000001ff3f6807 */ /* 0x008fe20004000000 */
[----:B------:R-:W-:Y:S06]  /*97a0*/  @!P6 BRA `(.L_x_123) ;  /* 0x000000000078e947 */ /* 0x000fec0003800000 */
        /* <DEDUP_REMOVED lines=12> */
.L_x_125:
[----:B------:R-:W-:Y:S05]  /*9870*/  BSYNC B0 ;  /* 0x0000000000007941 */ /* 0x000fea0003800000 */
.L_x_124:
[----:B------:R-:W-:Y:S02]  /*9880*/  ISETP.NE.AND P0, PT, R131, RZ, PT ;  /* 0x000000ff8300720c */ /* 0x000fe40003f05270 */
[----:B------:R-:W-:Y:S11]  /*9890*/  IADD3 R61, PT, PT, R61, 0x1, RZ ;  /* 0x000000013d3d7810 */ /* 0x000ff60007ffe0ff */
[----:B------:R2:W3:Y:S01]  /*98a0*/  @P0 LDS.128 R92, [R2+UR36+0x400] ;  /* 0x00040024025c0984 */ /* 0x0004e20008000c00 */
[----:B------:R-:W-:Y:S01]  /*98b0*/  @P0 IMAD.IADD R7, R132, 0x1, R3 ;  /* 0x0000000184070824 */ /* 0x000fe200078e0203 */
[C---:B------:R-:W-:Y:S01]  /*98c0*/  @P0 IADD3 R6, PT, PT, R134.reuse, R3, RZ ;  /* 0x0000000386060210 */ /* 0x040fe20007ffe0ff */
[C---:B-1----:R-:W-:Y:S01]  /*98d0*/  @P0 IMAD.IADD R4, R134.reuse, 0x1, R5 ;  /* 0x0000000186040824 */ /* 0x042fe200078e0205 */
[----:B------:R2:W4:Y:S01]  /*98e0*/  @P0 LDS.128 R88, [R0+0x400] ;  /* 0x0004000000580984 */ /* 0x0005220000000c00 */
[----:B------:R-:W-:Y:S03]  /*98f0*/  @P0 IMAD.IADD R8, R134, 0x1, R7 ;  /* 0x0000000186080824 */ /* 0x000fe600078e0207 */
[----:B------:R2:W1:Y:S04]  /*9900*/  @P0 LDS.128 R84, [R5+0x400] ;  /* 0x0004000005540984 */ /* 0x0004680000000c00 */
[----:B------:R2:W1:Y:S04]  /*9910*/  @P0 LDS.128 R80, [R4+0x400] ;  /* 0x0004000004500984 */ /* 0x0004680000000c00 */
[----:B------:R2:W1:Y:S04]  /*9920*/  @P0 LDS.128 R64, [R3+0x400] ;  /* 0x0004000003400984 */ /* 0x0004680000000c00 */
[----:B------:R2:W1:Y:S04]  /*9930*/  @P0 LDS.128 R68, [R6+0x400] ;  /* 0x0004000006440984 */ /* 0x0004680000000c00 */
[----:B------:R2:W1:Y:S04]  /*9940*/  @P0 LDS.128 R72, [R7+0x400] ;  /* 0x0004000007480984 */ /* 0x0004680000000c00 */
[----:B------:R2:W1:Y:S01]  /*9950*/  @P0 LDS.128 R76, [R8+0x400] ;  /* 0x00040000084c0984 */ /* 0x0004620000000c00 */
[C---:B------:R-:W-:Y:S04]  /*9960*/  ISETP.NE.AND P0, PT, R61.reuse, 0x4, PT ;  /* 0x000000043d00780c */ /* 0x040fe80003f05270 */
[----:B------:R-:W-:Y:S02]  /*9970*/  SEL R61, R61, RZ, P0 ;  /* 0x000000ff3d3d7207 */ /* 0x000fe40000000000 */
[----:B------:R-:W-:Y:S02]  /*9980*/  SEL R133, RZ, 0x1, P0 ;  /* 0x00000001ff857807 */ /* 0x000fe40000000000 */
.L_x_123:
[----:B------:R-:W-:Y:S05]  /*9990*/  BSYNC B1 ;  /* 0x0000000000017941 */ /* 0x000fea0003800000 */
.L_x_122:
        /* <DEDUP_REMOVED lines=21> */
.L_x_127:
        /* <DEDUP_REMOVED lines=13> */
[----:B------:R-:W-:Y:S11]  /*9bc0*/  ISETP.NE.AND P0, PT, R118, RZ, PT ;  /* 0x000000ff7600720c */ /* 0x000ff60003f05270 */
[----:B------:R-:W-:Y:S02]  /*9bd0*/  @P6 LEA R136, R136, UR36, 0x3 ;  /* 0x0000002488886c11 */ /* 0x000fe4000f8e18ff */
[----:B------:R-:W-:Y:S03]  /*9be0*/  @P6 SHF.L.U32 R137, R133, 0x1f, RZ ;  /* 0x0000001f85896819 */ /* 0x000fe600000006ff */
[----:B------:R-:W-:Y:S05]  /*9bf0*/  @P6 VIADD R136, R136, 0x50 ;  /* 0x0000005088886836 */ /* 0x000fea0000000000 */
[----:B------:R-:W-:Y:S02]  /*9c00*/  @P6 PRMT R135, R135, 0x654, R136 ;  /* 0x0000065487876816 */ /* 0x000fe40000000088 */
[----:B------:R-:W-:Y:S01]  /*9c10*/  LEA R136, R61, UR36, 0x3 ;  /* 0x000000243d887c11 */ /* 0x000fe2000f8e18ff */
        /* <DEDUP_REMOVED lines=147> */
.L_x_129:
[----:B------:R-:W-:Y:S05]  /*a550*/  BSYNC.RECONVERGENT B0 ;  /* 0x0000000000007941 */ /* 0x000fea0003800200 */
.L_x_128:
        /* <DEDUP_REMOVED lines=18> */
[----:B------:R-:W-:Y:S04]  /*a680*/  SHF.L.U32 R7, R133, 0x1f, RZ ;  /* 0x0000001f85077819 */ /* 0x000fe800000006ff */
[----:B------:R-:W1:Y:S02]  /*a690*/  SYNCS.PHASECHK.TRANS64.TRYWAIT P0, [R136+URZ+0x30], R7 ;  /* 0x00003007880075a7 */ /* 0x000e6400080011ff */
[----:B-1----:R-:W-:Y:S05]  /*a6a0*/  @!P0 BRA `(.L_x_134) ;  /* 0x0000004400e08947 */ /* 0x002fea0003800000 */
.L_x_133:
[----:B------:R-:W-:Y:S05]  /*a6b0*/  BSYNC B0 ;  /* 0x0000000000007941 */ /* 0x000fea0003800000 */
.L_x_132:
[----:B------:R-:W-:Y:S01]  /*a6c0*/  ISETP.NE.AND P0, PT, R131, RZ, PT ;  /* 0x000000ff8300720c */ /* 0x000fe20003f05270 */
[----:B------:R-:W-:Y:S11]  /*a6d0*/  VIADD R61, R61, 0x1 ;  /* 0x000000013d3d7836 */ /* 0x000ff60000000000 */
[----:B------:R-:W-:Y:S01]  /*a6e0*/  @!UPT UIADD3 URZ, UPT, UPT, URZ, URZ, URZ ;  /* 0x000000fffffff290 */ /* 0x000fe2000fffe0ff */
[----:B------:R-:W2:Y:S01]  /*a6f0*/  @P0 LDS.128 R92, [R2+UR36+0x400] ;  /* 0x00040024025c0984 */ /* 0x000ea20008000c00 */
[----:B-1----:R-:W-:Y:S02]  /*a700*/  @P0 IMAD.IADD R7, R132, 0x1, R3 ;  /* 0x0000000184070824 */ /* 0x002fe400078e0203 */
[C---:B------:R-:W-:Y:S01]  /*a710*/  @P0 IMAD.IADD R4, R134.reuse, 0x1, R5 ;  /* 0x0000000186040824 */ /* 0x040fe200078e0205 */
[----:B------:R1:W3:Y:S01]  /*a720*/  @P0 LDS.128 R88, [R0+0x400] ;  /* 0x0004000000580984 */ /* 0x0002e20000000c00 */
[C---:B------:R-:W-:Y:S02]  /*a730*/  @P0 IMAD.IADD R6, R134.reuse, 0x1, R3 ;  /* 0x0000000186060824 */ /* 0x040fe400078e0203 */
[----:B------:R-:W-:Y:S01]  /*a740*/  @P0 IMAD.IADD R8, R134, 0x1, R7 ;  /* 0x0000000186080824 */ /* 0x000fe200078e0207 */
[----:B------:R4:W2:Y:S04]  /*a750*/  @P0 LDS.128 R84, [R5+0x400] ;  /* 0x0004000005540984 */ /* 0x0008a80000000c00 */
[----:B------:R4:W2:Y:S04]  /*a760*/  @P0 LDS.128 R80, [R4+0x400] ;  /* 0x0004000004500984 */ /* 0x0008a80000000c00 */
[----:B------:R4:W2:Y:S04]  /*a770*/  @P0 LDS.128 R64, [R3+0x400] ;  /* 0x0004000003400984 */ /* 0x0008a80000000c00 */
[----:B------:R4:W2:Y:S04]  /*a780*/  @P0 LDS.128 R68, [R6+0x400] ;  /* 0x0004000006440984 */ /* 0x0008a80000000c00 */
[----:B------:R4:W2:Y:S04]  /*a790*/  @P0 LDS.128 R72, [R7+0x400] ;  /* 0x0004000007480984 */ /* 0x0008a80000000c00 */
[----:B------:R4:W2:Y:S01]  /*a7a0*/  @P0 LDS.128 R76, [R8+0x400] ;  /* 0x00040000084c0984 */ /* 0x0008a20000000c00 */
[C---:B------:R-:W-:Y:S04]  /*a7b0*/  ISETP.NE.AND P0, PT, R61.reuse, 0x4, PT ;  /* 0x000000043d00780c */ /* 0x040fe80003f05270 */
[----:B-1----:R-:W-:Y:S02]  /*a7c0*/  SEL R0, RZ, 0x1, P0 ;  /* 0x00000001ff007807 */ /* 0x002fe40000000000 */
[----:B------:R-:W-:Y:S02]  /*a7d0*/  SEL R61, R61, RZ, P0 ;  /* 0x000000ff3d3d7207 */ /* 0x000fe40000000000 */
[----:B------:R-:W-:Y:S02]  /*a7e0*/  LOP3.LUT R133, R133, R0, RZ, 0x3c, !PT ;  /* 0x0000000085857212 */ /* 0x000fe400078e3cff */
.L_x_131:
[----:B------:R-:W-:Y:S05]  /*a7f0*/  BSYNC B1 ;  /* 0x0000000000017941 */ /* 0x000fea0003800000 */
.L_x_130:
[----:B------:R-:W-:Y:S05]  /*a800*/  VIADD R0, R48, 0x80 ;  /* 0x0000008030007836 */ /* 0x000fea0000000000 */
[----:B------:R-:W-:Y:S04]  /*a810*/  SHF.R.U32.HI R0, RZ, 0x15, R0 ;  /* 0x00000015ff007819 */ /* 0x000fe80000011600 */
[----:B------:R-:W-:Y:S11]  /*a820*/  LOP3.LUT P0, RZ, R0, 0x3, R111, 0x48, !PT ;  /* 0x0000000300ff7812 */ /* 0x000ff6000780486f */
[----:B------:R-:W-:Y:S02]  /*a830*/  @!UPT UIADD3 URZ, UPT, UPT, URZ, URZ, URZ ;  /* 0x000000fffffff290 */ /* 0x000fe4000fffe0ff */
[----:B------:R-:W-:Y:S05]  /*a840*/  @!P0 BRA `(.L_x_135) ;  /* 0x0000000000408947 */ /* 0x000fea0003800000 */
[----:B------:R-:W5:Y:S01]  /*a850*/  LDCU.64 UR8, c[0x4][0x70] ;  /* 0x01000e00ff0877ac */ /* 0x000f620008000a00 */
[----:B----4-:R-:W-:Y:S01]  /*a860*/  MOV R3, 0x0 ;  /* 0x0000000000037802 */ /* 0x010fe20000000f00 */
[----:B-1----:R-:W-:Y:S02]  /*a870*/  HFMA2 R12, -RZ, RZ, 0, 5.9604644775390625e-08 ;  /* 0x00000001ff0c7431 */ /* 0x002fe400000001ff */
[----:B------:R-:W-:Y:S02]  /*a880*/  IMAD.MOV.U32 R8, RZ, RZ, 0x192 ;  /* 0x00000192ff087424 */ /* 0x000fe400078e00ff */
[----:B------:R-:W-:Y:S01]  /*a890*/  IMAD.MOV.U32 R13, RZ, RZ, RZ ;  /* 0x000000ffff0d7224 */ /* 0x000fe200078e00ff */
[----:B------:R-:W1:Y:S01]  /*a8a0*/  LDCU.64 UR6, c[0x4][0x78] ;  /* 0x01000f00ff0677ac */ /* 0x000e620008000a00 */
[----:B------:R-:W4:Y:S01]  /*a8b0*/  LDC.64 R2, c[0x4][R3] ;  /* 0x0100000003027b82 */ /* 0x000f220000000a00 */
[----:B------:R-:W2:Y:S01]  /*a8c0*/  LDCU.64 UR4, c[0x4][0x10] ;  /* 0x01000200ff0477ac */ /* 0x000ea20008000a00 */
[----:B-----5:R-:W-:Y:S01]  /*a8d0*/  MOV R5, UR9 ;  /* 0x0000000900057c02 */ /* 0x020fe20008000f00 */
[----:B------:R-:W-:Y:S01]  /*a8e0*/  IMAD.U32 R4, RZ, RZ, UR8 ;  /* 0x00000008ff047e24 */ /* 0x000fe2000f8e00ff */
[----:B-1----:R-:W-:Y:S01]  /*a8f0*/  MOV R7, UR7 ;  /* 0x0000000700077c02 */ /* 0x002fe20008000f00 */
[----:B------:R-:W-:Y:S01]  /*a900*/  IMAD.U32 R6, RZ, RZ, UR6 ;  /* 0x00000006ff067e24 */ /* 0x000fe2000f8e00ff */
[----:B--2---:R-:W-:Y:S01]  /*a910*/  MOV R11, UR5 ;  /* 0x00000005000b7c02 */ /* 0x004fe20008000f00 */
[----:B------:R-:W-:Y:S02]  /*a920*/  IMAD.U32 R10, RZ, RZ, UR4 ;  /* 0x00000004ff0a7e24 */ /* 0x000fe4000f8e00ff */
[----:B------:R-:W-:Y:S07]  /*a930*/  LEPC R20, `(.L_x_135) ;  /* 0x000000001014794e */ /* 0x000fee0000000000 */
[----:B---34-:R-:W-:Y:S05]  /*a940*/  CALL.ABS.NOINC R2 ;  /* 0x0000000002007343 */ /* 0x018fea0003c00000 */
.L_x_135:
[----:B------:R-:W-:Y:S01]  /*a950*/  ISETP.NE.AND P6, PT, R127, RZ, PT ;  /* 0x000000ff7f00720c */ /* 0x000fe20003fc5270 */
[----:B------:R-:W-:Y:S05]  /*a960*/  WARPSYNC.ALL ;  /* 0x0000000000007948 */ /* 0x000fea0003800000 */
[----:B------:R-:W-:Y:S01]  /*a970*/  R2UR UR4, R48 ;  /* 0x00000000300472ca */ /* 0x000fe200000e0000 */
[----:B------:R-:W-:Y:S01]  /*a980*/  IMAD.U32 R60, RZ, RZ, UR37 ;  /* 0x00000025ff3c7e24 */ /* 0x000fe2000f8e00ff */
[----:B--2---:R-:W-:Y:S01]  /*a990*/  LOP3.LUT R50, R92, 0xffffe000, RZ, 0xc0, !PT ;  /* 0xffffe0005c327812 */ /* 0x004fe200078ec0ff */
[----:B------:R-:W-:Y:S01]  /*a9a0*/  IMAD.U32 R51, RZ, RZ, UR40 ;  /* 0x00000028ff337e24 */ /* 0x000fe2000f8e00ff */
[----:B-1----:R-:W-:Y:S01]  /*a9b0*/  LOP3.LUT R54, R94, 0xffffe000, RZ, 0xc0, !PT ;  /* 0xffffe0005e367812 */ /* 0x002fe200078ec0ff */
[----:B------:R-:W-:Y:S01]  /*a9c0*/  BSSY.RECONVERGENT B0, `(.L_x_136) ;  /* 0x00000a2000007945 */ /* 0x000fe20003800200 */
[----:B------:R-:W-:Y:S02]  /*a9d0*/  LOP3.LUT R56, R95, 0xffffe000, RZ, 0xc0, !PT ;  /* 0xffffe0005f387812 */ /* 0x000fe400078ec0ff */
[----:B------:R-:W-:Y:S02]  /*a9e0*/  @P6 LEA R51, R51, UR36, 0x3 ;  /* 0x0000002433336c11 */ /* 0x000fe4000f8e18ff */
[----:B---3--:R-:W-:Y:S02]  /*a9f0*/  LOP3.LUT R58, R89, 0xffffe000, RZ, 0xc0, !PT ;  /* 0xffffe000593a7812 */ /* 0x008fe400078ec0ff */
[----:B------:R-:W-:Y:S01]  /*aa00*/  LOP3.LUT R57, R86, 0xffffe000, RZ, 0xc0, !PT ;  /* 0xffffe00056397812 */ /* 0x000fe200078ec0ff */
[----:B----4-:R-:W1:Y:S01]  /*aa10*/  LDTM.x32 R4, tmem[UR4+0x80] ;  /* 0x00008004000479ee */ /* 0x010e6200082c0000 */
[----:B------:R-:W-:Y:S01]  /*aa20*/  ISETP.NE.AND P0, PT, R118, RZ, PT ;  /* 0x000000ff7600720c */ /* 0x000fe20003f05270 */
[----:B------:R-:W-:Y:S05]  /*aa30*/  @P6 VIADD R51, R51, 0x50 ;  /* 0x0000005033336836 */ /* 0x000fea0000000000 */
[----:B------:R-:W-:Y:S02]  /*aa40*/  @P6 PRMT R60, R60, 0x654, R51 ;  /* 0x000006543c3c6816 */ /* 0x000fe40000000033 */
[----:B------:R-:W-:Y:S01]  /*aa50*/  LOP3.LUT R51, R88, 0xffffe000, RZ, 0xc0, !PT ;  /* 0xffffe00058337812 */ /* 0x000fe200078ec0ff */
        /* <DEDUP_REMOVED lines=12> */
[C---:B------:R-:W-:Y:S01]  /*ab20*/  FFMA R54, R49.reuse, R54, R3 ;  /* 0x0000003631367223 */ /* 0x040fe20000000003 */
[----:B------:R-:W-:Y:S01]  /*ab30*/  FFMA R55, R49, R56, R7 ;  /* 0x0000003831377223 */ /* 0x000fe20000000007 */
[----:B------:R-:W-:Y:S01]  /*ab40*/  LOP3.LUT R56, R91, 0xffffe000, RZ, 0xc0, !PT ;  /* 0xffffe0005b387812 */ /* 0x000fe200078ec0ff */
[C---:B------:R-:W-:Y:S01]  /*ab50*/  FFMA R4, R49.reuse, R51, R4 ;  /* 0x0000003331047223 */ /* 0x040fe20000000004 */
[----:B------:R-:W-:Y:S01]  /*ab60*/  F2FP.TF32.F32.PACK_B R53, R53 ;  /* 0x00000035ff35723e */ /* 0x000fe200024050ff */
[C---:B------:R-:W-:Y:S01]  /*ab70*/  FFMA R5, R49.reuse, R58, R5 ;  /* 0x0000003a31057223 */ /* 0x040fe20000000005 */
[----:B------:R-:W-:Y:S01]  /*ab80*/  F2FP.TF32.F32.PACK_B R54, R54 ;  /* 0x00000036ff36723e */ /* 0x000fe200024050ff */
[----:B------:R-:W-:Y:S01]  /*ab90*/  FFMA R6, R49, R50, R6 ;  /* 0x0000003231067223 */ /* 0x000fe20000000006 */
[----:B------:R-:W-:Y:S01]  /*aba0*/  F2FP.TF32.F32.PACK_B R55, R55 ;  /* 0x00000037ff37723e */ /* 0x000fe200024050ff */
[----:B------:R-:W-:Y:S01]  /*abb0*/  FMUL R11, R46, R11 ;  /* 0x0000000b2e0b7220 */ /* 0x000fe20000400000 */
[----:B------:R-:W-:Y:S01]  /*abc0*/  LOP3.LUT R51, R84, 0xffffe000, RZ, 0xc0, !PT ;  /* 0xffffe00054337812 */ /* 0x000fe200078ec0ff */
[C---:B------:R-:W-:Y:S01]  /*abd0*/  FMUL R8, R46.reuse, R12 ;  /* 0x0000000c2e087220 */ /* 0x040fe20000400000 */
[----:B------:R-:W-:Y:S01]  /*abe0*/  LOP3.LUT R58, R85, 0xffffe000, RZ, 0xc0, !PT ;  /* 0xffffe000553a7812 */ /* 0x000fe200078ec0ff */
[----:B------:R1:W-:Y:S01]  /*abf0*/  STS.128 [R130+UR36+0x400], R52 ;  /* 0x0004003482007988 */ /* 0x0003e20008000c24 */
[----:B------:R-:W-:Y:S01]  /*ac00*/  LOP3.LUT R50, R87, 0xffffe000, RZ, 0xc0, !PT ;  /* 0xffffe00057327812 */ /* 0x000fe200078ec0ff */
[C---:B------:R-:W-:Y:S01]  /*ac10*/  FFMA R7, R49.reuse, R56, R11 ;  /* 0x0000003831077223 */ /* 0x040fe2000000000b */
[----:B------:R-:W-:Y:S01]  /*ac20*/  F2FP.TF32.F32.PACK_B R4, R4 ;  /* 0x00000004ff04723e */ /* 0x000fe200024050ff */
[C---:B------:R-:W-:Y:S01]  /*ac30*/  FMUL R9, R46.reuse, R13 ;  /* 0x0000000d2e097220 */ /* 0x040fe20000400000 */
[----:B------:R-:W-:Y:S01]  /*ac40*/  F2FP.TF32.F32.PACK_B R5, R5 ;  /* 0x00000005ff05723e */ /* 0x000fe200024050ff */
[C---:B------:R-:W-:Y:S01]  /*ac50*/  FMUL R10, R46.reuse, R14 ;  /* 0x0000000e2e0a7220 */ /* 0x040fe20000400000 */
[----:B------:R-:W-:Y:S01]  /*ac60*/  F2FP.TF32.F32.PACK_B R6, R6 ;  /* 0x00000006ff06723e */ /* 0x000fe200024050ff */
[----:B------:R-:W-:Y:S01]  /*ac70*/  FMUL R15, R46, R15 ;  /* 0x0000000f2e0f7220 */ /* 0x000fe20000400000 */
[----:B------:R-:W-:Y:S01]  /*ac80*/  F2FP.TF32.F32.PACK_B R7, R7 ;  /* 0x00000007ff07723e */ /* 0x000fe200024050ff */
[C---:B------:R-:W-:Y:S01]  /*ac90*/  FFMA R8, R49.reuse, R51, R8 ;  /* 0x0000003331087223 */ /* 0x040fe20000000008 */
[----:B------:R-:W-:Y:S01]  /*aca0*/  LOP3.LUT R51, R80, 0xffffe000, RZ, 0xc0, !PT ;  /* 0xffffe00050337812 */ /* 0x000fe200078ec0ff */
[----:B------:R-:W-:Y:S01]  /*acb0*/  FFMA R9, R49, R58, R9 ;  /* 0x0000003a31097223 */ /* 0x000fe20000000009 */
[----:B------:R-:W-:Y:S01]  /*acc0*/  LOP3.LUT R56, R81, 0xffffe000, RZ, 0xc0, !PT ;  /* 0xffffe00051387812 */ /* 0x000fe200078ec0ff */
[C---:B------:R-:W-:Y:S01]  /*acd0*/  FFMA R10, R49.reuse, R57, R10 ;  /* 0x00000039310a7223 */ /* 0x040fe2000000000a */
[----:B------:R-:W-:Y:S01]  /*ace0*/  LOP3.LUT R57, R82, 0xffffe000, RZ, 0xc0, !PT ;  /* 0xffffe00052397812 */ /* 0x000fe200078ec0ff */
[----:B------:R-:W-:Y:S01]  /*acf0*/  FFMA R11, R49, R50, R15 ;  /* 0x00000032310b7223 */ /* 0x000fe2000000000f */
[----:B------:R-:W-:Y:S01]  /*ad00*/  LOP3.LUT R58, R83, 0xffffe000, RZ, 0xc0, !PT ;  /* 0xffffe000533a7812 */ /* 0x000fe200078ec0ff */
[----:B------:R-:W-:Y:S01]  /*ad10*/  FMUL R12, R46, R16 ;  /* 0x000000102e0c7220 */ /* 0x000fe20000400000 */
[----:B------:R-:W-:Y:S01]  /*ad20*/  LOP3.LUT R50, R64, 0xffffe000, RZ, 0xc0, !PT ;  /* 0xffffe00040327812 */ /* 0x000fe200078ec0ff */
[C---:B------:R-:W-:Y:S01]  /*ad30*/  FMUL R13, R46.reuse, R17 ;  /* 0x000000112e0d7220 */ /* 0x040fe20000400000 */
[----:B------:R-:W-:Y:S01]  /*ad40*/  F2FP.TF32.F32.PACK_B R8, R8 ;  /* 0x00000008ff08723e */ /* 0x000fe200024050ff */
[----:B------:R2:W-:Y:S01]  /*ad50*/  STS.128 [R129+0x400], R4 ;  /* 0x0004000481007388 */ /* 0x0005e20000000c00 */
[----:B------:R-:W-:Y:S01]  /*ad60*/  F2FP.TF32.F32.PACK_B R9, R9 ;  /* 0x00000009ff09723e */ /* 0x000fe200024050ff */
[C---:B------:R-:W-:Y:S01]  /*ad70*/  FMUL R14, R46.reuse, R18 ;  /* 0x000000122e0e7220 */ /* 0x040fe20000400000 */
[----:B------:R-:W-:Y:S01]  /*ad80*/  F2FP.TF32.F32.PACK_B R10, R10 ;  /* 0x0000000aff0a723e */ /* 0x000fe200024050ff */
[----:B------:R-:W-:Y:S01]  /*ad90*/  FMUL R19, R46, R19 ;  /* 0x000000132e137220 */ /* 0x000fe20000400000 */
[----:B------:R-:W-:Y:S01]  /*ada0*/  F2FP.TF32.F32.PACK_B R11, R11 ;  /* 0x0000000bff0b723e */ /* 0x000fe200024050ff */
[----:B------:R-:W-:Y:S01]  /*adb0*/  FFMA R12, R49, R51, R12 ;  /* 0x00000033310c7223 */ /* 0x000fe2000000000c */
[----:B------:R-:W-:Y:S01]  /*adc0*/  LOP3.LUT R51, R66, 0xffffe000, RZ, 0xc0, !PT ;  /* 0xffffe00042337812 */ /* 0x000fe200078ec0ff */
[C---:B------:R-:W-:Y:S01]  /*add0*/  FMUL R16, R46.reuse, R20 ;  /* 0x000000142e107220 */ /* 0x040fe20000400000 */
[----:B-1----:R-:W-:Y:S01]  /*ade0*/  LOP3.LUT R52, R71, 0xffffe000, RZ, 0xc0, !PT ;  /* 0xffffe00047347812 */ /* 0x002fe200078ec0ff */
        /* <DEDUP_REMOVED lines=16> */
[C---:B------:R-:W-:Y:S01]  /*aef0*/  FFMA R17, R49.reuse, R50, R17 ;  /* 0x0000003231117223 */ /* 0x040fe20000000011 */
[----:B------:R-:W-:Y:S01]  /*af00*/  LOP3.LUT R50, R70, 0xffffe000, RZ, 0xc0, !PT ;  /* 0xffffe00046327812 */ /* 0x000fe200078ec0ff */
[----:B------:R2:W-:Y:S01]  /*af10*/  STS.128 [R126+0x400], R12 ;  /* 0x0004000c7e007388 */ /* 0x0005e20000000c00 */
[----:B------:R-:W-:Y:S01]  /*af20*/  F2FP.TF32.F32.PACK_B R16, R16 ;  /* 0x00000010ff10723e */ /* 0x000fe200024050ff */
[C---:B------:R-:W-:Y:S01]  /*af30*/  FFMA R18, R49.reuse, R51, R18 ;  /* 0x0000003331127223 */ /* 0x040fe20000000012 */
[----:B------:R-:W-:Y:S01]  /*af40*/  F2FP.TF32.F32.PACK_B R17, R17 ;  /* 0x00000011ff11723e */ /* 0x000fe200024050ff */
[C---:B------:R-:W-:Y:S01]  /*af50*/  FFMA R19, R49.reuse, R56, R23 ;  /* 0x0000003831137223 */ /* 0x040fe20000000017 */
[----:B------:R-:W-:Y:S01]  /*af60*/  LOP3.LUT R51, R72, 0xffffe000, RZ, 0xc0, !PT ;  /* 0xffffe00048337812 */ /* 0x000fe200078ec0ff */
[C---:B------:R-:W-:Y:S01]  /*af70*/  FMUL R20, R46.reuse, R24 ;  /* 0x000000182e147220 */ /* 0x040fe20000400000 */
[----:B------:R-:W-:Y:S01]  /*af80*/  F2FP.TF32.F32.PACK_B R18, R18 ;  /* 0x00000012ff12723e */ /* 0x000fe200024050ff */
[C---:B------:R-:W-:Y:S01]  /*af90*/  FMUL R21, R46.reuse, R25 ;  /* 0x000000192e157220 */ /* 0x040fe20000400000 */
[C---:B------:R-:W-:Y:S01]  /*afa0*/  FMUL R22, R46.reuse, R26 ;  /* 0x0000001a2e167220 */ /* 0x040fe20000400000 */
[C---:B------:R-:W-:Y:S01]  /*afb0*/  FMUL R27, R46.reuse, R27 ;  /* 0x0000001b2e1b7220 */ /* 0x040fe20000400000 */
[----:B------:R-:W-:Y:S01]  /*afc0*/  F2FP.TF32.F32.PACK_B R19, R19 ;  /* 0x00000013ff13723e */ /* 0x000fe200024050ff */
[C---:B------:R-:W-:Y:S01]  /*afd0*/  FFMA R20, R49.reuse, R57, R20 ;  /* 0x0000003931147223 */ /* 0x040fe20000000014 */
[C---:B------:R-:W-:Y:S01]  /*afe0*/  FFMA R21, R49.reuse, R58, R21 ;  /* 0x0000003a31157223 */ /* 0x040fe20000000015 */
[C---:B------:R-:W-:Y:S01]  /*aff0*/  FFMA R22, R49.reuse, R50, R22 ;  /* 0x0000003231167223 */ /* 0x040fe20000000016 */
[----:B------:R-:W-:Y:S01]  /*b000*/  FFMA R23, R49, R52, R27 ;  /* 0x0000003431177223 */ /* 0x000fe2000000001b */
[----:B------:R2:W-:Y:S01]  /*b010*/  STS.128 [R125+0x400], R16 ;  /* 0x000400107d007388 */ /* 0x0005e20000000c00 */
[----:B------:R-:W-:Y:S01]  /*b020*/  LOP3.LUT R54, R73, 0xffffe000, RZ, 0xc0, !PT ;  /* 0xffffe00049367812 */ /* 0x000fe200078ec0ff */
[----:B------:R-:W-:Y:S01]  /*b030*/  FMUL R24, R46, R28 ;  /* 0x0000001c2e187220 */ /* 0x000fe20000400000 */
[----:B------:R-:W-:Y:S01]  /*b040*/  LOP3.LUT R53, R74, 0xffffe000, RZ, 0xc0, !PT ;  /* 0xffffe0004a357812 */ /* 0x000fe200078ec0ff */
[C---:B------:R-:W-:Y:S01]  /*b050*/  FMUL R25, R46.reuse, R29 ;  /* 0x0000001d2e197220 */ /* 0x040fe20000400000 */
[----:B------:R-:W-:Y:S01]  /*b060*/  LOP3.LUT R50, R75, 0xffffe000, RZ, 0xc0, !PT ;  /* 0xffffe0004b327812 */ /* 0x000fe200078ec0ff */
[C---:B------:R-:W-:Y:S01]  /*b070*/  FMUL R26, R46.reuse, R30 ;  /* 0x0000001e2e1a7220 */ /* 0x040fe20000400000 */
        /* <DEDUP_REMOVED lines=30> */
[----:B------:R-:W-:Y:S02]  /*b260*/  F2FP.TF32.F32.PACK_B R31, R31 ;  /* 0x0000001fff1f723e */ /* 0x000fe400024050ff */
[----:B------:R-:W-:Y:S02]  /*b270*/  LEA R51, R61, UR36, 0x3 ;  /* 0x000000243d337c11 */ /* 0x000fe4000f8e18ff */
[----:B------:R-:W-:Y:S01]  /*b280*/  @P6 SHF.L.U32 R52, R133, 0x1f, RZ ;  /* 0x0000001f85346819 */ /* 0x000fe200000006ff */
[----:B------:R2:W-:Y:S01]  /*b290*/  STS.128 [R122+0x400], R28 ;  /* 0x0004001c7a007388 */ /* 0x0005e20000000c00 */
[----:B------:R-:W-:Y:S01]  /*b2a0*/  @!PT LDS RZ, [RZ] ;  /* 0x00000000fffff984 */ /* 0x000fe20000000800 */
[----:B------:R-:W-:Y:S01]  /*b2b0*/  @!PT LDS RZ, [RZ] ;  /* 0x00000000fffff984 */ /* 0x000fe20000000800 */
[----:B------:R-:W-:Y:S01]  /*b2c0*/  @!PT LDS RZ, [RZ] ;  /* 0x00000000fffff984 */ /* 0x000fe20000000800 */
[----:B------:R-:W-:Y:S01]  /*b2d0*/  @!PT LDS RZ, [RZ] ;  /* 0x00000000fffff984 */ /* 0x000fe20000000800 */
[----:B------:R1:W-:Y:S07]  /*b2e0*/  MEMBAR.ALL.CTA ;  /* 0x0000000000007992 */ /* 0x0003ee0000008000 */
[----:B-1----:R-:W1:Y:S02]  /*b2f0*/  FENCE.VIEW.ASYNC.S ;  /* 0x00000000000073c6 */ /* 0x002e640000000000 */
[----:B-1----:R-:W-:Y:S06]  /*b300*/  BAR.SYNC.DEFER_BLOCKING 0x1, 0x80 ;  /* 0x0042000000007b1d */ /* 0x002fec0000010000 */
[----:B------:R-:W-:Y:S05]  /*b310*/  @P0 BRA `(.L_x_137) ;  /* 0x0000000000300947 */ /* 0x000fea0003800000 */
[----:B------:R-:W-:Y:S01]  /*b320*/  UIADD3 UR10, UPT, UPT, UR36, 0x400, URZ ;  /* 0x00000400240a7890 */ /* 0x000fe2000fffe0ff */
[----:B------:R-:W-:Y:S01]  /*b330*/  R2UR UR7, R105 ;  /* 0x00000000690772ca */ /* 0x000fe200000e0000 */
[----:B------:R-:W-:Y:S02]  /*b340*/  UIADD3 UR8, UP0, UPT, UR50, 0x680, URZ ;  /* 0x0000068032087890 */ /* 0x000fe4000ff1e0ff */
[----:B------:R-:W-:Y:S02]  /*b350*/  UIADD3 UR5, UPT, UPT, UR41, 0x80, URZ ;  /* 0x0000008029057890 */ /* 0x000fe4000fffe0ff */
[----:B------:R-:W-:Y:S01]  /*b360*/  IMAD.U32 R112, RZ, RZ, UR10 ;  /* 0x0000000aff707e24 */ /* 0x000fe2000f8e00ff */
[----:B------:R-:W-:Y:S01]  /*b370*/  UIADD3.X UR9, UPT, UPT, URZ, UR51, URZ, UP0, !UPT ;  /* 0x00000033ff097290 */ /* 0x000fe200087fe4ff */
[----:B------:R-:W-:Y:S03]  /*b380*/  UMOV UR6, UR42 ;  /* 0x0000002a00067c82 */ /* 0x000fe60008000000 */
[----:B------:R-:W-:Y:S11]  /*b390*/  R2UR UR4, R112 ;  /* 0x00000000700472ca */ /* 0x000ff600000e0000 */
[----:B------:R-:W-:Y:S02]  /*b3a0*/  @!UPT UIADD3 URZ, UPT, UPT, URZ, URZ, URZ ;  /* 0x000000fffffff290 */ /* 0x000fe4000fffe0ff */
[----:B------:R1:W-:Y:S01]  /*b3b0*/  UTMASTG.3D [UR4], [UR8] ;  /* 0x00000004080073b5 */ /* 0x0003e20008010000 */
[----:B------:R0:W-:Y:S01]  /*b3c0*/  UTMACMDFLUSH ;  /* 0x00000000000079b7 */ /* 0x0001e20000000000 */
[----:B-1----:R-:W-:Y:S04]  /*b3d0*/  DEPBAR.LE SB0, 0x1 ;  /* 0x000080400000791a */ /* 0x002fe80000000000 */
.L_x_137:
[----:B------:R-:W-:Y:S05]  /*b3e0*/  BSYNC.RECONVERGENT B0 ;  /* 0x0000000000007941 */ /* 0x000fea0003800200 */
.L_x_136:
        /* <DEDUP_REMOVED lines=8> */
[----:B-1----:R-:W-:Y:S06]  /*b470*/  @!P6 BRA `(.L_x_139) ;  /* 0x000000000080e947 */ /* 0x002fec0003800000 */
[----:B------:R-:W-:Y:S01]  /*b480*/  ISETP.NE.AND P1, PT, R131, RZ, PT ;  /* 0x000000ff8300720c */ /* 0x000fe20003f25270 */
[----:B------:R-:W-:Y:S01]  /*b490*/  BSSY B0, `(.L_x_140) ;  /* 0x000000b000007945 */ /* 0x000fe20003800000 */
[----:B------:R-:W-:Y:S11]  /*b4a0*/  ISETP.NE.AND P0, PT, R63, RZ, PT ;  /* 0x000000ff3f00720c */ /* 0x000ff60003f05270 */
[----:B------:R-:W-:Y:S05]  /*b4b0*/  @P1 IMAD R2, R61, 0x4000, R130 ;  /* 0x000040003d021824 */ /* 0x000fea00078e0282 */
[----:B--2---:R-:W-:Y:S04]  /*b4c0*/  @P1 IADD3 R7, PT, PT, R2, UR36, RZ ;  /* 0x0000002402071c10 */ /* 0x004fe8000fffe0ff */
[----:B------:R-:W-:Y:S01]  /*b4d0*/  @P1 IADD3 R5, PT, PT, R132, R7, RZ ;  /* 0x0000000784051210 */ /* 0x000fe20007ffe0ff */
[--C-:B------:R-:W-:Y:S02]  /*b4e0*/  @P1 IMAD.IADD R3, R62, 0x1, R7.reuse ;  /* 0x000000013e031824 */ /* 0x100fe400078e0207 */
[----:B------:R-:W-:Y:S01]  /*b4f0*/  @P1 IMAD.IADD R0, R134, 0x1, R7 ;  /* 0x0000000186001824 */ /* 0x000fe200078e0207 */
[----:B------:R-:W-:Y:S06]  /*b500*/  @P0 BRA `(.L_x_141) ;  /* 0x00000000000c0947 */ /* 0x000fec0003800000 */
[----:B------:R-:W-:Y:S04]  /*b510*/  SHF.L.U32 R4, R133, 0x1f, RZ ;  /* 0x0000001f85047819 */ /* 0x000fe800000006ff */
[----:B------:R-:W1:Y:S02]  /*b520*/  SYNCS.PHASECHK.TRANS64.TRYWAIT P0, [R51+URZ+0x30], R4 ;  /* 0x00003004330075a7 */ /* 0x000e6400080011ff */
[----:B-1----:R-:W-:Y:S05]  /*b530*/  @!P0 BRA `(.L_x_142) ;  /* 0x0000003800508947 */ /* 0x002fea0003800000 */
.L_x_141:
[----:B------:R-:W-:Y:S05]  /*b540*/  BSYNC B0 ;  /* 0x0000000000007941 */ /* 0x000fea0003800000 */
.L_x_140:
[----:B------:R-:W-:Y:S01]  /*b550*/  ISETP.NE.AND P0, PT, R131, RZ, PT ;  /* 0x000000ff8300720c */ /* 0x000fe20003f05270 */
[----:B------:R-:W-:Y:S11]  /*b560*/  VIADD R61, R61, 0x1 ;  /* 0x000000013d3d7836 */ /* 0x000ff60000000000 */
[----:B------:R-:W-:Y:S01]  /*b570*/  @!UPT UIADD3 URZ, UPT, UPT, URZ, URZ, URZ ;  /* 0x000000fffffff290 */ /* 0x000fe2000fffe0ff */
[----:B------:R-:W3:Y:S01]  /*b580*/  @P0 LDS.128 R92, [R2+UR36+0x400] ;  /* 0x00040024025c0984 */ /* 0x000ee20008000c00 */
[----:B------:R-:W-:Y:S02]  /*b590*/  @P0 IMAD.IADD R7, R132, 0x1, R3 ;  /* 0x0000000184070824 */ /* 0x000fe400078e0203 */
[C---:B-1----:R-:W-:Y:S01]  /*b5a0*/  @P0 IMAD.IADD R4, R134.reuse, 0x1, R5 ;  /* 0x0000000186040824 */ /* 0x042fe200078e0205 */
[----:B------:R1:W4:Y:S01]  /*b5b0*/  @P0 LDS.128 R88, [R0+0x400] ;  /* 0x0004000000580984 */ /* 0x0003220000000c00 */
        /* <DEDUP_REMOVED lines=12> */
.L_x_139:
[----:B------:R-:W-:Y:S05]  /*b680*/  BSYNC B1 ;  /* 0x0000000000017941 */ /* 0x000fea0003800000 */
.L_x_138:
[----:B------:R-:W-:Y:S05]  /*b690*/  VIADD R0, R48, 0xa0 ;  /* 0x000000a030007836 */ /* 0x000fea0000000000 */
[----:B------:R-:W-:Y:S04]  /*b6a0*/  SHF.R.U32.HI R0, RZ, 0x15, R0 ;  /* 0x00000015ff007819 */ /* 0x000fe80000011600 */
[----:B------:R-:W-:Y:S11]  /*b6b0*/  LOP3.LUT P0, RZ, R0, 0x3, R111, 0x48, !PT ;  /* 0x0000000300ff7812 */ /* 0x000ff6000780486f */
[----:B------:R-:W-:Y:S02]  /*b6c0*/  @!UPT UIADD3 URZ, UPT, UPT, URZ, URZ, URZ ;  /* 0x000000fffffff290 */ /* 0x000fe4000fffe0ff */
[----:B------:R-:W-:Y:S05]  /*b6d0*/  @!P0 BRA `(.L_x_143) ;  /* 0x0000000000408947 */ /* 0x000fea0003800000 */
[----:B------:R-:W1:Y:S01]  /*b6e0*/  LDCU.64 UR8, c[0x4][0x70] ;  /* 0x01000e00ff0877ac */ /* 0x000e620008000a00 */
[----:B--2---:R-:W-:Y:S01]  /*b6f0*/  MOV R3, 0x0 ;  /* 0x0000000000037802 */ /* 0x004fe20000000f00 */
[----:B------:R-:W-:Y:S02]  /*b700*/  HFMA2 R12, -RZ, RZ, 0, 5.9604644775390625e-08 ;  /* 0x00000001ff0c7431 */ /* 0x000fe400000001ff */
[----:B------:R-:W-:Y:S02]  /*b710*/  IMAD.MOV.U32 R8, RZ, RZ, 0x192 ;  /* 0x00000192ff087424 */ /* 0x000fe400078e00ff */
[----:B------:R-:W-:Y:S01]  /*b720*/  IMAD.MOV.U32 R13, RZ, RZ, RZ ;  /* 0x000000ffff0d7224 */ /* 0x000fe200078e00ff */
[----:B------:R-:W2:Y:S01]  /*b730*/  LDCU.64 UR6, c[0x4][0x78] ;  /* 0x01000f00ff0677ac */ /* 0x000ea20008000a00 */
[----:B------:R-:W3:Y:S01]  /*b740*/  LDC.64 R2, c[0x4][R3] ;  /* 0x0100000003027b82 */ /* 0x000ee20000000a00 */
[----:B------:R-:W5:Y:S01]  /*b750*/  LDCU.64 UR4, c[0x4][0x10] ;  /* 0x01000200ff0477ac */ /* 0x000f620008000a00 */
[----:B-1----:R-:W-:Y:S01]  /*b760*/  MOV R5, UR9 ;  /* 0x0000000900057c02 */ /* 0x002fe20008000f00 */
[----:B------:R-:W-:Y:S01]  /*b770*/  IMAD.U32 R4, RZ, RZ, UR8 ;  /* 0x00000008ff047e24 */ /* 0x000fe2000f8e00ff */
[----:B--2---:R-:W-:Y:S01]  /*b780*/  MOV R7, UR7 ;  /* 0x0000000700077c02 */ /* 0x004fe20008000f00 */
[----:B------:R-:W-:Y:S01]  /*b790*/  IMAD.U32 R6, RZ, RZ, UR6 ;  /* 0x00000006ff067e24 */ /* 0x000fe2000f8e00ff */
[----:B-----5:R-:W-:Y:S01]  /*b7a0*/  MOV R11, UR5 ;  /* 0x00000005000b7c02 */ /* 0x020fe20008000f00 */
[----:B------:R-:W-:Y:S02]  /*b7b0*/  IMAD.U32 R10, RZ, RZ, UR4 ;  /* 0x00000004ff0a7e24 */ /* 0x000fe4000f8e00ff */
[----:B------:R-:W-:Y:S07]  /*b7c0*/  LEPC R20, `(.L_x_143) ;  /* 0x000000001014794e */ /* 0x000fee0000000000 */
[----:B---34-:R-:W-:Y:S05]  /*b7d0*/  CALL.ABS.NOINC R2 ;  /* 0x0000000002007343 */ /* 0x018fea0003c00000 */
.L_x_143:
[----:B------:R-:W-:Y:S01]  /*b7e0*/  ISETP.NE.AND P6, PT, R127, RZ, PT ;  /* 0x000000ff7f00720c */ /* 0x000fe20003fc5270 */
[----:B------:R-:W-:Y:S05]  /*b7f0*/  WARPSYNC.ALL ;  /* 0x0000000000007948 */ /* 0x000fea0003800000 */
[----:B------:R-:W-:Y:S01]  /*b800*/  R2UR UR4, R48 ;  /* 0x00000000300472ca */ /* 0x000fe200000e0000 */
[----:B------:R-:W-:Y:S01]  /*b810*/  IMAD.U32 R0, RZ, RZ, UR43 ;  /* 0x0000002bff007e24 */ /* 0x000fe2000f8e00ff */
[----:B---3--:R-:W-:Y:S01]  /*b820*/  LOP3.LUT R50, R92, 0xffffe000, RZ, 0xc0, !PT ;  /* 0xffffe0005c327812 */ /* 0x008fe200078ec0ff */
[----:B------:R-:W-:Y:S01]  /*b830*/  IMAD.U32 R51, RZ, RZ, UR37 ;  /* 0x00000025ff337e24 */ /* 0x000fe2000f8e00ff */
[----:B------:R-:W-:Y:S01]  /*b840*/  ISETP.NE.AND P0, PT, R118, RZ, PT ;  /* 0x000000ff7600720c */ /* 0x000fe20003f05270 */
[----:B------:R-:W-:Y:S02]  /*b850*/  BSSY.RECONVERGENT B0, `(.L_x_144) ;  /* 0x000009f000007945 */ /* 0x000fe40003800200 */
[----:B------:R-:W-:Y:S05]  /*b860*/  @P6 LEA R0, R0, UR36, 0x3 ;  /* 0x0000002400006c11 */ /* 0x000fea000f8e18ff */
[----:B------:R-:W-:Y:S01]  /*b870*/  @P6 VIADD R0, R0, 0x50 ;  /* 0x0000005000006836 */ /* 0x000fe20000000000 */
[----:B--2---:R-:W1:Y:S04]  /*b880*/  LDTM.x32 R4, tmem[UR4+0xa0] ;  /* 0x0000a004000479ee */ /* 0x004e6800082c0000 */
[----:B------:R-:W-:Y:S01]  /*b890*/  @P6 PRMT R51, R51, 0x654, R0 ;  /* 0x0000065433336816 */ /* 0x000fe20000000000 */
[C---:B-1----:R-:W-:Y:S01]  /*b8a0*/  FMUL R0, R46.reuse, R4 ;  /* 0x000000042e007220 */ /* 0x042fe20000400000 */
[C---:B------:R-:W-:Y:S01]  /*b8b0*/  FMUL R3, R46.reuse, R6 ;  /* 0x000000062e037220 */ /* 0x040fe20000400000 */
        /* <DEDUP_REMOVED lines=9> */
[----:B------:R-:W-:Y:S01]  /*b950*/  FFMA R52, R49, R50, R0 ;  /* 0x0000003231347223 */ /* 0x000fe20000000000 */
[----:B------:R-:W-:Y:S01]  /*b960*/  LOP3.LUT R0, R93, 0xffffe000, RZ, 0xc0, !PT ;  /* 0xffffe0005d007812 */ /* 0x000fe200078ec0ff */
[C---:B------:R-:W-:Y:S01]  /*b970*/  FMUL R2, R46.reuse, R5 ;  /* 0x000000052e027220 */ /* 0x040fe20000400000 */
[----:B----4-:R-:W-:Y:S01]  /*b980*/  LOP3.LUT R50, R89, 0xffffe000, RZ, 0xc0, !PT ;  /* 0xffffe00059327812 */ /* 0x010fe200078ec0ff */
[C---:B------:R-:W-:Y:S01]  /*b990*/  FMUL R22, R46.reuse, R26 ;  /* 0x0000001a2e167220 */ /* 0x040fe20000400000 */
[----:B------:R-:W-:Y:S01]  /*b9a0*/  F2FP.TF32.F32.PACK_B R52, R52 ;  /* 0x00000034ff34723e */ /* 0x000fe200024050ff */
[C---:B------:R-:W-:Y:S01]  /*b9b0*/  FMUL R24, R46.reuse, R28 ;  /* 0x0000001c2e187220 */ /* 0x040fe20000400000 */
[C---:B------:R-:W-:Y:S01]  /*b9c0*/  FMUL R5, R46.reuse, R9 ;  /* 0x000000092e057220 */ /* 0x040fe20000400000 */
[C---:B------:R-:W-:Y:S01]  /*b9d0*/  FMUL R26, R46.reuse, R30 ;  /* 0x0000001e2e1a7220 */ /* 0x040fe20000400000 */
[----:B------:R-:W-:Y:S01]  /*b9e0*/  FMUL R28, R46, R32 ;  /* 0x000000202e1c7220 */ /* 0x000fe20000400000 */
[----:B------:R-:W-:Y:S01]  /*b9f0*/  LOP3.LUT R32, R94, 0xffffe000, RZ, 0xc0, !PT ;  /* 0xffffe0005e207812 */ /* 0x000fe200078ec0ff */
[C---:B------:R-:W-:Y:S01]  /*ba00*/  FMUL R9, R46.reuse, R13 ;  /* 0x0000000d2e097220 */ /* 0x040fe20000400000 */
[C---:B------:R-:W-:Y:S01]  /*ba10*/  FMUL R30, R46.reuse, R34 ;  /* 0x000000222e1e7220 */ /* 0x040fe20000400000 */
[----:B------:R-:W-:Y:S01]  /*ba20*/  LOP3.LUT R34, R95, 0xffffe000, RZ, 0xc0, !PT ;  /* 0xffffe0005f227812 */ /* 0x000fe200078ec0ff */
[C---:B------:R-:W-:Y:S01]  /*ba30*/  FMUL R13, R46.reuse, R17 ;  /* 0x000000112e0d7220 */ /* 0x040fe20000400000 */
[C---:B------:R-:W-:Y:S01]  /*ba40*/  FMUL R7, R46.reuse, R7 ;  /* 0x000000072e077220 */ /* 0x040fe20000400000 */
[C---:B------:R-:W-:Y:S01]  /*ba50*/  FMUL R17, R46.reuse, R21 ;  /* 0x000000152e117220 */ /* 0x040fe20000400000 */
[----:B------:R-:W-:Y:S01]  /*ba60*/  FMUL R21, R46, R25 ;  /* 0x000000192e157220 */ /* 0x000fe20000400000 */
[----:B------:R-:W-:Y:S01]  /*ba70*/  FFMA R53, R49, R0, R2 ;  /* 0x0000000031357223 */ /* 0x000fe20000000002 */
[----:B------:R-:W-:Y:S01]  /*ba80*/  LOP3.LUT R0, R90, 0xffffe000, RZ, 0xc0, !PT ;  /* 0xffffe0005a007812 */ /* 0x000fe200078ec0ff */
[C---:B------:R-:W-:Y:S01]  /*ba90*/  FMUL R25, R46.reuse, R29 ;  /* 0x0000001d2e197220 */ /* 0x040fe20000400000 */
[----:B------:R-:W-:Y:S01]  /*baa0*/  LOP3.LUT R2, R91, 0xffffe000, RZ, 0xc0, !PT ;  /* 0xffffe0005b027812 */ /* 0x000fe200078ec0ff */
[C---:B------:R-:W-:Y:S01]  /*bab0*/  FFMA R54, R49.reuse, R32, R3 ;  /* 0x0000002031367223 */ /* 0x040fe20000000003 */
[----:B------:R-:W-:Y:S01]  /*bac0*/  F2FP.TF32.F32.PACK_B R53, R53 ;  /* 0x00000035ff35723e */ /* 0x000fe200024050ff */
[----:B------:R-:W-:Y:S01]  /*bad0*/  FMUL R29, R46, R33 ;  /* 0x000000212e1d7220 */ /* 0x000fe20000400000 */
[----:B------:R-:W-:Y:S01]  /*bae0*/  LOP3.LUT R33, R88, 0xffffe000, RZ, 0xc0, !PT ;  /* 0xffffe00058217812 */ /* 0x000fe200078ec0ff */
[C---:B------:R-:W-:Y:S01]  /*baf0*/  FFMA R55, R49.reuse, R34, R7 ;  /* 0x0000002231377223 */ /* 0x040fe20000000007 */
[----:B------:R-:W-:Y:S01]  /*bb00*/  F2FP.TF32.F32.PACK_B R54, R54 ;  /* 0x00000036ff36723e */ /* 0x000fe200024050ff */
[----:B------:R-:W-:Y:S01]  /*bb10*/  FMUL R11, R46, R11 ;  /* 0x0000000b2e0b7220 */ /* 0x000fe20000400000 */
[----:B------:R-:W-:Y:S01]  /*bb20*/  LOP3.LUT R3, R84, 0xffffe000, RZ, 0xc0, !PT ;  /* 0xffffe00054037812 */ /* 0x000fe200078ec0ff */
[C---:B------:R-:W-:Y:S01]  /*bb30*/  FFMA R4, R49.reuse, R33, R4 ;  /* 0x0000002131047223 */ /* 0x040fe20000000004 */
[----:B------:R-:W-:Y:S01]  /*bb40*/  F2FP.TF32.F32.PACK_B R55, R55 ;  /* 0x00000037ff37723e */ /* 0x000fe200024050ff */
[----:B------:R-:W-:Y:S01]  /*bb50*/  FFMA R5, R49, R50, R5 ;  /* 0x0000003231057223 */ /* 0x000fe20000000005 */
[----:B------:R-:W-:Y:S01]  /*bb60*/  LOP3.LUT R32, R85, 0xffffe000, RZ, 0xc0, !PT ;  /* 0xffffe00055207812 */ /* 0x000fe200078ec0ff */
[C---:B------:R-:W-:Y:S01]  /*bb70*/  FFMA R6, R49.reuse, R0, R6 ;  /* 0x0000000031067223 */ /* 0x040fe20000000006 */
[----:B------:R-:W-:Y:S01]  /*bb80*/  F2FP.TF32.F32.PACK_B R4, R4 ;  /* 0x00000004ff04723e */ /* 0x000fe200024050ff */
[C---:B------:R-:W-:Y:S01]  /*bb90*/  FFMA R7, R49.reuse, R2, R11 ;  /* 0x0000000231077223 */ /* 0x040fe2000000000b */
[----:B------:R-:W-:Y:S01]  /*bba0*/  F2FP.TF32.F32.PACK_B R5, R5 ;  /* 0x00000005ff05723e */ /* 0x000fe200024050ff */
[----:B------:R-:W-:Y:S01]  /*bbb0*/  STS.128 [R130+UR36+0x4400], R52 ;  /* 0x0044003482007988 */ /* 0x000fe20008000c24 */
[----:B------:R-:W-:Y:S01]  /*bbc0*/  F2FP.TF32.F32.PACK_B R6, R6 ;  /* 0x00000006ff06723e */ /* 0x000fe200024050ff */
[C---:B------:R-:W-:Y:S01]  /*bbd0*/  FFMA R8, R49.reuse, R3, R8 ;  /* 0x0000000331087223 */ /* 0x040fe20000000008 */
[----:B------:R-:W-:Y:S01]  /*bbe0*/  F2FP.TF32.F32.PACK_B R7, R7 ;  /* 0x00000007ff07723e */ /* 0x000fe200024050ff */
[----:B------:R-:W-:Y:S01]  /*bbf0*/  FFMA R9, R49, R32, R9 ;  /* 0x0000002031097223 */ /* 0x000fe20000000009 */
[----:B------:R-:W-:Y:S01]  /*bc00*/  LOP3.LUT R33, R86, 0xffffe000, RZ, 0xc0, !PT ;  /* 0xffffe00056217812 */ /* 0x000fe200078ec0ff */
[----:B------:R-:W-:Y:S01]  /*bc10*/  FMUL R15, R46, R15 ;  /* 0x0000000f2e0f7220 */ /* 0x000fe20000400000 */
[----:B------:R-:W-:Y:S01]  /*bc20*/  LOP3.LUT R0, R87, 0xffffe000, RZ, 0xc0, !PT ;  /* 0xffffe00057007812 */ /* 0x000fe200078ec0ff */
[----:B------:R1:W-:Y:S01]  /*bc30*/  STS.128 [R129+0x4400], R4 ;  /* 0x0044000481007388 */ /* 0x0003e20000000c00 */
[----:B------:R-:W-:Y:S01]  /*bc40*/  LOP3.LUT R3, R80, 0xffffe000, RZ, 0xc0, !PT ;  /* 0xffffe00050037812 */ /* 0x000fe200078ec0ff */
[----:B------:R-:W-:Y:S01]  /*bc50*/  FFMA R10, R49, R33, R10 ;  /* 0x00000021310a7223 */ /* 0x000fe2000000000a */
[----:B------:R-:W-:Y:S01]  /*bc60*/  LOP3.LUT R2, R81, 0xffffe000, RZ, 0xc0, !PT ;  /* 0xffffe00051027812 */ /* 0x000fe200078ec0ff */
[C---:B------:R-:W-:Y:S01]  /*bc70*/  FFMA R11, R49.reuse, R0, R15 ;  /* 0x00000000310b7223 */ /* 0x040fe2000000000f */
[----:B------:R-:W-:Y:S01]  /*bc80*/  LOP3.LUT R33, R82, 0xffffe000, RZ, 0xc0, !PT ;  /* 0xffffe00052217812 */ /* 0x000fe200078ec0ff */
[----:B------:R-:W-:Y:S01]  /*bc90*/  FFMA R12, R49, R3, R12 ;  /* 0x00000003310c7223 */ /* 0x000fe2000000000c */
[----:B------:R-:W-:Y:S01]  /*bca0*/  LOP3.LUT R32, R83, 0xffffe000, RZ, 0xc0, !PT ;  /* 0xffffe00053207812 */ /* 0x000fe200078ec0ff */
[C---:B------:R-:W-:Y:S01]  /*bcb0*/  FFMA R13, R49.reuse, R2, R13 ;  /* 0x00000002310d7223 */ /* 0x040fe2000000000d */
[----:B------:R-:W-:Y:S01]  /*bcc0*/  LOP3.LUT R0, R64, 0xffffe000, RZ, 0xc0, !PT ;  /* 0xffffe00040007812 */ /* 0x000fe200078ec0ff */
[C---:B------:R-:W-:Y:S01]  /*bcd0*/  FMUL R19, R46.reuse, R19 ;  /* 0x000000132e137220 */ /* 0x040fe20000400000 */
[----:B------:R-:W-:Y:S01]  /*bce0*/  F2FP.TF32.F32.PACK_B R8, R8 ;  /* 0x00000008ff08723e */ /* 0x000fe200024050ff */
[C---:B------:R-:W-:Y:S01]  /*bcf0*/  FFMA R14, R49.reuse, R33, R14 ;  /* 0x00000021310e7223 */ /* 0x040fe2000000000e */
[----:B------:R-:W-:Y:S01]  /*bd00*/  F2FP.TF32.F32.PACK_B R9, R9 ;  /* 0x00000009ff09723e */ /* 0x000fe200024050ff */
[C---:B------:R-:W-:Y:S01]  /*bd10*/  FFMA R15, R49.reuse, R32, R19 ;  /* 0x00000020310f7223 */ /* 0x040fe20000000013 */
[----:B------:R-:W-:Y:S01]  /*bd20*/  F2FP.TF32.F32.PACK_B R10, R10 ;  /* 0x0000000aff0a723e */ /* 0x000fe200024050ff */
[----:B------:R-:W-:Y:S01]  /*bd30*/  FFMA R16, R49, R0, R16 ;  /* 0x0000000031107223 */ /* 0x000fe20000000010 */
[----:B------:R-:W-:Y:S01]  /*bd40*/  F2FP.TF32.F32.PACK_B R11, R11 ;  /* 0x0000000bff0b723e */ /* 0x000fe200024050ff */
[C---:B------:R-:W-:Y:S01]  /*bd50*/  FMUL R23, R46.reuse, R23 ;  /* 0x000000172e177220 */ /* 0x040fe20000400000 */
[----:B------:R-:W-:Y:S01]  /*bd60*/  LOP3.LUT R0, R65, 0xffffe000, RZ, 0xc0, !PT ;  /* 0xffffe00041007812 */ /* 0x000fe200078ec0ff */
[----:B------:R-:W-:Y:S01]  /*bd70*/  FMUL R27, R46, R27 ;  /* 0x0000001b2e1b7220 */ /* 0x000fe20000400000 */
[----:B------:R-:W-:Y:S01]  /*bd80*/  LOP3.LUT R3, R66, 0xffffe000, RZ, 0xc0, !PT ;  /* 0xffffe00042037812 */ /* 0x000fe200078ec0ff */
[----:B------:R2:W-:Y:S01]  /*bd90*/  STS.128 [R128+0x4400], R8 ;  /* 0x0044000880007388 */ /* 0x0005e20000000c00 */
[----:B------:R-:W-:Y:S01]  /*bda0*/  LOP3.LUT R2, R67, 0xffffe000, RZ, 0xc0, !PT ;  /* 0xffffe00043027812 */ /* 0x000fe200078ec0ff */
[C---:B------:R-:W-:Y:S01]  /*bdb0*/  FFMA R17, R49.reuse, R0, R17 ;  /* 0x0000000031117223 */ /* 0x040fe20000000011 */
[----:B------:R-:W-:Y:S01]  /*bdc0*/  F2FP.TF32.F32.PACK_B R12, R12 ;  /* 0x0000000cff0c723e */ /* 0x000fe200024050ff */
[C---:B------:R-:W-:Y:S01]  /*bdd0*/  FFMA R18, R49.reuse, R3, R18 ;  /* 0x0000000331127223 */ /* 0x040fe20000000012 */
[----:B------:R-:W-:Y:S01]  /*bde0*/  F2FP.TF32.F32.PACK_B R13, R13 ;  /* 0x0000000dff0d723e */ /* 0x000fe200024050ff */
[----:B------:R-:W-:Y:S01]  /*bdf0*/  FFMA R19, R49, R2, R23 ;  /* 0x0000000231137223 */ /* 0x000fe20000000017 */
[----:B------:R-:W-:Y:S01]  /*be00*/  F2FP.TF32.F32.PACK_B R14, R14 ;  /* 0x0000000eff0e723e */ /* 0x000fe200024050ff */
[C---:B------:R-:W-:Y:S01]  /*be10*/  FMUL R31, R46.reuse, R31 ;  /* 0x0000001f2e1f7220 */ /* 0x040fe20000400000 */
[----:B------:R-:W-:Y:S01]  /*be20*/  F2FP.TF32.F32.PACK_B R15, R15 ;  /* 0x0000000fff0f723e */ /* 0x000fe200024050ff */
[----:B------:R-:W-:Y:S01]  /*be30*/  FMUL R35, R46, R35 ;  /* 0x000000232e237220 */ /* 0x000fe20000400000 */
[----:B------:R-:W-:Y:S02]  /*be40*/  LOP3.LUT R33, R68, 0xffffe000, RZ, 0xc0, !PT ;  /* 0xffffe00044217812 */ /* 0x000fe400078ec0ff */
[----:B------:R-:W-:Y:S01]  /*be50*/  LOP3.LUT R32, R69, 0xffffe000, RZ, 0xc0, !PT ;  /* 0xffffe00045207812 */ /* 0x000fe200078ec0ff */
[----:B------:R2:W-:Y:S01]  /*be60*/  STS.128 [R126+0x4400], R12 ;  /* 0x0044000c7e007388 */ /* 0x0005e20000000c00 */
[----:B------:R-:W-:Y:S01]  /*be70*/  LOP3.LUT R0, R70, 0xffffe000, RZ, 0xc0, !PT ;  /* 0xffffe00046007812 */ /* 0x000fe200078ec0ff */
[----:B------:R-:W-:Y:S01]  /*be80*/  FFMA R20, R49, R33, R20 ;  /* 0x0000002131147223 */ /* 0x000fe20000000014 */
[----:B------:R-:W-:Y:S01]  /*be90*/  LOP3.LUT R2, R71, 0xffffe000, RZ, 0xc0, !PT ;  /* 0xffffe00047027812 */ /* 0x000fe200078ec0ff */
[C---:B------:R-:W-:Y:S01]  /*bea0*/  FFMA R21, R49.reuse, R32, R21 ;  /* 0x0000002031157223 */ /* 0x040fe20000000015 */
[----:B------:R-:W-:Y:S01]  /*beb0*/  F2FP.TF32.F32.PACK_B R16, R16 ;  /* 0x00000010ff10723e */ /* 0x000fe200024050ff */
[C---:B------:R-:W-:Y:S01]  /*bec0*/  FFMA R22, R49.reuse, R0, R22 ;  /* 0x0000000031167223 */ /* 0x040fe20000000016 */
[----:B------:R-:W-:Y:S01]  /*bed0*/  F2FP.TF32.F32.PACK_B R17, R17 ;  /* 0x00000011ff11723e */ /* 0x000fe200024050ff */
[----:B------:R-:W-:Y:S01]  /*bee0*/  FFMA R23, R49, R2, R27 ;  /* 0x0000000231177223 */ /* 0x000fe2000000001b */
[----:B------:R-:W-:Y:S02]  /*bef0*/  F2FP.TF32.F32.PACK_B R18, R18 ;  /* 0x00000012ff12723e */ /* 0x000fe400024050ff */
[----:B------:R-:W-:Y:S02]  /*bf00*/  F2FP.TF32.F32.PACK_B R19, R19 ;  /* 0x00000013ff13723e */ /* 0x000fe400024050ff */
[----:B------:R-:W-:Y:S02]  /*bf10*/  LOP3.LUT R3, R72, 0xffffe000, RZ, 0xc0, !PT ;  /* 0xffffe00048037812 */ /* 0x000fe400078ec0ff */
[----:B-1----:R-:W-:Y:S01]  /*bf20*/  LOP3.LUT R4, R73, 0xffffe000, RZ, 0xc0, !PT ;  /* 0xffffe00049047812 */ /* 0x002fe200078ec0ff */
        /* <DEDUP_REMOVED lines=48> */
[----:B-1----:R-:W-:Y:S04]  /*c230*/  DEPBAR.LE SB0, 0x1 ;  /* 0x000080400000791a */ /* 0x002fe80000000000 */
.L_x_145:
[----:B------:R-:W-:Y:S05]  /*c240*/  BSYNC.RECONVERGENT B0 ;  /* 0x0000000000007941 */ /* 0x000fea0003800200 */
.L_x_144:
        /* <DEDUP_REMOVED lines=13> */
[----:B------:R-:W-:Y:S04]  /*c320*/  @P1 IADD3 R7, PT, PT, R4, UR36, RZ ;  /* 0x0000002404071c10 */ /* 0x000fe8000fffe0ff */
[----:B------:R-:W-:Y:S01]  /*c330*/  @P1 IADD3 R5, PT, PT, R132, R7, RZ ;  /* 0x0000000784051210 */ /* 0x000fe20007ffe0ff */
[--C-:B------:R-:W-:Y:S02]  /*c340*/  @P1 IMAD.IADD R3, R62, 0x1, R7.reuse ;  /* 0x000000013e031824 */ /* 0x100fe400078e0207 */
[----:B------:R-:W-:Y:S01]  /*c350*/  @P1 IMAD.IADD R2, R134, 0x1, R7 ;  /* 0x0000000186021824 */ /* 0x000fe200078e0207 */
[----:B------:R-:W-:Y:S06]  /*c360*/  @P0 BRA `(.L_x_149) ;  /* 0x00000000000c0947 */ /* 0x000fec0003800000 */
[----:B------:R-:W-:Y:S04]  /*c370*/  SHF.L.U32 R7, R133, 0x1f, RZ ;  /* 0x0000001f85077819 */ /* 0x000fe800000006ff */
[----:B------:R-:W1:Y:S02]  /*c380*/  SYNCS.PHASECHK.TRANS64.TRYWAIT P0, [R0+URZ+0x30], R7 ;  /* 0x00003007000075a7 */ /* 0x000e6400080011ff */
[----:B-1----:R-:W-:Y:S05]  /*c390*/  @!P0 BRA `(.L_x_150) ;  /* 0x0000002800cc8947 */ /* 0x002fea0003800000 */
.L_x_149:
[----:B------:R-:W-:Y:S05]  /*c3a0*/  BSYNC B0 ;  /* 0x0000000000007941 */ /* 0x000fea0003800000 */
.L_x_148:
[----:B------:R-:W-:Y:S01]  /*c3b0*/  ISETP.NE.AND P0, PT, R131, RZ, PT ;  /* 0x000000ff8300720c */ /* 0x000fe20003f05270 */
[----:B------:R-:W-:Y:S11]  /*c3c0*/  VIADD R61, R61, 0x1 ;  /* 0x000000013d3d7836 */ /* 0x000ff60000000000 */
[----:B------:R-:W-:Y:S01]  /*c3d0*/  @!UPT UIADD3 URZ, UPT, UPT, URZ, URZ, URZ ;  /* 0x000000fffffff290 */ /* 0x000fe2000fffe0ff */
[----:B------:R-:W3:Y:S01]  /*c3e0*/  @P0 LDS.128 R92, [R4+UR36+0x400] ;  /* 0x00040024045c0984 */ /* 0x000ee20008000c00 */
[----:B-1----:R-:W-:Y:S02]  /*c3f0*/  @P0 IMAD.IADD R7, R132, 0x1, R3 ;  /* 0x0000000184070824 */ /* 0x002fe400078e0203 */
[C---:B------:R-:W-:Y:S01]  /*c400*/  @P0 IMAD.IADD R0, R134.reuse, 0x1, R5 ;  /* 0x0000000186000824 */ /* 0x040fe200078e0205 */
[----:B------:R1:W4:Y:S01]  /*c410*/  @P0 LDS.128 R88, [R2+0x400] ;  /* 0x0004000002580984 */ /* 0x0003220000000c00 */
[C---:B------:R-:W-:Y:S02]  /*c420*/  @P0 IMAD.IADD R6, R134.reuse, 0x1, R3 ;  /* 0x0000000186060824 */ /* 0x040fe400078e0203 */
[----:B--2---:R-:W-:Y:S01]  /*c430*/  @P0 IMAD.IADD R8, R134, 0x1, R7 ;  /* 0x0000000186080824 */ /* 0x004fe200078e0207 */
        /* <DEDUP_REMOVED lines=10> */
.L_x_147:
[----:B------:R-:W-:Y:S05]  /*c4e0*/  BSYNC B1 ;  /* 0x0000000000017941 */ /* 0x000fea0003800000 */
.L_x_146:
[----:B--2---:R-:W-:Y:S05]  /*c4f0*/  VIADD R0, R48, 0xc0 ;  /* 0x000000c030007836 */ /* 0x004fea0000000000 */
[----:B------:R-:W-:Y:S04]  /*c500*/  SHF.R.U32.HI R0, RZ, 0x15, R0 ;  /* 0x00000015ff007819 */ /* 0x000fe80000011600 */
[----:B------:R-:W-:Y:S11]  /*c510*/  LOP3.LUT P0, RZ, R0, 0x3, R111, 0x48, !PT ;  /* 0x0000000300ff7812 */ /* 0x000ff6000780486f */
[----:B------:R-:W-:Y:S02]  /*c520*/  @!UPT UIADD3 URZ, UPT, UPT, URZ, URZ, URZ ;  /* 0x000000fffffff290 */ /* 0x000fe4000fffe0ff */
[----:B------:R-:W-:Y:S05]  /*c530*/  @!P0 BRA `(.L_x_151) ;  /* 0x0000000000408947 */ /* 0x000fea0003800000 */
[----:B------:R-:W1:Y:S01]  /*c540*/  LDCU.64 UR8, c[0x4][0x70] ;  /* 0x01000e00ff0877ac */ /* 0x000e620008000a00 */
[----:B------:R-:W-:Y:S01]  /*c550*/  MOV R3, 0x0 ;  /* 0x0000000000037802 */ /* 0x000fe20000000f00 */
        /* <DEDUP_REMOVED lines=14> */
.L_x_151:
        /* <DEDUP_REMOVED lines=10> */
[----:B------:R-:W1:Y:S04]  /*c6e0*/  LDTM.x32 R4, tmem[UR4+0xc0] ;  /* 0x0000c004000479ee */ /* 0x000e6800082c0000 */
        /* <DEDUP_REMOVED lines=155> */
.L_x_153:
[----:B------:R-:W-:Y:S05]  /*d0a0*/  BSYNC.RECONVERGENT B0 ;  /* 0x0000000000007941 */ /* 0x000fea0003800200 */
.L_x_152:
        /* <DEDUP_REMOVED lines=21> */
.L_x_157:
[----:B------:R-:W-:Y:S05]  /*d200*/  BSYNC B0 ;  /* 0x0000000000007941 */ /* 0x000fea0003800000 */
.L_x_156:
[----:B------:R-:W-:Y:S11]  /*d210*/  ISETP.NE.AND P0, PT, R131, RZ, PT ;  /* 0x000000ff8300720c */ /* 0x000ff60003f05270 */
[----:B------:R-:W-:Y:S02]  /*d220*/  @!UPT UIADD3 URZ, UPT, UPT, URZ, URZ, URZ ;  /* 0x000000fffffff290 */ /* 0x000fe4000fffe0ff */
[----:B------:R3:W4:Y:S01]  /*d230*/  @P0 LDS.128 R92, [R61+UR36+0x400] ;  /* 0x000400243d5c0984 */ /* 0x0007220008000c00 */
[----:B--2---:R-:W-:Y:S01]  /*d240*/  @P0 IMAD.IADD R9, R132, 0x1, R5 ;  /* 0x0000000184090824 */ /* 0x004fe200078e0205 */
[C---:B------:R-:W-:Y:S01]  /*d250*/  @P0 IADD3 R2, PT, PT, R134.reuse, R5, RZ ;  /* 0x0000000586020210 */ /* 0x040fe20007ffe0ff */
[C---:B-1----:R-:W-:Y:S01]  /*d260*/  @P0 IMAD.IADD R0, R134.reuse, 0x1, R7 ;  /* 0x0000000186000824 */ /* 0x042fe200078e0207 */
        /* <DEDUP_REMOVED lines=8> */
.L_x_155:
[----:B------:R-:W-:Y:S05]  /*d2f0*/  BSYNC B1 ;  /* 0x0000000000017941 */ /* 0x000fea0003800000 */
.L_x_154:
[----:B---3--:R-:W-:Y:S05]  /*d300*/  VIADD R0, R48, 0xe0 ;  /* 0x000000e030007836 */ /* 0x008fea0000000000 */
[----:B------:R-:W-:Y:S04]  /*d310*/  SHF.R.U32.HI R0, RZ, 0x15, R0 ;  /* 0x00000015ff007819 */ /* 0x000fe80000011600 */
[----:B------:R-:W-:Y:S11]  /*d320*/  LOP3.LUT P0, RZ, R0, 0x3, R111, 0x48, !PT ;  /* 0x0000000300ff7812 */ /* 0x000ff6000780486f */
[----:B------:R-:W-:Y:S02]  /*d330*/  @!UPT UIADD3 URZ, UPT, UPT, URZ, URZ, URZ ;  /* 0x000000fffffff290 */ /* 0x000fe4000fffe0ff */
[----:B------:R-:W-:Y:S05]  /*d340*/  @!P0 BRA `(.L_x_159) ;  /* 0x0000000000408947 */ /* 0x000fea0003800000 */
[----:B------:R-:W3:Y:S01]  /*d350*/  LDCU.64 UR8, c[0x4][0x70] ;  /* 0x01000e00ff0877ac */ /* 0x000ee20008000a00 */
[----:B------:R-:W-:Y:S01]  /*d360*/  MOV R3, 0x0 ;  /* 0x0000000000037802 */ /* 0x000fe20000000f00 */
[----:B--2---:R-:W-:Y:S02]  /*d370*/  HFMA2 R12, -RZ, RZ, 0, 5.9604644775390625e-08 ;  /* 0x00000001ff0c7431 */ /* 0x004fe400000001ff */
[----:B------:R-:W-:Y:S02]  /*d380*/  IMAD.MOV.U32 R8, RZ, RZ, 0x192 ;  /* 0x00000192ff087424 */ /* 0x000fe400078e00ff */
[----:B------:R-:W-:Y:S01]  /*d390*/  IMAD.MOV.U32 R13, RZ, RZ, RZ ;  /* 0x000000ffff0d7224 */ /* 0x000fe200078e00ff */
[----:B------:R-:W2:Y:S01]  /*d3a0*/  LDCU.64 UR6, c[0x4][0x78] ;  /* 0x01000f00ff0677ac */ /* 0x000ea20008000a00 */
[----:B------:R-:W1:Y:S01]  /*d3b0*/  LDC.64 R2, c[0x4][R3] ;  /* 0x0100000003027b82 */ /* 0x000e620000000a00 */
[----:B------:R-:W5:Y:S01]  /*d3c0*/  LDCU.64 UR4, c[0x4][0x10] ;  /* 0x01000200ff0477ac */ /* 0x000f620008000a00 */
[----:B---3--:R-:W-:Y:S01]  /*d3d0*/  MOV R5, UR9 ;  /* 0x0000000900057c02 */ /* 0x008fe20008000f00 */
[----:B------:R-:W-:Y:S01]  /*d3e0*/  IMAD.U32 R4, RZ, RZ, UR8 ;  /* 0x00000008ff047e24 */ /* 0x000fe2000f8e00ff */
[----:B--2---:R-:W-:Y:S01]  /*d3f0*/  MOV R7, UR7 ;  /* 0x0000000700077c02 */ /* 0x004fe20008000f00 */
[----:B------:R-:W-:Y:S01]  /*d400*/  IMAD.U32 R6, RZ, RZ, UR6 ;  /* 0x00000006ff067e24 */ /* 0x000fe2000f8e00ff */
[----:B-----5:R-:W-:Y:S01]  /*d410*/  MOV R11, UR5 ;  /* 0x00000005000b7c02 */ /* 0x020fe20008000f00 */
[----:B------:R-:W-:Y:S02]  /*d420*/  IMAD.U32 R10, RZ, RZ, UR4 ;  /* 0x00000004ff0a7e24 */ /* 0x000fe4000f8e00ff */
[----:B------:R-:W-:Y:S07]  /*d430*/  LEPC R20, `(.L_x_159) ;  /* 0x000000001014794e */ /* 0x000fee0000000000 */
[----:B-1--4-:R-:W-:Y:S05]  /*d440*/  CALL.ABS.NOINC R2 ;  /* 0x0000000002007343 */ /* 0x012fea0003c00000 */
.L_x_159:
[----:B------:R-:W-:Y:S01]  /*d450*/  ISETP.NE.AND P0, PT, R118, RZ, PT ;  /* 0x000000ff7600720c */ /* 0x000fe20003f05270 */
[----:B------:R-:W-:Y:S05]  /*d460*/  WARPSYNC.ALL ;  /* 0x0000000000007948 */ /* 0x000fea0003800000 */
[----:B------:R-:W-:Y:S01]  /*d470*/  R2UR UR4, R48 ;  /* 0x00000000300472ca */ /* 0x000fe200000e0000 */
[----:B------:R-:W-:Y:S01]  /*d480*/  BSSY.RECONVERGENT B0, `(.L_x_160) ;  /* 0x00000a0000007945 */ /* 0x000fe20003800200 */
[----:B------:R-:W-:Y:S02]  /*d490*/  R2UR UR5, R59 ;  /* 0x000000003b0572ca */ /* 0x000fe400000e0000 */
[----:B----4-:R-:W-:Y:S02]  /*d4a0*/  LOP3.LUT R0, R92, 0xffffe000, RZ, 0xc0, !PT ;  /* 0xffffe0005c007812 */ /* 0x010fe400078ec0ff */
[----:B------:R-:W-:Y:S02]  /*d4b0*/  LOP3.LUT R2, R93, 0xffffe000, RZ, 0xc0, !PT ;  /* 0xffffe0005d027812 */ /* 0x000fe400078ec0ff */
[----:B------:R-:W-:Y:S02]  /*d4c0*/  LOP3.LUT R3, R94, 0xffffe000, RZ, 0xc0, !PT ;  /* 0xffffe0005e037812 */ /* 0x000fe400078ec0ff */
[----:B------:R-:W-:Y:S02]  /*d4d0*/  LOP3.LUT R50, R95, 0xffffe000, RZ, 0xc0, !PT ;  /* 0xffffe0005f327812 */ /* 0x000fe400078ec0ff */
[----:B-1----:R-:W-:Y:S01]  /*d4e0*/  LOP3.LUT R51, R88, 0xffffe000, RZ, 0xc0, !PT ;  /* 0xffffe00058337812 */ /* 0x002fe200078ec0ff */
[----:B--2---:R-:W1:Y:S01]  /*d4f0*/  LDTM.x32 R4, tmem[UR4+0xe0] ;  /* 0x0000e004000479ee */ /* 0x004e6200082c0000 */
[----:B------:R-:W-:Y:S01]  /*d500*/  LOP3.LUT R52, R89, 0xffffe000, RZ, 0xc0, !PT ;  /* 0xffffe00059347812 */ /* 0x000fe200078ec0ff */
[----:B------:R-:W-:Y:S01]  /*d510*/  UIADD3 UR5, UPT, UPT, UR5, 0xb0, URZ ;  /* 0x000000b005057890 */ /* 0x000fe2000fffe0ff */
[----:B------:R-:W-:Y:S01]  /*d520*/  LOP3.LUT R53, R90, 0xffffe000, RZ, 0xc0, !PT ;  /* 0xffffe0005a357812 */ /* 0x000fe200078ec0ff */
[----:B------:R-:W-:Y:S01]  /*d530*/  NOP ;  /* 0x0000000000007918 */ /* 0x000fe20000000000 */
[----:B------:R-:W-:Y:S01]  /*d540*/  LOP3.LUT R54, R91, 0xffffe000, RZ, 0xc0, !PT ;  /* 0xffffe0005b367812 */ /* 0x000fe200078ec0ff */
[----:B------:R-:W-:Y:S01]  /*d550*/  UPRMT UR5, UR37, 0x654, UR5 ;  /* 0x0000065425057896 */ /* 0x000fe20008000005 */
[----:B------:R-:W-:Y:S02]  /*d560*/  LOP3.LUT R55, R84, 0xffffe000, RZ, 0xc0, !PT ;  /* 0xffffe00054377812 */ /* 0x000fe400078ec0ff */
[----:B------:R-:W-:Y:S02]  /*d570*/  LOP3.LUT R56, R85, 0xffffe000, RZ, 0xc0, !PT ;  /* 0xffffe00055387812 */ /* 0x000fe400078ec0ff */
[----:B------:R-:W-:Y:S02]  /*d580*/  LOP3.LUT R57, R86, 0xffffe000, RZ, 0xc0, !PT ;  /* 0xffffe00056397812 */ /* 0x000fe400078ec0ff */
[----:B------:R-:W-:Y:S02]  /*d590*/  LOP3.LUT R58, R87, 0xffffe000, RZ, 0xc0, !PT ;  /* 0xffffe000573a7812 */ /* 0x000fe400078ec0ff */
[----:B------:R-:W-:Y:S01]  /*d5a0*/  LOP3.LUT R59, R80, 0xffffe000, RZ, 0xc0, !PT ;  /* 0xffffe000503b7812 */ /* 0x000fe200078ec0ff */
[----:B-1----:R-:W-:Y:S01]  /*d5b0*/  SYNCS.ARRIVE.TRANS64.RED.A1T0 RZ, [UR5], RZ ;  /* 0x000000ffffff79a7 */ /* 0x002fe20008100405 */
[----:B------:R-:W-:Y:S02]  /*d5c0*/  LOP3.LUT R60, R81, 0xffffe000, RZ, 0xc0, !PT ;  /* 0xffffe000513c7812 */ /* 0x000fe400078ec0ff */
[----:B------:R-:W-:Y:S02]  /*d5d0*/  LOP3.LUT R61, R82, 0xffffe000, RZ, 0xc0, !PT ;  /* 0xffffe000523d7812 */ /* 0x000fe400078ec0ff */
[----:B------:R-:W-:Y:S02]  /*d5e0*/  LOP3.LUT R62, R83, 0xffffe000, RZ, 0xc0, !PT ;  /* 0xffffe000533e7812 */ /* 0x000fe400078ec0ff */
[----:B------:R-:W-:Y:S01]  /*d5f0*/  LOP3.LUT R63, R64, 0xffffe000, RZ, 0xc0, !PT ;  /* 0xffffe000403f7812 */ /* 0x000fe200078ec0ff */
[C---:B------:R-:W-:Y:S01]  /*d600*/  FMUL R4, R46.reuse, R4 ;  /* 0x000000042e047220 */ /* 0x040fe20000400000 */
[----:B------:R-:W-:Y:S01]  /*d610*/  LOP3.LUT R64, R65, 0xffffe000, RZ, 0xc0, !PT ;  /* 0xffffe00041407812 */ /* 0x000fe200078ec0ff */
[----:B------:R-:W-:Y:S01]  /*d620*/  FMUL R5, R46, R5 ;  /* 0x000000052e057220 */ /* 0x000fe20000400000 */
[----:B------:R-:W-:Y:S01]  /*d630*/  LOP3.LUT R65, R66, 0xffffe000, RZ, 0xc0, !PT ;  /* 0xffffe00042417812 */ /* 0x000fe200078ec0ff */
[C---:B------:R-:W-:Y:S01]  /*d640*/  FMUL R6, R46.reuse, R6 ;  /* 0x000000062e067220 */ /* 0x040fe20000400000 */
[----:B------:R-:W-:Y:S01]  /*d650*/  LOP3.LUT R66, R67, 0xffffe000, RZ, 0xc0, !PT ;  /* 0xffffe00043427812 */ /* 0x000fe200078ec0ff */
[----:B------:R-:W-:Y:S01]  /*d660*/  FMUL R7, R46, R7 ;  /* 0x000000072e077220 */ /* 0x000fe20000400000 */
[----:B------:R-:W-:Y:S01]  /*d670*/  LOP3.LUT R67, R68, 0xffffe000, RZ, 0xc0, !PT ;  /* 0xffffe00044437812 */ /* 0x000fe200078ec0ff */
[----:B------:R-:W-:Y:S01]  /*d680*/  FFMA R4, R49, R0, R4 ;  /* 0x0000000031047223 */ /* 0x000fe20000000004 */
[----:B------:R-:W-:Y:S01]  /*d690*/  LOP3.LUT R68, R69, 0xffffe000, RZ, 0xc0, !PT ;  /* 0xffffe00045447812 */ /* 0x000fe200078ec0ff */
[C---:B------:R-:W-:Y:S01]  /*d6a0*/  FFMA R5, R49.reuse, R2, R5 ;  /* 0x0000000231057223 */ /* 0x040fe20000000005 */
[----:B------:R-:W-:Y:S01]  /*d6b0*/  LOP3.LUT R69, R70, 0xffffe000, RZ, 0xc0, !PT ;  /* 0xffffe00046457812 */ /* 0x000fe200078ec0ff */
[C---:B------:R-:W-:Y:S01]  /*d6c0*/  FFMA R6, R49.reuse, R3, R6 ;  /* 0x0000000331067223 */ /* 0x040fe20000000006 */
[----:B------:R-:W-:Y:S01]  /*d6d0*/  F2FP.TF32.F32.PACK_B R4, R4 ;  /* 0x00000004ff04723e */ /* 0x000fe200024050ff */
[C---:B------:R-:W-:Y:S01]  /*d6e0*/  FFMA R7, R49.reuse, R50, R7 ;  /* 0x0000003231077223 */ /* 0x040fe20000000007 */
[----:B------:R-:W-:Y:S01]  /*d6f0*/  F2FP.TF32.F32.PACK_B R5, R5 ;  /* 0x00000005ff05723e */ /* 0x000fe200024050ff */
        /* <DEDUP_REMOVED lines=9> */
[C---:B------:R-:W-:Y:S01]  /*d790*/  FFMA R11, R49.reuse, R54, R11 ;  /* 0x00000036310b7223 */ /* 0x040fe2000000000b */
[----:B------:R1:W-:Y:S01]  /*d7a0*/  STS.128 [R130+UR36+0xc400], R4 ;  /* 0x00c4000482007988 */ /* 0x0003e20008000c24 */
[----:B------:R-:W-:Y:S01]  /*d7b0*/  F2FP.TF32.F32.PACK_B R8, R8 ;  /* 0x00000008ff08723e */ /* 0x000fe200024050ff */
[C---:B------:R-:W-:Y:S01]  /*d7c0*/  FMUL R12, R46.reuse, R12 ;  /* 0x0000000c2e0c7220 */ /* 0x040fe20000400000 */
[----:B------:R-:W-:Y:S01]  /*d7d0*/  F2FP.TF32.F32.PACK_B R9, R9 ;  /* 0x00000009ff09723e */ /* 0x000fe200024050ff */
[C---:B------:R-:W-:Y:S01]  /*d7e0*/  FMUL R13, R46.reuse, R13 ;  /* 0x0000000d2e0d7220 */ /* 0x040fe20000400000 */
[----:B------:R-:W-:Y:S01]  /*d7f0*/  F2FP.TF32.F32.PACK_B R10, R10 ;  /* 0x0000000aff0a723e */ /* 0x000fe200024050ff */
[C---:B------:R-:W-:Y:S01]  /*d800*/  FMUL R14, R46.reuse, R14 ;  /* 0x0000000e2e0e7220 */ /* 0x040fe20000400000 */
[C---:B------:R-:W-:Y:S01]  /*d810*/  FMUL R15, R46.reuse, R15 ;  /* 0x0000000f2e0f7220 */ /* 0x040fe20000400000 */
[----:B------:R-:W-:Y:S01]  /*d820*/  F2FP.TF32.F32.PACK_B R11, R11 ;  /* 0x0000000bff0b723e */ /* 0x000fe200024050ff */
[C---:B------:R-:W-:Y:S01]  /*d830*/  FFMA R12, R49.reuse, R55, R12 ;  /* 0x00000037310c7223 */ /* 0x040fe2000000000c */
[C---:B------:R-:W-:Y:S01]  /*d840*/  FFMA R13, R49.reuse, R56, R13 ;  /* 0x00000038310d7223 */ /* 0x040fe2000000000d */
[C---:B------:R-:W-:Y:S01]  /*d850*/  FFMA R14, R49.reuse, R57, R14 ;  /* 0x00000039310e7223 */ /* 0x040fe2000000000e */
[C---:B------:R-:W-:Y:S01]  /*d860*/  FFMA R15, R49.reuse, R58, R15 ;  /* 0x0000003a310f7223 */ /* 0x040fe2000000000f */
[----:B------:R1:W-:Y:S01]  /*d870*/  STS.128 [R129+0xc400], R8 ;  /* 0x00c4000881007388 */ /* 0x0003e20000000c00 */
        /* <DEDUP_REMOVED lines=27> */
[C---:B------:R-:W-:Y:S01]  /*da30*/  FMUL R24, R46.reuse, R24 ;  /* 0x000000182e187220 */ /* 0x040fe20000400000 */
[----:B------:R-:W-:Y:S01]  /*da40*/  F2FP.TF32.F32.PACK_B R20, R20 ;  /* 0x00000014ff14723e */ /* 0x000fe200024050ff */
[C---:B------:R-:W-:Y:S01]  /*da50*/  FMUL R25, R46.reuse, R25 ;  /* 0x000000192e197220 */ /* 0x040fe20000400000 */
[----:B------:R-:W-:Y:S01]  /*da60*/  F2FP.TF32.F32.PACK_B R21, R21 ;  /* 0x00000015ff15723e */ /* 0x000fe200024050ff */
[C---:B------:R-:W-:Y:S01]  /*da70*/  FMUL R26, R46.reuse, R26 ;  /* 0x0000001a2e1a7220 */ /* 0x040fe20000400000 */
[----:B------:R-:W-:Y:S01]  /*da80*/  FMUL R27, R46, R27 ;  /* 0x0000001b2e1b7220 */ /* 0x000fe20000400000 */
[----:B------:R-:W-:Y:S01]  /*da90*/  F2FP.TF32.F32.PACK_B R22, R22 ;  /* 0x00000016ff16723e */ /* 0x000fe200024050ff */
[C---:B------:R-:W-:Y:S01]  /*daa0*/  FFMA R24, R49.reuse, R67, R24 ;  /* 0x0000004331187223 */ /* 0x040fe20000000018 */
[----:B------:R-:W-:Y:S01]  /*dab0*/  F2FP.TF32.F32.PACK_B R23, R23 ;  /* 0x00000017ff17723e */ /* 0x000fe200024050ff */
[C---:B------:R-:W-:Y:S01]  /*dac0*/  FFMA R25, R49.reuse, R68, R25 ;  /* 0x0000004431197223 */ /* 0x040fe20000000019 */
[C---:B------:R-:W-:Y:S01]  /*dad0*/  FFMA R26, R49.reuse, R69, R26 ;  /* 0x00000045311a7223 */ /* 0x040fe2000000001a */
[----:B------:R-:W-:Y:S01]  /*dae0*/  FFMA R27, R49, R70, R27 ;  /* 0x00000046311b7223 */ /* 0x000fe2000000001b */
[----:B------:R-:W-:Y:S01]  /*daf0*/  LOP3.LUT R71, R72, 0xffffe000, RZ, 0xc0, !PT ;  /* 0xffffe00048477812 */ /* 0x000fe200078ec0ff */
        /* <DEDUP_REMOVED lines=56> */
.L_x_161:
[----:B------:R-:W-:Y:S05]  /*de80*/  BSYNC.RECONVERGENT B0 ;  /* 0x0000000000007941 */ /* 0x000fea0003800200 */
.L_x_160:
[----:B------:R-:W-:Y:S01]  /*de90*/  BAR.SYNC.DEFER_BLOCKING 0x1, 0x80 ;  /* 0x0042000000007b1d */ /* 0x000fe20000010000 */
[----:B------:R-:W-:Y:S01]  /*dea0*/  UISETP.NE.AND UP0, UPT, UR48, -0x8, UPT ;  /* 0xfffffff83000788c */ /* 0x000fe2000bf05270 */
[----:B------:R-:W-:Y:S08]  /*deb0*/  IADD3 R44, PT, PT, R44, 0x1, RZ ;  /* 0x000000012c2c7810 */ /* 0x000ff00007ffe0ff */
[----:B------:R-:W-:Y:S05]  /*dec0*/  BRA.U !UP0, `(.L_x_162) ;  /* 0x0000000108287547 */ /* 0x000fea000b800000 */
[----:B------:R-:W-:Y:S01]  /*ded0*/  ISETP.NE.AND P0, PT, R127, RZ, PT ;  /* 0x000000ff7f00720c */ /* 0x000fe20003f05270 */
[----:B------:R-:W-:Y:S01]  /*dee0*/  IMAD.U32 R3, RZ, RZ, UR52 ;  /* 0x00000034ff037e24 */ /* 0x000fe2000f8e00ff */
[----:B------:R-:W-:Y:S01]  /*def0*/  UIADD3 UR52, UPT, UPT, UR52, 0x1, URZ ;  /* 0x0000000134347890 */ /* 0x000fe2000fffe0ff */
[----:B------:R-:W-:Y:S03]  /*df00*/  IMAD.U32 R0, RZ, RZ, UR37 ;  /* 0x00000025ff007e24 */ /* 0x000fe6000f8e00ff */
[----:B------:R-:W-:Y:S04]  /*df10*/  UISETP.NE.AND UP0, UPT, UR52, 0x4, UPT ;  /* 0x000000043400788c */ /* 0x000fe8000bf05270 */
[----:B------:R-:W-:Y:S03]  /*df20*/  USEL UR52, UR52, URZ, UP0 ;  /* 0x000000ff34347287 */ /* 0x000fe60008000000 */
[----:B------:R-:W-:Y:S05]  /*df30*/  @P0 LEA R3, R3, UR36, 0x3 ;  /* 0x0000002403030c11 */ /* 0x000fea000f8e18ff */
[----:B------:R-:W-:Y:S05]  /*df40*/  @P0 VIADD R3, R3, 0x50 ;  /* 0x0000005003030836 */ /* 0x000fea0000000000 */
[----:B------:R-:W-:Y:S04]  /*df50*/  @P0 PRMT R0, R0, 0x654, R3 ;  /* 0x0000065400000816 */ /* 0x000fe80000000003 */
[----:B------:R2:W-:Y:S03]  /*df60*/  @P0 SYNCS.ARRIVE.TRANS64.RED.A1T0 RZ, [R0+URZ], RZ ;  /* 0x000000ff00ff09a7 */ /* 0x0005e600081004ff */
.L_x_162:
[----:B------:R-:W-:Y:S01]  /*df70*/  ISETP.NE.AND P2, PT, R119, RZ, PT ;  /* 0x000000ff7700720c */ /* 0x000fe20003f45270 */
[----:B------:R-:W-:Y:S01]  /*df80*/  UIADD3 UR48, UPT, UPT, UR48, 0x8, URZ ;  /* 0x0000000830307890 */ /* 0x000fe2000fffe0ff */
[----:B------:R-:W-:Y:S01]  /*df90*/  ISETP.NE.AND P0, PT, R121, 0x2, PT ;  /* 0x000000027900780c */ /* 0x000fe20003f05270 */
[----:B-1----:R-:W-:Y:S01]  /*dfa0*/  IMAD.IADD R20, R43, 0x1, R102 ;  /* 0x000000012b147824 */ /* 0x002fe200078e0266 */
[----:B------:R-:W-:Y:S01]  /*dfb0*/  ISETP.NE.AND P1, PT, R44, 0x2, PT ;  /* 0x000000022c00780c */ /* 0x000fe20003f25270 */
[----:B------:R-:W-:Y:S01]  /*dfc0*/  IMAD.IADD R21, R45, 0x1, R104 ;  /* 0x000000012d157824 */ /* 0x000fe200078e0268 */
[----:B------:R-:W-:Y:S02]  /*dfd0*/  SEL R3, RZ, 0x1, P0 ;  /* 0x00000001ff037807 */ /* 0x000fe40000000000 */
[----:B--2---:R-:W-:Y:S02]  /*dfe0*/  SEL R0, RZ, 0x1, P1 ;  /* 0x00000001ff007807 */ /* 0x004fe40000800000 */
[----:B------:R-:W-:Y:S02]  /*dff0*/  LOP3.LUT R114, R114, R3, RZ, 0x3c, !PT ;  /* 0x0000000372727212 */ /* 0x000fe400078e3cff */
[----:B------:R-:W-:Y:S02]  /*e000*/  LOP3.LUT R115, R115, R0, RZ, 0x3c, !PT ;  /* 0x0000000073737212 */ /* 0x000fe400078e3cff */
[----:B------:R-:W-:Y:S02]  /*e010*/  @P2 R2UR UR4, R113 ;  /* 0x00000000710422ca */ /* 0x000fe400000e0000 */
[----:B------:R-:W-:Y:S02]  /*e020*/  SEL R121, R121, RZ, P0 ;  /* 0x000000ff79797207 */ /* 0x000fe40000000000 */
[----:B------:R-:W-:Y:S09]  /*e030*/  SEL R44, R44, RZ, P1 ;  /* 0x000000ff2c2c7207 */ /* 0x000ff20000800000 */
[----:B------:R-:W-:Y:S01]  /*e040*/  IMAD.U32 R105, RZ, RZ, UR4 ;  /* 0x00000004ff697e24 */ /* 0x000fe2000f8e00ff */
[----:B------:R-:W-:Y:S06]  /*e050*/  @P2 BRA `(.L_x_163) ;  /* 0xffffff7c00b42947 */ /* 0x000fec000383ffff */
[----:B------:R-:W-:-:S09]  /*e060*/  UISETP.NE.AND UP0, UPT, UR49, URZ, UPT ;  /* 0x000000ff3100728c */ /* 0x000fd2000bf05270 */
[----:B------:R-:W-:Y:S05]  /*e070*/  BRA.U !UP0, `(.L_x_164) ;  /* 0x0000000108487547 */ /* 0x000fea000b800000 */
[----:B------:R-:W1:Y:S02]  /*e080*/  LDCU.64 UR4, c[0x0][0x890] ;  /* 0x00011200ff0477ac */ /* 0x000e640008000a00 */
[----:B-1----:R-:W-:-:S04]  /*e090*/  UISETP.NE.U32.AND UP0, UPT, UR4, URZ, UPT ;  /* 0x000000ff0400728c */ /* 0x002fc8000bf05070 */
[----:B------:R-:W-:-:S09]  /*e0a0*/  UISETP.NE.AND.EX UP0, UPT, UR5, URZ, UPT, UP0 ;  /* 0x000000ff0500728c */ /* 0x000fd2000bf05300 */
[----:B------:R-:W-:Y:S05]  /*e0b0*/  BRA.U UP0, `(.L_x_165) ;  /* 0x00000001000c7547 */ /* 0x000fea000b800000 */
[----:B------:R-:W-:-:S13]  /*e0c0*/  FSETP.NEU.AND P0, PT, R49, RZ, PT ;  /* 0x000000ff3100720b */ /* 0x000fda0003f0d000 */
[----:B------:R-:W-:Y:S05]  /*e0d0*/  @!P0 EXIT ;  /* 0x000000000000894d */ /* 0x000fea0003800000 */
[----:B------:R-:W-:Y:S05]  /*e0e0*/  BRA `(.L_x_164) ;  /* 0x00000000002c7947 */ /* 0x000fea0003800000 */
.L_x_165:
[----:B------:R-:W-:Y:S01]  /*e0f0*/  ISETP.NE.AND P0, PT, R120, RZ, PT ;  /* 0x000000ff7800720c */ /* 0x000fe20003f05270 */
[----:B------:R-:W-:-:S12]  /*e100*/  BSSY.RECONVERGENT B0, `(.L_x_164) ;  /* 0x0000009000007945 */ /* 0x000fd80003800200 */
[----:B------:R-:W-:Y:S05]  /*e110*/  @P0 BRA `(.L_x_166) ;  /* 0x0000000000140947 */ /* 0x000fea0003800000 */
[----:B------:R-:W1:Y:S02]  /*e120*/  LDCU.64 UR4, c[0x0][0x888] ;  /* 0x00011100ff0477ac */ /* 0x000e640008000a00 */
[----:B-1----:R-:W-:-:S04]  /*e130*/  ISETP.NE.U32.AND P0, PT, RZ, UR4, PT ;  /* 0x00000004ff007c0c */ /* 0x002fc8000bf05070 */
[----:B------:R-:W-:-:S13]  /*e140*/  ISETP.NE.AND.EX P0, PT, RZ, UR5, PT, P0 ;  /* 0x00000005ff007c0c */ /* 0x000fda000bf05300 */
[----:B------:R-:W-:Y:S05]  /*e150*/  @!P0 EXIT ;  /* 0x000000000000894d */ /* 0x000fea0003800000 */
[----:B------:R-:W-:Y:S05]  /*e160*/  BRA `(.L_x_167) ;  /* 0x0000000000087947 */ /* 0x000fea0003800000 */
.L_x_166:
[----:B------:R-:W-:-:S13]  /*e170*/  FSETP.NEU.AND P0, PT, R49, RZ, PT ;  /* 0x000000ff3100720b */ /* 0x000fda0003f0d000 */
[----:B------:R-:W-:Y:S05]  /*e180*/  @!P0 EXIT ;  /* 0x000000000000894d */ /* 0x000fea0003800000 */
.L_x_167:
[----:B------:R-:W-:Y:S05]  /*e190*/  BSYNC.RECONVERGENT B0 ;  /* 0x0000000000007941 */ /* 0x000fea0003800200 */
.L_x_164:
[----:B------:R-:W-:Y:S01]  /*e1a0*/  ULEA UR4, UR52, UR36, 0x3 ;  /* 0x0000002434047291 */ /* 0x000fe2000f8e18ff */
[----:B------:R-:W-:-:S04]  /*e1b0*/  DEPBAR.LE SB0, 0x0 ;  /* 0x000080000000791a */ /* 0x000fc80000000000 */
[----:B------:R-:W-:-:S04]  /*e1c0*/  UIADD3 UR4, UPT, UPT, UR4, 0x50, URZ ;  /* 0x0000005004047890 */ /* 0x000fc8000fffe0ff */
[----:B------:R-:W-:-:S09]  /*e1d0*/  UPRMT UR4, UR37, 0x654, UR4 ;  /* 0x0000065425047896 */ /* 0x000fd20008000004 */
[----:B------:R-:W-:Y:S01]  /*e1e0*/  SYNCS.ARRIVE.TRANS64.RED.A1T0 RZ, [UR4], RZ ;  /* 0x000000ffffff79a7 */ /* 0x000fe20008100404 */
[----:B------:R-:W-:Y:S05]  /*e1f0*/  EXIT ;  /* 0x000000000000794d */ /* 0x000fea0003800000 */
.L_x_19:
[----:B--2---:R2:W1:Y:S02]  /*e200*/  SYNCS.PHASECHK.TRANS64.TRYWAIT P0, [R3+URZ+0xd0], R2 ;  /* 0x0000d002030075a7 */ /* 0x00446400080011ff */
[----:B-1----:R-:W-:Y:S05]  /*e210*/  @!P0 NANOSLEEP.SYNCS 0x989680 ;  /* 0x009896800000895d */ /* 0x002fea0003900000 */
[----:B------:R-:W1:Y:S02]  /*e220*/  @!P0 SYNCS.PHASECHK.TRANS64 P0, [R3+URZ+0xd0], R2 ;  /* 0x0000d002030085a7 */ /* 0x000e6400080010ff */
[----:B-1----:R-:W-:Y:S05]  /*e230*/  @!P0 BRA `(.L_x_19) ;  /* 0xfffffffc00f08947 */ /* 0x002fea000383ffff */
[----:B------:R-:W-:Y:S05]  /*e240*/  BRA `(.L_x_168) ;  /* 0xffffff3000d47947 */ /* 0x000fea000383ffff */
.L_x_22:
[----:B------:R-:W-:-:S13]  /*e250*/  R2UR UR6, R2 ;  /* 0x00000000020672ca */ /* 0x000fda00000e0000 */
[----:B------:R-:W-:-:S07]  /*e260*/  MOV R6, UR6 ;  /* 0x0000000600067c02 */ /* 0x000fce0008000f00 */
.L_x_169:
[----:B-1----:R1:W2:Y:S02]  /*e270*/  SYNCS.PHASECHK.TRANS64.TRYWAIT P0, [R6+URZ+0x18], R17 ;  /* 0x00001811060075a7 */ /* 0x0022a400080011ff */
[----:B--2---:R-:W-:Y:S05]  /*e280*/  @!P0 NANOSLEEP.SYNCS 0x989680 ;  /* 0x009896800000895d */ /* 0x004fea0003900000 */
[----:B------:R-:W2:Y:S02]  /*e290*/  @!P0 SYNCS.PHASECHK.TRANS64 P0, [R6+URZ+0x18], R17 ;  /* 0x00001811060085a7 */ /* 0x000ea400080010ff */
[----:B--2---:R-:W-:Y:S05]  /*e2a0*/  @!P0 BRA `(.L_x_169) ;  /* 0xfffffffc00f08947 */ /* 0x004fea000383ffff */
[----:B------:R-:W-:Y:S05]  /*e2b0*/  BRA `(.L_x_21) ;  /* 0xffffff3400607947 */ /* 0x000fea000383ffff */
.L_x_30:
[----:B------:R-:W-:-:S13]  /*e2c0*/  R2UR UR6, R4 ;  /* 0x00000000040672ca */ /* 0x000fda00000e0000 */
[----:B------:R-:W-:-:S07]  /*e2d0*/  MOV R6, UR6 ;  /* 0x0000000600067c02 */ /* 0x000fce0008000f00 */
.L_x_170:
[----:B-1----:R1:W2:Y:S02]  /*e2e0*/  SYNCS.PHASECHK.TRANS64.TRYWAIT P0, [R6+URZ+0x18], R17 ;  /* 0x00001811060075a7 */ /* 0x0022a400080011ff */
[----:B--2---:R-:W-:Y:S05]  /*e2f0*/  @!P0 NANOSLEEP.SYNCS 0x989680 ;  /* 0x009896800000895d */ /* 0x004fea0003900000 */
[----:B------:R-:W2:Y:S02]  /*e300*/  @!P0 SYNCS.PHASECHK.TRANS64 P0, [R6+URZ+0x18], R17 ;  /* 0x00001811060085a7 */ /* 0x000ea400080010ff */
[----:B--2---:R-:W-:Y:S05]  /*e310*/  @!P0 BRA `(.L_x_170) ;  /* 0xfffffffc00f08947 */ /* 0x004fea000383ffff */
[----:B------:R-:W-:Y:S05]  /*e320*/  BRA `(.L_x_29) ;  /* 0xffffff3c00c07947 */ /* 0x000fea000383ffff */
.L_x_36:
[----:B------:R1:W1:Y:S02]  /*e330*/  SYNCS.PHASECHK.TRANS64.TRYWAIT P0, [R2+URZ+0x80], R3 ;  /* 0x00008003020075a7 */ /* 0x00026400080011ff */
[----:B-1----:R-:W-:Y:S05]  /*e340*/  @!P0 NANOSLEEP.SYNCS 0x989680 ;  /* 0x009896800000895d */ /* 0x002fea0003900000 */
[----:B------:R-:W1:Y:S02]  /*e350*/  @!P0 SYNCS.PHASECHK.TRANS64 P0, [R2+URZ+0x80], R3 ;  /* 0x00008003020085a7 */ /* 0x000e6400080010ff */
[----:B-1----:R-:W-:Y:S05]  /*e360*/  @!P0 BRA `(.L_x_36) ;  /* 0xfffffffc00f08947 */ /* 0x002fea000383ffff */
[----:B------:R-:W-:Y:S05]  /*e370*/  BRA `(.L_x_171) ;  /* 0xffffff4400e47947 */ /* 0x000fea000383ffff */
.L_x_40:
[----:B----4-:R-:W-:-:S07]  /*e380*/  MOV R0, UR5 ;  /* 0x0000000500007c02 */ /* 0x010fce0008000f00 */
.L_x_172:
[----:B-1----:R1:W2:Y:S02]  /*e390*/  SYNCS.PHASECHK.TRANS64.TRYWAIT P0, [R0+URZ], R3 ;  /* 0x00000003000075a7 */ /* 0x0022a400080011ff */
[----:B--2---:R-:W-:Y:S05]  /*e3a0*/  @!P0 NANOSLEEP.SYNCS 0x989680 ;  /* 0x009896800000895d */ /* 0x004fea0003900000 */
[----:B------:R-:W2:Y:S02]  /*e3b0*/  @!P0 SYNCS.PHASECHK.TRANS64 P0, [R0+URZ], R3 ;  /* 0x00000003000085a7 */ /* 0x000ea400080010ff */
[----:B--2---:R-:W-:Y:S05]  /*e3c0*/  @!P0 BRA `(.L_x_172) ;  /* 0xfffffffc00f08947 */ /* 0x004fea000383ffff */
[----:B------:R-:W-:Y:S05]  /*e3d0*/  BRA `(.L_x_173) ;  /* 0xffffff4c005c7947 */ /* 0x000fea000383ffff */
.L_x_41:
[----:B----4-:R-:W-:-:S07]  /*e3e0*/  MOV R0, UR5 ;  /* 0x0000000500007c02 */ /* 0x010fce0008000f00 */
.L_x_174:
[----:B-1----:R1:W2:Y:S02]  /*e3f0*/  SYNCS.PHASECHK.TRANS64.TRYWAIT P0, [R0+URZ], R3 ;  /* 0x00000003000075a7 */ /* 0x0022a400080011ff */
[----:B--2---:R-:W-:Y:S05]  /*e400*/  @!P0 NANOSLEEP.SYNCS 0x989680 ;  /* 0x009896800000895d */ /* 0x004fea0003900000 */
[----:B------:R-:W2:Y:S02]  /*e410*/  @!P0 SYNCS.PHASECHK.TRANS64 P0, [R0+URZ], R3 ;  /* 0x00000003000085a7 */ /* 0x000ea400080010ff */
[----:B--2---:R-:W-:Y:S05]  /*e420*/  @!P0 BRA `(.L_x_174) ;  /* 0xfffffffc00f08947 */ /* 0x004fea000383ffff */
[----:B------:R-:W-:Y:S05]  /*e430*/  BRA `(.L_x_175) ;  /* 0xffffff4c00687947 */ /* 0x000fea000383ffff */
.L_x_44:
[----:B-1----:R1:W2:Y:S02]  /*e440*/  SYNCS.PHASECHK.TRANS64.TRYWAIT P0, [R0+URZ+0xc0], R5 ;  /* 0x0000c005000075a7 */ /* 0x0022a400080011ff */
[----:B--2---:R-:W-:Y:S05]  /*e450*/  @!P0 NANOSLEEP.SYNCS 0x989680 ;  /* 0x009896800000895d */ /* 0x004fea0003900000 */
[----:B------:R-:W2:Y:S02]  /*e460*/  @!P0 SYNCS.PHASECHK.TRANS64 P0, [R0+URZ+0xc0], R5 ;  /* 0x0000c005000085a7 */ /* 0x000ea400080010ff */
[----:B--2---:R-:W-:Y:S05]  /*e470*/  @!P0 BRA `(.L_x_44) ;  /* 0xfffffffc00f08947 */ /* 0x004fea000383ffff */
[----:B------:R-:W-:Y:S05]  /*e480*/  BRA `(.L_x_176) ;  /* 0xffffff4c00c47947 */ /* 0x000fea000383ffff */
.L_x_45:
[----:B------:R-:W-:-:S07]  /*e490*/  MOV R0, UR5 ;  /* 0x0000000500007c02 */ /* 0x000fce0008000f00 */
.L_x_177:
[----:B-1----:R1:W2:Y:S02]  /*e4a0*/  SYNCS.PHASECHK.TRANS64.TRYWAIT P0, [R0+URZ+0x90], R5 ;  /* 0x00009005000075a7 */ /* 0x0022a400080011ff */
[----:B--2---:R-:W-:Y:S05]  /*e4b0*/  @!P0 NANOSLEEP.SYNCS 0x989680 ;  /* 0x009896800000895d */ /* 0x004fea0003900000 */
[----:B------:R-:W2:Y:S02]  /*e4c0*/  @!P0 SYNCS.PHASECHK.TRANS64 P0, [R0+URZ+0x90], R5 ;  /* 0x00009005000085a7 */ /* 0x000ea400080010ff */
[----:B--2---:R-:W-:Y:S05]  /*e4d0*/  @!P0 BRA `(.L_x_177) ;  /* 0xfffffffc00f08947 */ /* 0x004fea000383ffff */
[----:B------:R-:W-:Y:S05]  /*e4e0*/  BRA `(.L_x_178) ;  /* 0xffffff4c00d47947 */ /* 0x000fea000383ffff */
.L_x_46:
[----:B-1----:R1:W2:Y:S02]  /*e4f0*/  SYNCS.PHASECHK.TRANS64.TRYWAIT P1, [R0+URZ+0x80], R5 ;  /* 0x00008005000075a7 */ /* 0x0022a400080211ff */
[----:B--2---:R-:W-:Y:S05]  /*e500*/  @!P1 NANOSLEEP.SYNCS 0x989680 ;  /* 0x009896800000995d */ /* 0x004fea0003900000 */
[----:B------:R-:W2:Y:S02]  /*e510*/  @!P1 SYNCS.PHASECHK.TRANS64 P1, [R0+URZ+0x80], R5 ;  /* 0x00008005000095a7 */ /* 0x000ea400080210ff */
[----:B--2---:R-:W-:Y:S05]  /*e520*/  @!P1 BRA `(.L_x_46) ;  /* 0xfffffffc00f09947 */ /* 0x004fea000383ffff */
[----:B------:R-:W-:Y:S05]  /*e530*/  BRA `(.L_x_179) ;  /* 0xffffff5000047947 */ /* 0x000fea000383ffff */
.L_x_49:
[----:B------:R-:W-:-:S07]  /*e540*/  MOV R0, UR5 ;  /* 0x0000000500007c02 */ /* 0x000fce0008000f00 */
.L_x_180:
[----:B-1----:R1:W2:Y:S02]  /*e550*/  SYNCS.PHASECHK.TRANS64.TRYWAIT P0, [R0+URZ+0x90], R3 ;  /* 0x00009003000075a7 */ /* 0x0022a400080011ff */
[----:B--2---:R-:W-:Y:S05]  /*e560*/  @!P0 NANOSLEEP.SYNCS 0x989680 ;  /* 0x009896800000895d */ /* 0x004fea0003900000 */
[----:B------:R-:W2:Y:S02]  /*e570*/  @!P0 SYNCS.PHASECHK.TRANS64 P0, [R0+URZ+0x90], R3 ;  /* 0x00009003000085a7 */ /* 0x000ea400080010ff */
[----:B--2---:R-:W-:Y:S05]  /*e580*/  @!P0 BRA `(.L_x_180) ;  /* 0xfffffffc00f08947 */ /* 0x004fea000383ffff */
[----:B------:R-:W-:Y:S05]  /*e590*/  BRA `(.L_x_48) ;  /* 0xffffff5000587947 */ /* 0x000fea000383ffff */
.L_x_56:
[----:B-1----:R1:W2:Y:S02]  /*e5a0*/  SYNCS.PHASECHK.TRANS64.TRYWAIT P1, [R0+URZ+0x80], R5 ;  /* 0x00008005000075a7 */ /* 0x0022a400080211ff */
[----:B--2---:R-:W-:Y:S05]  /*e5b0*/  @!P1 NANOSLEEP.SYNCS 0x989680 ;  /* 0x009896800000995d */ /* 0x004fea0003900000 */
[----:B------:R-:W2:Y:S02]  /*e5c0*/  @!P1 SYNCS.PHASECHK.TRANS64 P1, [R0+URZ+0x80], R5 ;  /* 0x00008005000095a7 */ /* 0x000ea400080210ff */
[----:B--2---:R-:W-:Y:S05]  /*e5d0*/  @!P1 BRA `(.L_x_56) ;  /* 0xfffffffc00f09947 */ /* 0x004fea000383ffff */
[----:B------:R-:W-:Y:S05]  /*e5e0*/  BRA `(.L_x_181) ;  /* 0xffffff5400c87947 */ /* 0x000fea000383ffff */
.L_x_57:
[----:B------:R-:W-:-:S07]  /*e5f0*/  MOV R3, UR7 ;  /* 0x0000000700037c02 */ /* 0x000fce0008000f00 */
.L_x_182:
[----:B-1----:R1:W2:Y:S02]  /*e600*/  SYNCS.PHASECHK.TRANS64.TRYWAIT P0, [R3+URZ+0xb0], R0 ;  /* 0x0000b000030075a7 */ /* 0x0022a400080011ff */
[----:B--2---:R-:W-:Y:S05]  /*e610*/  @!P0 NANOSLEEP.SYNCS 0x989680 ;  /* 0x009896800000895d */ /* 0x004fea0003900000 */
[----:B------:R-:W2:Y:S02]  /*e620*/  @!P0 SYNCS.PHASECHK.TRANS64 P0, [R3+URZ+0xb0], R0 ;  /* 0x0000b000030085a7 */ /* 0x000ea400080010ff */
[----:B--2---:R-:W-:Y:S05]  /*e630*/  @!P0 BRA `(.L_x_182) ;  /* 0xfffffffc00f08947 */ /* 0x004fea000383ffff */
[----:B------:R-:W-:Y:S05]  /*e640*/  BRA `(.L_x_183) ;  /* 0xffffff5800007947 */ /* 0x000fea000383ffff */
.L_x_60:
[----:B------:R-:W-:Y:S07]  /*e650*/  MOV R0, UR6 ;  /* 0x0000000600007c02 */ /* 0x000fee0008000f00 */
.L_x_184:
[----:B-1----:R1:W2:Y:S02]  /*e660*/  SYNCS.PHASECHK.TRANS64.TRYWAIT P0, [R0+URZ], R3 ;  /* 0x00000003000075a7 */ /* 0x0022a400080011ff */
[----:B--2---:R-:W-:Y:S05]  /*e670*/  @!P0 NANOSLEEP.SYNCS 0x989680 ;  /* 0x009896800000895d */ /* 0x004fea0003900000 */
[----:B------:R-:W2:Y:S02]  /*e680*/  @!P0 SYNCS.PHASECHK.TRANS64 P0, [R0+URZ], R3 ;  /* 0x00000003000085a7 */ /* 0x000ea400080010ff */
[----:B--2---:R-:W-:Y:S05]  /*e690*/  @!P0 BRA `(.L_x_184) ;  /* 0xfffffffc00f08947 */ /* 0x004fea000383ffff */
[----:B------:R-:W-:Y:S05]  /*e6a0*/  BRA `(.L_x_59) ;  /* 0xffffff58001c7947 */ /* 0x000fea000383ffff */
.L_x_63:
[----:B------:R-:W-:-:S07]  /*e6b0*/  MOV R0, UR6 ;  /* 0x0000000600007c02 */ /* 0x000fce0008000f00 */
.L_x_185:
[----:B--2---:R2:W4:Y:S02]  /*e6c0*/  SYNCS.PHASECHK.TRANS64.TRYWAIT P0, [R0+URZ], R3 ;  /* 0x00000003000075a7 */ /* 0x00452400080011ff */
[----:B----4-:R-:W-:Y:S05]  /*e6d0*/  @!P0 NANOSLEEP.SYNCS 0x989680 ;  /* 0x009896800000895d */ /* 0x010fea0003900000 */
[----:B------:R-:W4:Y:S02]  /*e6e0*/  @!P0 SYNCS.PHASECHK.TRANS64 P0, [R0+URZ], R3 ;  /* 0x00000003000085a7 */ /* 0x000f2400080010ff */
[----:B----4-:R-:W-:Y:S05]  /*e6f0*/  @!P0 BRA `(.L_x_185) ;  /* 0xfffffffc00f08947 */ /* 0x010fea000383ffff */
[----:B------:R-:W-:Y:S05]  /*e700*/  BRA `(.L_x_186) ;  /* 0xffffff5800f87947 */ /* 0x000fea000383ffff */
.L_x_64:
[----:B------:R-:W-:-:S07]  /*e710*/  MOV R0, UR7 ;  /* 0x0000000700007c02 */ /* 0x000fce0008000f00 */
.L_x_187:
[----:B-1----:R1:W2:Y:S02]  /*e720*/  SYNCS.PHASECHK.TRANS64.TRYWAIT P0, [R0+URZ], R3 ;  /* 0x00000003000075a7 */ /* 0x0022a400080011ff */
[----:B--2---:R-:W-:Y:S05]  /*e730*/  @!P0 NANOSLEEP.SYNCS 0x989680 ;  /* 0x009896800000895d */ /* 0x004fea0003900000 */
[----:B------:R-:W2:Y:S02]  /*e740*/  @!P0 SYNCS.PHASECHK.TRANS64 P0, [R0+URZ], R3 ;  /* 0x00000003000085a7 */ /* 0x000ea400080010ff */
[----:B--2---:R-:W-:Y:S05]  /*e750*/  @!P0 BRA `(.L_x_187) ;  /* 0xfffffffc00f08947 */ /* 0x004fea000383ffff */
[----:B------:R-:W-:Y:S05]  /*e760*/  BRA `(.L_x_188) ;  /* 0xffffff5c00047947 */ /* 0x000fea000383ffff */
.L_x_69:
[----:B--2---:R2:W3:Y:S02]  /*e770*/  SYNCS.PHASECHK.TRANS64.TRYWAIT P0, [R0+URZ+0x80], R3 ;  /* 0x00008003000075a7 */ /* 0x0044e400080011ff */
[----:B---3--:R-:W-:Y:S05]  /*e780*/  @!P0 NANOSLEEP.SYNCS 0x989680 ;  /* 0x009896800000895d */ /* 0x008fea0003900000 */
[----:B------:R-:W3:Y:S02]  /*e790*/  @!P0 SYNCS.PHASECHK.TRANS64 P0, [R0+URZ+0x80], R3 ;  /* 0x00008003000085a7 */ /* 0x000ee400080010ff */
[----:B---3--:R-:W-:Y:S05]  /*e7a0*/  @!P0 BRA `(.L_x_69) ;  /* 0xfffffffc00f08947 */ /* 0x008fea000383ffff */
[----:B------:R-:W-:Y:S05]  /*e7b0*/  BRA `(.L_x_189) ;  /* 0xffffff6000087947 */ /* 0x000fea000383ffff */
.L_x_72:
[----:B------:R-:W-:Y:S07]  /*e7c0*/  MOV R0, UR7 ;  /* 0x0000000700007c02 */ /* 0x000fee0008000f00 */
.L_x_190:
[----:B--2---:R2:W3:Y:S02]  /*e7d0*/  SYNCS.PHASECHK.TRANS64.TRYWAIT P0, [R0+URZ+0x78], R3 ;  /* 0x00007803000075a7 */ /* 0x0044e400080011ff */
[----:B---3--:R-:W-:Y:S05]  /*e7e0*/  @!P0 NANOSLEEP.SYNCS 0x989680 ;  /* 0x009896800000895d */ /* 0x008fea0003900000 */
[----:B------:R-:W3:Y:S02]  /*e7f0*/  @!P0 SYNCS.PHASECHK.TRANS64 P0, [R0+URZ+0x78], R3 ;  /* 0x00007803000085a7 */ /* 0x000ee400080010ff */
[----:B---3--:R-:W-:Y:S05]  /*e800*/  @!P0 BRA `(.L_x_190) ;  /* 0xfffffffc00f08947 */ /* 0x008fea000383ffff */
[----:B------:R-:W-:Y:S05]  /*e810*/  BRA `(.L_x_71) ;  /* 0xffffff6000e87947 */ /* 0x000fea000383ffff */
.L_x_75:
[----:B------:R-:W-:Y:S07]  /*e820*/  MOV R3, UR7 ;  /* 0x0000000700037c02 */ /* 0x000fee0008000f00 */
.L_x_191:
[----:B-1----:R1:W2:Y:S02]  /*e830*/  SYNCS.PHASECHK.TRANS64.TRYWAIT P0, [R3+URZ+0x50], R12 ;  /* 0x0000500c030075a7 */ /* 0x0022a400080011ff */
[----:B--2---:R-:W-:Y:S05]  /*e840*/  @!P0 NANOSLEEP.SYNCS 0x989680 ;  /* 0x009896800000895d */ /* 0x004fea0003900000 */
[----:B------:R-:W2:Y:S02]  /*e850*/  @!P0 SYNCS.PHASECHK.TRANS64 P0, [R3+URZ+0x50], R12 ;  /* 0x0000500c030085a7 */ /* 0x000ea400080010ff */
[----:B--2---:R-:W-:Y:S05]  /*e860*/  @!P0 BRA `(.L_x_191) ;  /* 0xfffffffc00f08947 */ /* 0x004fea000383ffff */
[----:B------:R-:W-:Y:S05]  /*e870*/  BRA `(.L_x_192) ;  /* 0xffffff6400687947 */ /* 0x000fea000383ffff */
.L_x_76:
[----:B-1----:R-:W-:Y:S07]  /*e880*/  MOV R3, UR7 ;  /* 0x0000000700037c02 */ /* 0x002fee0008000f00 */
.L_x_193:
[----:B-1----:R1:W2:Y:S02]  /*e890*/  SYNCS.PHASECHK.TRANS64.TRYWAIT P0, [R3+URZ+0x58], R12 ;  /* 0x0000580c030075a7 */ /* 0x0022a400080011ff */
[----:B--2---:R-:W-:Y:S05]  /*e8a0*/  @!P0 NANOSLEEP.SYNCS 0x989680 ;  /* 0x009896800000895d */ /* 0x004fea0003900000 */
[----:B------:R-:W2:Y:S02]  /*e8b0*/  @!P0 SYNCS.PHASECHK.TRANS64 P0, [R3+URZ+0x58], R12 ;  /* 0x0000580c030085a7 */ /* 0x000ea400080010ff */
[----:B--2---:R-:W-:Y:S05]  /*e8c0*/  @!P0 BRA `(.L_x_193) ;  /* 0xfffffffc00f08947 */ /* 0x004fea000383ffff */
[----:B------:R-:W-:Y:S05]  /*e8d0*/  BRA `(.L_x_194) ;  /* 0xffffff6400a87947 */ /* 0x000fea000383ffff */
.L_x_77:
[----:B-1----:R-:W-:Y:S07]  /*e8e0*/  MOV R3, UR7 ;  /* 0x0000000700037c02 */ /* 0x002fee0008000f00 */
.L_x_195:
[----:B-1----:R1:W2:Y:S02]  /*e8f0*/  SYNCS.PHASECHK.TRANS64.TRYWAIT P0, [R3+URZ+0x60], R12 ;  /* 0x0000600c030075a7 */ /* 0x0022a400080011ff */
[----:B--2---:R-:W-:Y:S05]  /*e900*/  @!P0 NANOSLEEP.SYNCS 0x989680 ;  /* 0x009896800000895d */ /* 0x004fea0003900000 */
[----:B------:R-:W2:Y:S02]  /*e910*/  @!P0 SYNCS.PHASECHK.TRANS64 P0, [R3+URZ+0x60], R12 ;  /* 0x0000600c030085a7 */ /* 0x000ea400080010ff */
[----:B--2---:R-:W-:Y:S05]  /*e920*/  @!P0 BRA `(.L_x_195) ;  /* 0xfffffffc00f08947 */ /* 0x004fea000383ffff */
[----:B------:R-:W-:Y:S05]  /*e930*/  BRA `(.L_x_196) ;  /* 0xffffff6400f07947 */ /* 0x000fea000383ffff */
.L_x_78:
[----:B-1----:R-:W-:Y:S07]  /*e940*/  MOV R3, UR7 ;  /* 0x0000000700037c02 */ /* 0x002fee0008000f00 */
.L_x_197:
[----:B-1----:R1:W2:Y:S02]  /*e950*/  SYNCS.PHASECHK.TRANS64.TRYWAIT P0, [R3+URZ+0x68], R12 ;  /* 0x0000680c030075a7 */ /* 0x0022a400080011ff */
[----:B--2---:R-:W-:Y:S05]  /*e960*/  @!P0 NANOSLEEP.SYNCS 0x989680 ;  /* 0x009896800000895d */ /* 0x004fea0003900000 */
[----:B------:R-:W2:Y:S02]  /*e970*/  @!P0 SYNCS.PHASECHK.TRANS64 P0, [R3+URZ+0x68], R12 ;  /* 0x0000680c030085a7 */ /* 0x000ea400080010ff */
[----:B--2---:R-:W-:Y:S05]  /*e980*/  @!P0 BRA `(.L_x_197) ;  /* 0xfffffffc00f08947 */ /* 0x004fea000383ffff */
[----:B------:R-:W-:Y:S05]  /*e990*/  BRA `(.L_x_198) ;  /* 0xffffff6800387947 */ /* 0x000fea000383ffff */
.L_x_79:
[----:B-1----:R-:W-:Y:S07]  /*e9a0*/  MOV R3, UR7 ;  /* 0x0000000700037c02 */ /* 0x002fee0008000f00 */
.L_x_199:
[----:B-1----:R1:W2:Y:S02]  /*e9b0*/  SYNCS.PHASECHK.TRANS64.TRYWAIT P0, [R3+URZ+0x50], R20 ;  /* 0x00005014030075a7 */ /* 0x0022a400080011ff */
[----:B--2---:R-:W-:Y:S05]  /*e9c0*/  @!P0 NANOSLEEP.SYNCS 0x989680 ;  /* 0x009896800000895d */ /* 0x004fea0003900000 */
[----:B------:R-:W2:Y:S02]  /*e9d0*/  @!P0 SYNCS.PHASECHK.TRANS64 P0, [R3+URZ+0x50], R20 ;  /* 0x00005014030085a7 */ /* 0x000ea400080010ff */
[----:B--2---:R-:W-:Y:S05]  /*e9e0*/  @!P0 BRA `(.L_x_199) ;  /* 0xfffffffc00f08947 */ /* 0x004fea000383ffff */
[----:B------:R-:W-:Y:S05]  /*e9f0*/  BRA `(.L_x_200) ;  /* 0xffffff6800847947 */ /* 0x000fea000383ffff */
.L_x_80:
[----:B-1----:R-:W-:Y:S07]  /*ea00*/  MOV R3, UR7 ;  /* 0x0000000700037c02 */ /* 0x002fee0008000f00 */
.L_x_201:
[----:B-1----:R1:W2:Y:S02]  /*ea10*/  SYNCS.PHASECHK.TRANS64.TRYWAIT P0, [R3+URZ+0x58], R20 ;  /* 0x00005814030075a7 */ /* 0x0022a400080011ff */
[----:B--2---:R-:W-:Y:S05]  /*ea20*/  @!P0 NANOSLEEP.SYNCS 0x989680 ;  /* 0x009896800000895d */ /* 0x004fea0003900000 */
[----:B------:R-:W2:Y:S02]  /*ea30*/  @!P0 SYNCS.PHASECHK.TRANS64 P0, [R3+URZ+0x58], R20 ;  /* 0x00005814030085a7 */ /* 0x000ea400080010ff */
[----:B--2---:R-:W-:Y:S05]  /*ea40*/  @!P0 BRA `(.L_x_201) ;  /* 0xfffffffc00f08947 */ /* 0x004fea000383ffff */
[----:B------:R-:W-:Y:S05]  /*ea50*/  BRA `(.L_x_202) ;  /* 0xffffff6800cc7947 */ /* 0x000fea000383ffff */
.L_x_81:
[----:B-1----:R-:W-:Y:S07]  /*ea60*/  MOV R3, UR7 ;  /* 0x0000000700037c02 */ /* 0x002fee0008000f00 */
.L_x_203:
[----:B-1----:R1:W2:Y:S02]  /*ea70*/  SYNCS.PHASECHK.TRANS64.TRYWAIT P0, [R3+URZ+0x60], R20 ;  /* 0x00006014030075a7 */ /* 0x0022a400080011ff */
[----:B--2---:R-:W-:Y:S05]  /*ea80*/  @!P0 NANOSLEEP.SYNCS 0x989680 ;  /* 0x009896800000895d */ /* 0x004fea0003900000 */
[----:B------:R-:W2:Y:S02]  /*ea90*/  @!P0 SYNCS.PHASECHK.TRANS64 P0, [R3+URZ+0x60], R20 ;  /* 0x00006014030085a7 */ /* 0x000ea400080010ff */
[----:B--2---:R-:W-:Y:S05]  /*eaa0*/  @!P0 BRA `(.L_x_203) ;  /* 0xfffffffc00f08947 */ /* 0x004fea000383ffff */
[----:B------:R-:W-:Y:S05]  /*eab0*/  BRA `(.L_x_204) ;  /* 0xffffff6c00147947 */ /* 0x000fea000383ffff */
.L_x_82:
[----:B------:R-:W-:Y:S07]  /*eac0*/  MOV R3, UR7 ;  /* 0x0000000700037c02 */ /* 0x000fee0008000f00 */
.L_x_205:
[----:B-1----:R1:W2:Y:S02]  /*ead0*/  SYNCS.PHASECHK.TRANS64.TRYWAIT P0, [R3+URZ+0x68], R20 ;  /* 0x00006814030075a7 */ /* 0x0022a400080011ff */
[----:B--2---:R-:W-:Y:S05]  /*eae0*/  @!P0 NANOSLEEP.SYNCS 0x989680 ;  /* 0x009896800000895d */ /* 0x004fea0003900000 */
[----:B------:R-:W2:Y:S02]  /*eaf0*/  @!P0 SYNCS.PHASECHK.TRANS64 P0, [R3+URZ+0x68], R20 ;  /* 0x00006814030085a7 */ /* 0x000ea400080010ff */
[----:B--2---:R-:W-:Y:S05]  /*eb00*/  @!P0 BRA `(.L_x_205) ;  /* 0xfffffffc00f08947 */ /* 0x004fea000383ffff */
[----:B------:R-:W-:Y:S05]  /*eb10*/  BRA `(.L_x_206) ;  /* 0xffffff6c009c7947 */ /* 0x000fea000383ffff */
.L_x_84:
[----:B------:R-:W-:-:S07]  /*eb20*/  MOV R3, UR7 ;  /* 0x0000000700037c02 */ /* 0x000fce0008000f00 */
.L_x_207:
[----:B-1----:R1:W3:Y:S02]  /*eb30*/  SYNCS.PHASECHK.TRANS64.TRYWAIT P0, [R3+URZ+0x50], R12 ;  /* 0x0000500c030075a7 */ /* 0x0022e400080011ff */
[----:B---3--:R-:W-:Y:S05]  /*eb40*/  @!P0 NANOSLEEP.SYNCS 0x989680 ;  /* 0x009896800000895d */ /* 0x008fea0003900000 */
[----:B------:R-:W3:Y:S02]  /*eb50*/  @!P0 SYNCS.PHASECHK.TRANS64 P0, [R3+URZ+0x50], R12 ;  /* 0x0000500c030085a7 */ /* 0x000ee400080010ff */
[----:B---3--:R-:W-:Y:S05]  /*eb60*/  @!P0 BRA `(.L_x_207) ;  /* 0xfffffffc00f08947 */ /* 0x008fea000383ffff */
[----:B------:R-:W-:Y:S05]  /*eb70*/  BRA `(.L_x_208) ;  /* 0xffffff70000c7947 */ /* 0x000fea000383ffff */
.L_x_85:
[----:B-1----:R-:W-:-:S07]  /*eb80*/  MOV R3, UR7 ;  /* 0x0000000700037c02 */ /* 0x002fce0008000f00 */
.L_x_209:
[----:B-1----:R1:W3:Y:S02]  /*eb90*/  SYNCS.PHASECHK.TRANS64.TRYWAIT P0, [R3+URZ+0x58], R12 ;  /* 0x0000580c030075a7 */ /* 0x0022e400080011ff */
[----:B---3--:R-:W-:Y:S05]  /*eba0*/  @!P0 NANOSLEEP.SYNCS 0x989680 ;  /* 0x009896800000895d */ /* 0x008fea0003900000 */
[----:B------:R-:W3:Y:S02]  /*ebb0*/  @!P0 SYNCS.PHASECHK.TRANS64 P0, [R3+URZ+0x58], R12 ;  /* 0x0000580c030085a7 */ /* 0x000ee400080010ff */
[----:B---3--:R-:W-:Y:S05]  /*ebc0*/  @!P0 BRA `(.L_x_209) ;  /* 0xfffffffc00f08947 */ /* 0x008fea000383ffff */
[----:B------:R-:W-:Y:S05]  /*ebd0*/  BRA `(.L_x_210) ;  /* 0xffffff6c00fc7947 */ /* 0x000fea000383ffff */
.L_x_86:
[----:B-1----:R-:W-:-:S07]  /*ebe0*/  MOV R3, UR7 ;  /* 0x0000000700037c02 */ /* 0x002fce0008000f00 */
.L_x_211:
[----:B-1----:R1:W3:Y:S02]  /*ebf0*/  SYNCS.PHASECHK.TRANS64.TRYWAIT P0, [R3+URZ+0x60], R12 ;  /* 0x0000600c030075a7 */ /* 0x0022e400080011ff */
[----:B---3--:R-:W-:Y:S05]  /*ec00*/  @!P0 NANOSLEEP.SYNCS 0x989680 ;  /* 0x009896800000895d */ /* 0x008fea0003900000 */
[----:B------:R-:W3:Y:S02]  /*ec10*/  @!P0 SYNCS.PHASECHK.TRANS64 P0, [R3+URZ+0x60], R12 ;  /* 0x0000600c030085a7 */ /* 0x000ee400080010ff */
[----:B---3--:R-:W-:Y:S05]  /*ec20*/  @!P0 BRA `(.L_x_211) ;  /* 0xfffffffc00f08947 */ /* 0x008fea000383ffff */
[----:B------:R-:W-:Y:S05]  /*ec30*/  BRA `(.L_x_212) ;  /* 0xffffff6c00f07947 */ /* 0x000fea000383ffff */
.L_x_88:
[----:B--2---:R2:W4:Y:S02]  /*ec40*/  SYNCS.PHASECHK.TRANS64.TRYWAIT P0, [R0+URZ+0x80], R3 ;  /* 0x00008003000075a7 */ /* 0x00452400080011ff */
[----:B----4-:R-:W-:Y:S05]  /*ec50*/  @!P0 NANOSLEEP.SYNCS 0x989680 ;  /* 0x009896800000895d */ /* 0x010fea0003900000 */
[----:B------:R-:W4:Y:S02]  /*ec60*/  @!P0 SYNCS.PHASECHK.TRANS64 P0, [R0+URZ+0x80], R3 ;  /* 0x00008003000085a7 */ /* 0x000f2400080010ff */
[----:B----4-:R-:W-:Y:S05]  /*ec70*/  @!P0 BRA `(.L_x_88) ;  /* 0xfffffffc00f08947 */ /* 0x010fea000383ffff */
[----:B------:R-:W-:Y:S05]  /*ec80*/  BRA `(.L_x_213) ;  /* 0xffffff7000bc7947 */ /* 0x000fea000383ffff */
.L_x_99:
[----:B-1----:R-:W-:Y:S04]  /*ec90*/  MOV R2, UR36 ;  /* 0x0000002400027c02 */ /* 0x002fe80008000f00 */
[----:B------:R1:W3:Y:S03]  /*eca0*/  SYNCS.PHASECHK.TRANS64.TRYWAIT P1, [R2+URZ+0x30], R3 ;  /* 0x00003003020075a7 */ /* 0x0002e600080211ff */
[----:B---3--:R-:W-:Y:S05]  /*ecb0*/  @!P1 NANOSLEEP.SYNCS 0x989680 ;  /* 0x009896800000995d */ /* 0x008fea0003900000 */
[----:B------:R-:W3:Y:S02]  /*ecc0*/  @!P1 SYNCS.PHASECHK.TRANS64 P1, [R2+URZ+0x30], R3 ;  /* 0x00003003020095a7 */ /* 0x000ee400080210ff */
[----:B---3--:R-:W-:Y:S05]  /*ecd0*/  @!P1 BRA `(.L_x_99) ;  /* 0xfffffffc00ec9947 */ /* 0x008fea000383ffff */
[----:B------:R-:W-:Y:S05]  /*ece0*/  BRA `(.L_x_98) ;  /* 0xffffff8000407947 */ /* 0x000fea000383ffff */
.L_x_101:
[----:B-1----:R1:W4:Y:S02]  /*ecf0*/  SYNCS.PHASECHK.TRANS64.TRYWAIT P0, [R59+URZ+0xa0], R0 ;  /* 0x0000a0003b0075a7 */ /* 0x00232400080011ff */
[----:B----4-:R-:W-:Y:S05]  /*ed00*/  @!P0 NANOSLEEP.SYNCS 0x989680 ;  /* 0x009896800000895d */ /* 0x010fea0003900000 */
[----:B------:R-:W4:Y:S02]  /*ed10*/  @!P0 SYNCS.PHASECHK.TRANS64 P0, [R59+URZ+0xa0], R0 ;  /* 0x0000a0003b0085a7 */ /* 0x000f2400080010ff */
[----:B----4-:R-:W-:Y:S05]  /*ed20*/  @!P0 BRA `(.L_x_101) ;  /* 0xfffffffc00f08947 */ /* 0x010fea000383ffff */
[----:B------:R-:W-:Y:S05]  /*ed30*/  BRA `(.L_x_100) ;  /* 0xffffff8000787947 */ /* 0x000fea000383ffff */
.L_x_110:
[----:B-1----:R1:W2:Y:S02]  /*ed40*/  SYNCS.PHASECHK.TRANS64.TRYWAIT P0, [R3+URZ+0x30], R0 ;  /* 0x00003000030075a7 */ /* 0x0022a400080011ff */
[----:B--2---:R-:W-:Y:S05]  /*ed50*/  @!P0 NANOSLEEP.SYNCS 0x989680 ;  /* 0x009896800000895d */ /* 0x004fea0003900000 */
[----:B------:R-:W2:Y:S02]  /*ed60*/  @!P0 SYNCS.PHASECHK.TRANS64 P0, [R3+URZ+0x30], R0 ;  /* 0x00003000030085a7 */ /* 0x000ea400080010ff */
[----:B--2---:R-:W-:Y:S05]  /*ed70*/  @!P0 BRA `(.L_x_110) ;  /* 0xfffffffc00f08947 */ /* 0x004fea000383ffff */
[----:B------:R-:W-:Y:S05]  /*ed80*/  BRA `(.L_x_109) ;  /* 0xffffff8c00a47947 */ /* 0x000fea000383ffff */
.L_x_118:
[----:B-1----:R1:W2:Y:S02]  /*ed90*/  SYNCS.PHASECHK.TRANS64.TRYWAIT P0, [R135+URZ+0x30], R4 ;  /* 0x00003004870075a7 */ /* 0x0022a400080011ff */
[----:B--2---:R-:W-:Y:S05]  /*eda0*/  @!P0 NANOSLEEP.SYNCS 0x989680 ;  /* 0x009896800000895d */ /* 0x004fea0003900000 */
[----:B------:R-:W2:Y:S02]  /*edb0*/  @!P0 SYNCS.PHASECHK.TRANS64 P0, [R135+URZ+0x30], R4 ;  /* 0x00003004870085a7 */ /* 0x000ea400080010ff */
[----:B--2---:R-:W-:Y:S05]  /*edc0*/  @!P0 BRA `(.L_x_118) ;  /* 0xfffffffc00f08947 */ /* 0x004fea000383ffff */
[----:B------:R-:W-:Y:S05]  /*edd0*/  BRA `(.L_x_117) ;  /* 0xffffff9c00187947 */ /* 0x000fea000383ffff */
.L_x_126:
[----:B-1----:R1:W2:Y:S02]  /*ede0*/  SYNCS.PHASECHK.TRANS64.TRYWAIT P0, [R135+URZ+0x30], R4 ;  /* 0x00003004870075a7 */ /* 0x0022a400080011ff */
[----:B--2---:R-:W-:Y:S05]  /*edf0*/  @!P0 NANOSLEEP.SYNCS 0x989680 ;  /* 0x009896800000895d */ /* 0x004fea0003900000 */
[----:B------:R-:W2:Y:S02]  /*ee00*/  @!P0 SYNCS.PHASECHK.TRANS64 P0, [R135+URZ+0x30], R4 ;  /* 0x00003004870085a7 */ /* 0x000ea400080010ff */
[----:B--2---:R-:W-:Y:S05]  /*ee10*/  @!P0 BRA `(.L_x_126) ;  /* 0xfffffffc00f08947 */ /* 0x004fea000383ffff */
[----:B------:R-:W-:Y:S05]  /*ee20*/  BRA `(.L_x_125) ;  /* 0xffffffa800907947 */ /* 0x000fea000383ffff */
.L_x_134:
[----:B-1----:R1:W2:Y:S02]  /*ee30*/  SYNCS.PHASECHK.TRANS64.TRYWAIT P0, [R136+URZ+0x30], R7 ;  /* 0x00003007880075a7 */ /* 0x0022a400080011ff */
[----:B--2---:R-:W-:Y:S05]  /*ee40*/  @!P0 NANOSLEEP.SYNCS 0x989680 ;  /* 0x009896800000895d */ /* 0x004fea0003900000 */
[----:B------:R-:W2:Y:S02]  /*ee50*/  @!P0 SYNCS.PHASECHK.TRANS64 P0, [R136+URZ+0x30], R7 ;  /* 0x00003007880085a7 */ /* 0x000ea400080010ff */
[----:B--2---:R-:W-:Y:S05]  /*ee60*/  @!P0 BRA `(.L_x_134) ;  /* 0xfffffffc00f08947 */ /* 0x004fea000383ffff */
[----:B------:R-:W-:Y:S05]  /*ee70*/  BRA `(.L_x_133) ;  /* 0xffffffb8000c7947 */ /* 0x000fea000383ffff */
.L_x_142:
[----:B-1----:R1:W2:Y:S02]  /*ee80*/  SYNCS.PHASECHK.TRANS64.TRYWAIT P0, [R51+URZ+0x30], R4 ;  /* 0x00003004330075a7 */ /* 0x0022a400080011ff */
[----:B--2---:R-:W-:Y:S05]  /*ee90*/  @!P0 NANOSLEEP.SYNCS 0x989680 ;  /* 0x009896800000895d */ /* 0x004fea0003900000 */
[----:B------:R-:W2:Y:S02]  /*eea0*/  @!P0 SYNCS.PHASECHK.TRANS64 P0, [R51+URZ+0x30], R4 ;  /* 0x00003004330085a7 */ /* 0x000ea400080010ff */
[----:B--2---:R-:W-:Y:S05]  /*eeb0*/  @!P0 BRA `(.L_x_142) ;  /* 0xfffffffc00f08947 */ /* 0x004fea000383ffff */
[----:B------:R-:W-:Y:S05]  /*eec0*/  BRA `(.L_x_141) ;  /* 0xffffffc4009c7947 */ /* 0x000fea000383ffff */
.L_x_150:
[----:B-1----:R1:W3:Y:S02]  /*eed0*/  SYNCS.PHASECHK.TRANS64.TRYWAIT P0, [R0+URZ+0x30], R7 ;  /* 0x00003007000075a7 */ /* 0x0022e400080011ff */
[----:B---3--:R-:W-:Y:S05]  /*eee0*/  @!P0 NANOSLEEP.SYNCS 0x989680 ;  /* 0x009896800000895d */ /* 0x008fea0003900000 */
[----:B------:R-:W3:Y:S02]  /*eef0*/  @!P0 SYNCS.PHASECHK.TRANS64 P0, [R0+URZ+0x30], R7 ;  /* 0x00003007000085a7 */ /* 0x000ee400080010ff */
[----:B---3--:R-:W-:Y:S05]  /*ef00*/  @!P0 BRA `(.L_x_150) ;  /* 0xfffffffc00f08947 */ /* 0x008fea000383ffff */
[----:B------:R-:W-:Y:S05]  /*ef10*/  BRA `(.L_x_149) ;  /* 0xffffffd400207947 */ /* 0x000fea000383ffff */
.L_x_158:
[----:B-1----:R1:W3:Y:S02]  /*ef20*/  SYNCS.PHASECHK.TRANS64.TRYWAIT P0, [R0+URZ+0x30], R133 ;  /* 0x00003085000075a7 */ /* 0x0022e400080011ff */
[----:B---3--:R-:W-:Y:S05]  /*ef30*/  @!P0 NANOSLEEP.SYNCS 0x989680 ;  /* 0x009896800000895d */ /* 0x008fea0003900000 */
[----:B------:R-:W3:Y:S02]  /*ef40*/  @!P0 SYNCS.PHASECHK.TRANS64 P0, [R0+URZ+0x30], R133 ;  /* 0x00003085000085a7 */ /* 0x000ee400080010ff */
[----:B---3--:R-:W-:Y:S05]  /*ef50*/  @!P0 BRA `(.L_x_158) ;  /* 0xfffffffc00f08947 */ /* 0x008fea000383ffff */
[----:B------:R-:W-:Y:S05]  /*ef60*/  BRA `(.L_x_157) ;  /* 0xffffffe000a47947 */ /* 0x000fea000383ffff */
        .weak           $__internal_0_$__cuda_sm10x_tcgen05_guardrail_trap_col_being_dealloced_not_returned_by_alloc
        .type           $__internal_0_$__cuda_sm10x_tcgen05_guardrail_trap_col_being_dealloced_not_returned_by_alloc,@function
        .size           $__internal_0_$__cuda_sm10x_tcgen05_guardrail_trap_col_being_dealloced_not_returned_by_alloc,($__internal_1_$__cuda_sm10x_tcgen05_guardrail_trap_phase_invalid_during_alloc - $__internal_0_$__cuda_sm10x_tcgen05_guardrail_trap_col_being_dealloced_not_returned_by_alloc)
$__internal_0_$__cuda_sm10x_tcgen05_guardrail_trap_col_being_dealloced_not_returned_by_alloc:
[----:B------:R-:W-:Y:S05]  /*ef70*/  BPT.TRAP 0x1 ;  /* 0x000000040000795c */ /* 0x000fea0000300000 */
[----:B------:R-:W-:-:S04]  /*ef80*/  HFMA2 R3, -RZ, RZ, 0, 0 ;  /* 0x00000000ff037431 */ /* 0x000fc800000001ff */
[----:B------:R-:W-:Y:S05]  /*ef90*/  RET.REL.NODEC R2 `(_ZN7cutlass13device_kernelINS_4gemm6kernel13GemmUniversalIN4cute5tupleIJiiiiEEENS1_10collective13CollectiveMmaINS1_35MainloopSm100TmaUmmaWarpSpecializedILi3ELi2ELi2ENS5_IJNS4_1CILi1EEESB_SB_EEEEENS5_IJNSA_ILi128EEENSA_ILi256EEENSA_ILi32EEEEEENS_10tfloat32_tENS5_IJSB_llEEESI_SJ_NS4_8TiledMMAINS4_8MMA_AtomIJNS4_17SM100_MMA_TF32_SSISI_SI_fLi128ELi256ELNS4_4UMMA5MajorE1ELSO_1ELNSN_7ScaleInE0ELSP_0EEEEEENS4_6LayoutISC_NS5_IJNSA_ILi0EEEST_ST_EEEEENS5_IJNS4_10UnderscoreESW_SW_EEEEENS4_13SM90_TMA_LOADENS4_14ComposedLayoutINS4_7SwizzleILi2ELi5ELi2EEENS4_18smem_ptr_flag_bitsILi32EEENSS_INS5_IJSG_NSA_ILi4EEEEEENS5_IJSB_SG_EEEEEEEvNS4_8identityESZ_S19_vS1A_EENS_8epilogue10collective18CollectiveEpilogueINS1C_23Sm100TmaWarpSpecializedILi4ELi2ELi32ELb1ELb0EEEJSH_NS5_IJNSS_ISE_SB_EENSS_ISG_SB_EEEEESI_NS5_IJlSB_lEEESI_S1K_NS1C_6fusion15FusionCallbacksIS1G_NS1L_17LinearCombinationISI_fSI_fLNS_15FloatRoundStyleE2EEESH_S1J_JEEENS4_5SM1004TMEM4LOAD26SM100_TMEM_LOAD_32dp32b32xESZ_NS10_INS11_ILi3ELi4ELi3EEES14_NSS_INS5_IJNSA_ILi8EEESG_EEENS5_IJSG_SB_EEEEEEENS4_39AutoVectorizingCopyWithAssumedAlignmentILi128EEENS4_14SM90_TMA_STOREES20_S22_S22_EEEvvEEEEvNT_6ParamsE) ;  /* 0xffffff1002187950 */ /* 0x000fea0003c3ffff */
        .weak           $__internal_1_$__cuda_sm10x_tcgen05_guardrail_trap_phase_invalid_during_alloc
        .type           $__internal_1_$__cuda_sm10x_tcgen05_guardrail_trap_phase_invalid_during_alloc,@function
        .size           $__internal_1_$__cuda_sm10x_tcgen05_guardrail_trap_phase_invalid_during_alloc,($__internal_2_$__cuda_sm10x_tcgen05_guardrail_trap_unallocated_columns_being_dealloced - $__internal_1_$__cuda_sm10x_tcgen05_guardrail_trap_phase_invalid_during_alloc)
$__internal_1_$__cuda_sm10x_tcgen05_guardrail_trap_phase_invalid_during_alloc:
[----:B------:R-:W-:Y:S05]  /*efa0*/  BPT.TRAP 0x1 ;  /* 0x000000040000795c */ /* 0x000fea0000300000 */
[----:B------:R-:W-:-:S04]  /*efb0*/  MOV R3, 0x0 ;  /* 0x0000000000037802 */ /* 0x000fc80000000f00 */
[----:B------:R-:W-:Y:S05]  /*efc0*/  RET.REL.NODEC R2 `(_ZN7cutlass13device_kernelINS_4gemm6kernel13GemmUniversalIN4cute5tupleIJiiiiEEENS1_10collective13CollectiveMmaINS1_35MainloopSm100TmaUmmaWarpSpecializedILi3ELi2ELi2ENS5_IJNS4_1CILi1EEESB_SB_EEEEENS5_IJNSA_ILi128EEENSA_ILi256EEENSA_ILi32EEEEEENS_10tfloat32_tENS5_IJSB_llEEESI_SJ_NS4_8TiledMMAINS4_8MMA_AtomIJNS4_17SM100_MMA_TF32_SSISI_SI_fLi128ELi256ELNS4_4UMMA5MajorE1ELSO_1ELNSN_7ScaleInE0ELSP_0EEEEEENS4_6LayoutISC_NS5_IJNSA_ILi0EEEST_ST_EEEEENS5_IJNS4_10UnderscoreESW_SW_EEEEENS4_13SM90_TMA_LOADENS4_14ComposedLayoutINS4_7SwizzleILi2ELi5ELi2EEENS4_18smem_ptr_flag_bitsILi32EEENSS_INS5_IJSG_NSA_ILi4EEEEEENS5_IJSB_SG_EEEEEEEvNS4_8identityESZ_S19_vS1A_EENS_8epilogue10collective18CollectiveEpilogueINS1C_23Sm100TmaWarpSpecializedILi4ELi2ELi32ELb1ELb0EEEJSH_NS5_IJNSS_ISE_SB_EENSS_ISG_SB_EEEEESI_NS5_IJlSB_lEEESI_S1K_NS1C_6fusion15FusionCallbacksIS1G_NS1L_17LinearCombinationISI_fSI_fLNS_15FloatRoundStyleE2EEESH_S1J_JEEENS4_5SM1004TMEM4LOAD26SM100_TMEM_LOAD_32dp32b32xESZ_NS10_INS11_ILi3ELi4ELi3EEES14_NSS_INS5_IJNSA_ILi8EEESG_EEENS5_IJSG_SB_EEEEEEENS4_39AutoVectorizingCopyWithAssumedAlignmentILi128EEENS4_14SM90_TMA_STOREES20_S22_S22_EEEvvEEEEvNT_6ParamsE) ;  /* 0xffffff10020c7950 */ /* 0x000fea0003c3ffff */
        .weak           $__internal_2_$__cuda_sm10x_tcgen05_guardrail_trap_unallocated_columns_being_dealloced
        .type           $__internal_2_$__cuda_sm10x_tcgen05_guardrail_trap_unallocated_columns_being_dealloced,@function
        .size           $__internal_2_$__cuda_sm10x_tcgen05_guardrail_trap_unallocated_columns_being_dealloced,(.L_x_215 - $__internal_2_$__cuda_sm10x_tcgen05_guardrail_trap_unallocated_columns_being_dealloced)
$__internal_2_$__cuda_sm10x_tcgen05_guardrail_trap_unallocated_columns_being_dealloced:
[----:B------:R-:W-:Y:S05]  /*efd0*/  BPT.TRAP 0x1 ;  /* 0x000000040000795c */ /* 0x000fea0000300000 */
[----:B------:R-:W-:-:S04]  /*efe0*/  HFMA2 R3, -RZ, RZ, 0, 0 ;  /* 0x00000000ff037431 */ /* 0x000fc800000001ff */
[----:B------:R-:W-:Y:S05]  /*eff0*/  RET.REL.NODEC R2 `(_ZN7cutlass13device_kernelINS_4gemm6kernel13GemmUniversalIN4cute5tupleIJiiiiEEENS1_10collective13CollectiveMmaINS1_35MainloopSm100TmaUmmaWarpSpecializedILi3ELi2ELi2ENS5_IJNS4_1CILi1EEESB_SB_EEEEENS5_IJNSA_ILi128EEENSA_ILi256EEENSA_ILi32EEEEEENS_10tfloat32_tENS5_IJSB_llEEESI_SJ_NS4_8TiledMMAINS4_8MMA_AtomIJNS4_17SM100_MMA_TF32_SSISI_SI_fLi128ELi256ELNS4_4UMMA5MajorE1ELSO_1ELNSN_7ScaleInE0ELSP_0EEEEEENS4_6LayoutISC_NS5_IJNSA_ILi0EEEST_ST_EEEEENS5_IJNS4_10UnderscoreESW_SW_EEEEENS4_13SM90_TMA_LOADENS4_14ComposedLayoutINS4_7SwizzleILi2ELi5ELi2EEENS4_18smem_ptr_flag_bitsILi32EEENSS_INS5_IJSG_NSA_ILi4EEEEEENS5_IJSB_SG_EEEEEEEvNS4_8identityESZ_S19_vS1A_EENS_8epilogue10collective18CollectiveEpilogueINS1C_23Sm100TmaWarpSpecializedILi4ELi2ELi32ELb1ELb0EEEJSH_NS5_IJNSS_ISE_SB_EENSS_ISG_SB_EEEEESI_NS5_IJlSB_lEEESI_S1K_NS1C_6fusion15FusionCallbacksIS1G_NS1L_17LinearCombinationISI_fSI_fLNS_15FloatRoundStyleE2EEESH_S1J_JEEENS4_5SM1004TMEM4LOAD26SM100_TMEM_LOAD_32dp32b32xESZ_NS10_INS11_ILi3ELi4ELi3EEES14_NSS_INS5_IJNSA_ILi8EEESG_EEENS5_IJSG_SB_EEEEEEENS4_39AutoVectorizingCopyWithAssumedAlignmentILi128EEENS4_14SM90_TMA_STOREES20_S22_S22_EEEvvEEEEvNT_6ParamsE) ;  /* 0xffffff1002007950 */ /* 0x000fea0003c3ffff */
.L_x_214:
[----:B------:R-:W-:-:S00]  /*f000*/  BRA `(.L_x_214) ;  /* 0xfffffffc00fc7947 */ /* 0x000fc0000383ffff */
[----:B------:R-:W-:-:S00]  /*f010*/  NOP ;  /* 0x0000000000007918 */ /* 0x000fc00000000000 */
        /* <DEDUP_REMOVED lines=14> */
.L_x_215:


//--------------------- .nv.global.init           --------------------------
	.section	.nv.global.init,"aw",@progbits
.nv.global.init:
	.type		$str$27,@object
	.size		$str$27,($str$28 - $str$27)
$str$27:
        /*0000*/ 	.byte	0x28, 0x61, 0x64, 0x64, 0x72, 0x65, 0x73, 0x73, 0x20, 0x26, 0x20, 0x6d, 0x61, 0x73, 0x6b, 0x29
        /*0010*/ 	.byte	0x20, 0x3d, 0x3d, 0x20, 0x30, 0x00
	.type		$str$28,@object
	.size		$str$28,($str$26 - $str$28)
$str$28:
        /*0016*/ 	.byte	0x2f, 0x74, 0x6d, 0x70, 0x2f, 0x63, 0x75, 0x74, 0x6c, 0x61, 0x73, 0x73, 0x5f, 0x73, 0x77, 0x65
        /*0026*/ 	.byte	0x65, 0x70, 0x5f, 0x73, 0x72, 0x63, 0x2f, 0x69, 0x6e, 0x63, 0x6c, 0x75, 0x64, 0x65, 0x2f, 0x63
        /*0036*/ 	.byte	0x75, 0x74, 0x65, 0x2f, 0x70, 0x6f, 0x69, 0x6e, 0x74, 0x65, 0x72, 0x5f, 0x66, 0x6c, 0x61, 0x67
        /*0046*/ 	.byte	0x67, 0x65, 0x64, 0x2e, 0x68, 0x70, 0x70, 0x00
	.type		$str$26,@object
	.size		$str$26,($str$25 - $str$26)
$str$26:
        /*004e*/ 	.byte	0x2f, 0x74, 0x6d, 0x70, 0x2f, 0x63, 0x75, 0x74, 0x6c, 0x61, 0x73, 0x73, 0x5f, 0x73, 0x77, 0x65
        /*005e*/ 	.byte	0x65, 0x70, 0x5f, 0x73, 0x72, 0x63, 0x2f, 0x69, 0x6e, 0x63, 0x6c, 0x75, 0x64, 0x65, 0x2f, 0x63
        /*006e*/ 	.byte	0x75, 0x74, 0x65, 0x2f, 0x61, 0x74, 0x6f, 0x6d, 0x2f, 0x63, 0x6f, 0x70, 0x79, 0x5f, 0x74, 0x72
        /*007e*/ 	.byte	0x61, 0x69, 0x74, 0x73, 0x5f, 0x73, 0x6d, 0x31, 0x30, 0x30, 0x2e, 0x68, 0x70, 0x70, 0x00
	.type		$str$25,@object
	.size		$str$25,(__unnamed_1 - $str$25)
$str$25:
        /*008d*/ 	.byte	0x28, 0x28, 0x75, 0x69, 0x6e, 0x74, 0x33, 0x32, 0x5f, 0x74, 0x28, 0x74, 0x68, 0x72, 0x65, 0x61
        /*009d*/ 	.byte	0x64, 0x49, 0x64, 0x78, 0x2e, 0x78, 0x29, 0x20, 0x2f, 0x20, 0x33, 0x32, 0x29, 0x20, 0x25, 0x20
        /*00ad*/ 	.byte	0x34, 0x29, 0x20, 0x3d, 0x3d, 0x20, 0x28, 0x28, 0x28, 0x74, 0x6d, 0x65, 0x6d, 0x5f, 0x61, 0x64
        /*00bd*/ 	.byte	0x64, 0x72, 0x20, 0x3e, 0x3e, 0x20, 0x31, 0x36, 0x29, 0x20, 0x2f, 0x20, 0x33, 0x32, 0x29, 0x20
        /*00cd*/ 	.byte	0x25, 0x20, 0x34, 0x29, 0x00
	.type		__unnamed_1,@object
	.size		__unnamed_1,(__unnamed_2 - __unnamed_1)
__unnamed_1:
        /*00d2*/ 	.byte	0x61, 0x75, 0x74, 0x6f, 0x20, 0x63, 0x75, 0x74, 0x65, 0x3a, 0x3a, 0x61, 0x73, 0x5f, 0x70, 0x6f
        /* <DEDUP_REMOVED lines=24> */
        /*0262*/ 	.byte	0x34, 0x30, 0x39, 0x36, 0x3e, 0x3e, 0x3e, 0x3e, 0x5d, 0x00
	.type		__unnamed_2,@object
	.size		__unnamed_2,(.L_2 - __unnamed_2)
__unnamed_2:
        /* <DEDUP_REMOVED lines=43> */
        /*051c*/ 	.byte	0x65, 0x3a, 0x3a, 0x43, 0x3c, 0x30, 0x3e, 0x3e, 0x3e, 0x3e, 0x5d, 0x00
.L_2:


//--------------------- .nv.shared._ZN7cutlass13device_kernelINS_4gemm6kernel13GemmUniversalIN4cute5tupleIJiiiiEEENS1_10collective13CollectiveMmaINS1_35MainloopSm100TmaUmmaWarpSpecializedILi3ELi2ELi2ENS5_IJNS4_1CILi1EEESB_SB_EEEEENS5_IJNSA_ILi128EEENSA_ILi256EEENSA_ILi32EEEEEENS_10tfloat32_tENS5_IJSB_llEEESI_SJ_NS4_8TiledMMAINS4_8MMA_AtomIJNS4_17SM100_MMA_TF32_SSISI_SI_fLi128ELi256ELNS4_4UMMA5MajorE1ELSO_1ELNSN_7ScaleInE0ELSP_0EEEEEENS4_6LayoutISC_NS5_IJNSA_ILi0EEEST_ST_EEEEENS5_IJNS4_10UnderscoreESW_SW_EEEEENS4_13SM90_TMA_LOADENS4_14ComposedLayoutINS4_7SwizzleILi2ELi5ELi2EEENS4_18smem_ptr_flag_bitsILi32EEENSS_INS5_IJSG_NSA_ILi4EEEEEENS5_IJSB_SG_EEEEEEEvNS4_8identityESZ_S19_vS1A_EENS_8epilogue10collective18CollectiveEpilogueINS1C_23Sm100TmaWarpSpecializedILi4ELi2ELi32ELb1ELb0EEEJSH_NS5_IJNSS_ISE_SB_EENSS_ISG_SB_EEEEESI_NS5_IJlSB_lEEESI_S1K_NS1C_6fusion15FusionCallbacksIS1G_NS1L_17LinearCombinationISI_fSI_fLNS_15FloatRoundStyleE2EEESH_S1J_JEEENS4_5SM1004TMEM4LOAD26SM100_TMEM_LOAD_32dp32b32xESZ_NS10_INS11_ILi3ELi4ELi3EEES14_NSS_INS5_IJNSA_ILi8EEESG_EEENS5_IJSG_SB_EEEEEEENS4_39AutoVectorizingCopyWithAssumedAlignmentILi128EEENS4_14SM90_TMA_STOREES20_S22_S22_EEEvvEEEEvNT_6ParamsE --------------------------
	.section	.nv.shared._ZN7cutlass13device_kernelINS_4gemm6kernel13GemmUniversalIN4cute5tupleIJiiiiEEENS1_10collective13CollectiveMmaINS1_35MainloopSm100TmaUmmaWarpSpecializedILi3ELi2ELi2ENS5_IJNS4_1CILi1EEESB_SB_EEEEENS5_IJNSA_ILi128EEENSA_ILi256EEENSA_ILi32EEEEEENS_10tfloat32_tENS5_IJSB_llEEESI_SJ_NS4_8TiledMMAINS4_8MMA_AtomIJNS4_17SM100_MMA_TF32_SSISI_SI_fLi128ELi256ELNS4_4UMMA5MajorE1ELSO_1ELNSN_7ScaleInE0ELSP_0EEEEEENS4_6LayoutISC_NS5_IJNSA_ILi0EEEST_ST_EEEEENS5_IJNS4_10UnderscoreESW_SW_EEEEENS4_13SM90_TMA_LOADENS4_14ComposedLayoutINS4_7SwizzleILi2ELi5ELi2EEENS4_18smem_ptr_flag_bitsILi32EEENSS_INS5_IJSG_NSA_ILi4EEEEEENS5_IJSB_SG_EEEEEEEvNS4_8identityESZ_S19_vS1A_EENS_8epilogue10collective18CollectiveEpilogueINS1C_23Sm100TmaWarpSpecializedILi4ELi2ELi32ELb1ELb0EEEJSH_NS5_IJNSS_ISE_SB_EENSS_ISG_SB_EEEEESI_NS5_IJlSB_lEEESI_S1K_NS1C_6fusion15FusionCallbacksIS1G_NS1L_17LinearCombinationISI_fSI_fLNS_15FloatRoundStyleE2EEESH_S1J_JEEENS4_5SM1004TMEM4LOAD26SM100_TMEM_LOAD_32dp32b32xESZ_NS10_INS11_ILi3ELi4ELi3EEES14_NSS_INS5_IJNSA_ILi8EEESG_EEENS5_IJSG_SB_EEEEEEENS4_39AutoVectorizingCopyWithAssumedAlignmentILi128EEENS4_14SM90_TMA_STOREES20_S22_S22_EEEvvEEEEvNT_6ParamsE,"aw",@nobits
	.sectionflags	@""
	.align	16
	.zero		1024


//--------------------- .nv.shared.reserved.0     --------------------------
	.section	.nv.shared.reserved.0,"aw",@nobits
	.weak		__nv_reservedSMEM_offset_0_alias
	.size		__nv_reservedSMEM_offset_0_alias, 0, 64
	.other		__nv_reservedSMEM_offset_0_alias,@"STO_CUDA_RESERVED_SHARED STV_DEFAULT"
__nv_reservedSMEM_offset_0_alias:
	.zero		0
.nv.shared.reserved.0:
	.zero		64
	.weak		__nv_reservedSMEM_tcgen05_partition
	.type		__nv_reservedSMEM_tcgen05_partition,@object
	.size		__nv_reservedSMEM_tcgen05_partition,(.L_0 - __nv_reservedSMEM_tcgen05_partition)
__nv_reservedSMEM_tcgen05_partition:
	.zero		32
.L_0:


//--------------------- .nv.global                --------------------------
	.section	.nv.global,"aw",@nobits
.nv.global:
	.type		_ZN40_INTERNAL_14f2648f_4_k_cu_cb7d6a72_416904cute1_E,@object
	.size		_ZN40_INTERNAL_14f2648f_4_k_cu_cb7d6a72_416904cute1_E,(_ZN40_INTERNAL_14f2648f_4_k_cu_cb7d6a72_416904cuda3std3__45__cpo6cbeginE - _ZN40_INTERNAL_14f2648f_4_k_cu_cb7d6a72_416904cute1_E)
_ZN40_INTERNAL_14f2648f_4_k_cu_cb7d6a72_416904cute1_E:
	.zero		1
	.type		_ZN40_INTERNAL_14f2648f_4_k_cu_cb7d6a72_416904cuda3std3__45__cpo6cbeginE,@object
	.size		_ZN40_INTERNAL_14f2648f_4_k_cu_cb7d6a72_416904cuda3std3__45__cpo6cbeginE,(_ZN40_INTERNAL_14f2648f_4_k_cu_cb7d6a72_416904cuda3std3__48in_placeE - _ZN40_INTERNAL_14f2648f_4_k_cu_cb7d6a72_416904cuda3std3__45__cpo6cbeginE)
_ZN40_INTERNAL_14f2648f_4_k_cu_cb7d6a72_416904cuda3std3__45__cpo6cbeginE:
	.zero		1
	.type		_ZN40_INTERNAL_14f2648f_4_k_cu_cb7d6a72_416904cuda3std3__48in_placeE,@object
	.size		_ZN40_INTERNAL_14f2648f_4_k_cu_cb7d6a72_416904cuda3std3__48in_placeE,(_ZN40_INTERNAL_14f2648f_4_k_cu_cb7d6a72_416904cuda3std6ranges3__45__cpo9iter_moveE - _ZN40_INTERNAL_14f2648f_4_k_cu_cb7d6a72_416904cuda3std3__48in_placeE)
_ZN40_INTERNAL_14f2648f_4_k_cu_cb7d6a72_416904cuda3std3__48in_placeE:
	.zero		1
	.type		_ZN40_INTERNAL_14f2648f_4_k_cu_cb7d6a72_416904cuda3std6ranges3__45__cpo9iter_moveE,@object
	.size		_ZN40_INTERNAL_14f2648f_4_k_cu_cb7d6a72_416904cuda3std6ranges3__45__cpo9iter_moveE,(_ZN40_INTERNAL_14f2648f_4_k_cu_cb7d6a72_416904cuda3std3__45__cpo5beginE - _ZN40_INTERNAL_14f2648f_4_k_cu_cb7d6a72_416904cuda3std6ranges3__45__cpo9iter_moveE)
_ZN40_INTERNAL_14f2648f_4_k_cu_cb7d6a72_416904cuda3std6ranges3__45__cpo9iter_moveE:
	.zero		1
	.type		_ZN40_INTERNAL_14f2648f_4_k_cu_cb7d6a72_416904cuda3std3__45__cpo5beginE,@object
	.size		_ZN40_INTERNAL_14f2648f_4_k_cu_cb7d6a72_416904cuda3std3__45__cpo5beginE,(_ZN40_INTERNAL_14f2648f_4_k_cu_cb7d6a72_416904cuda3std3__442_GLOBAL__N__14f2648f_4_k_cu_cb7d6a72_416906ignoreE - _ZN40_INTERNAL_14f2648f_4_k_cu_cb7d6a72_416904cuda3std3__45__cpo5beginE)
_ZN40_INTERNAL_14f2648f_4_k_cu_cb7d6a72_416904cuda3std3__45__cpo5beginE:
	.zero		1
	.type		_ZN40_INTERNAL_14f2648f_4_k_cu_cb7d6a72_416904cuda3std3__442_GLOBAL__N__14f2648f_4_k_cu_cb7d6a72_416906ignoreE,@object
	.size		_ZN40_INTERNAL_14f2648f_4_k_cu_cb7d6a72_416904cuda3std3__442_GLOBAL__N__14f2648f_4_k_cu_cb7d6a72_416906ignoreE,(_ZN40_INTERNAL_14f2648f_4_k_cu_cb7d6a72_416904cute7productE - _ZN40_INTERNAL_14f2648f_4_k_cu_cb7d6a72_416904cuda3std3__442_GLOBAL__N__14f2648f_4_k_cu_cb7d6a72_416906ignoreE)
_ZN40_INTERNAL_14f2648f_4_k_cu_cb7d6a72_416904cuda3std3__442_GLOBAL__N__14f2648f_4_k_cu_cb7d6a72_416906ignoreE:
	.zero		1
	.type		_ZN40_INTERNAL_14f2648f_4_k_cu_cb7d6a72_416904cute7productE,@object
	.size		_ZN40_INTERNAL_14f2648f_4_k_cu_cb7d6a72_416904cute7productE,(_ZN40_INTERNAL_14f2648f_4_k_cu_cb7d6a72_416904cuda3std3__45__cpo3endE - _ZN40_INTERNAL_14f2648f_4_k_cu_cb7d6a72_416904cute7productE)
_ZN40_INTERNAL_14f2648f_4_k_cu_cb7d6a72_416904cute7productE:
	.zero		1
	.type		_ZN40_INTERNAL_14f2648f_4_k_cu_cb7d6a72_416904cuda3std3__45__cpo3endE,@object
	.size		_ZN40_INTERNAL_14f2648f_4_k_cu_cb7d6a72_416904cuda3std3__45__cpo3endE,(_ZN40_INTERNAL_14f2648f_4_k_cu_cb7d6a72_416904cuda3std3__419piecewise_constructE - _ZN40_INTERNAL_14f2648f_4_k_cu_cb7d6a72_416904cuda3std3__45__cpo3endE)
_ZN40_INTERNAL_14f2648f_4_k_cu_cb7d6a72_416904cuda3std3__45__cpo3endE:
	.zero		1
	.type		_ZN40_INTERNAL_14f2648f_4_k_cu_cb7d6a72_416904cuda3std3__419piecewise_constructE,@object
	.size		_ZN40_INTERNAL_14f2648f_4_k_cu_cb7d6a72_416904cuda3std3__419piecewise_constructE,(_ZN40_INTERNAL_14f2648f_4_k_cu_cb7d6a72_416904cuda3std3__45__cpo4cendE - _ZN40_INTERNAL_14f2648f_4_k_cu_cb7d6a72_416904cuda3std3__419piecewise_constructE)
_ZN40_INTERNAL_14f2648f_4_k_cu_cb7d6a72_416904cuda3std3__419piecewise_constructE:
	.zero		1
	.type		_ZN40_INTERNAL_14f2648f_4_k_cu_cb7d6a72_416904cuda3std3__45__cpo4cendE,@object
	.size		_ZN40_INTERNAL_14f2648f_4_k_cu_cb7d6a72_416904cuda3std3__45__cpo4cendE,(_ZN40_INTERNAL_14f2648f_4_k_cu_cb7d6a72_416904cuda3std6ranges3__45__cpo4swapE - _ZN40_INTERNAL_14f2648f_4_k_cu_cb7d6a72_416904cuda3std3__45__cpo4cendE)
_ZN40_INTERNAL_14f2648f_4_k_cu_cb7d6a72_416904cuda3std3__45__cpo4cendE:
	.zero		1
	.type		_ZN40_INTERNAL_14f2648f_4_k_cu_cb7d6a72_416904cuda3std6ranges3__45__cpo4swapE,@object
	.size		_ZN40_INTERNAL_14f2648f_4_k_cu_cb7d6a72_416904cuda3std6ranges3__45__cpo4swapE,(.L_10 - _ZN40_INTERNAL_14f2648f_4_k_cu_cb7d6a72_416904cuda3std6ranges3__45__cpo4swapE)
_ZN40_INTERNAL_14f2648f_4_k_cu_cb7d6a72_416904cuda3std6ranges3__45__cpo4swapE:
	.zero		1
.L_10:


//--------------------- .nv.constant0._ZN7cutlass13device_kernelINS_4gemm6kernel13GemmUniversalIN4cute5tupleIJiiiiEEENS1_10collective13CollectiveMmaINS1_35MainloopSm100TmaUmmaWarpSpecializedILi3ELi2ELi2ENS5_IJNS4_1CILi1EEESB_SB_EEEEENS5_IJNSA_ILi128EEENSA_ILi256EEENSA_ILi32EEEEEENS_10tfloat32_tENS5_IJSB_llEEESI_SJ_NS4_8TiledMMAINS4_8MMA_AtomIJNS4_17SM100_MMA_TF32_SSISI_SI_fLi128ELi256ELNS4_4UMMA5MajorE1ELSO_1ELNSN_7ScaleInE0ELSP_0EEEEEENS4_6LayoutISC_NS5_IJNSA_ILi0EEEST_ST_EEEEENS5_IJNS4_10UnderscoreESW_SW_EEEEENS4_13SM90_TMA_LOADENS4_14ComposedLayoutINS4_7SwizzleILi2ELi5ELi2EEENS4_18smem_ptr_flag_bitsILi32EEENSS_INS5_IJSG_NSA_ILi4EEEEEENS5_IJSB_SG_EEEEEEEvNS4_8identityESZ_S19_vS1A_EENS_8epilogue10collective18CollectiveEpilogueINS1C_23Sm100TmaWarpSpecializedILi4ELi2ELi32ELb1ELb0EEEJSH_NS5_IJNSS_ISE_SB_EENSS_ISG_SB_EEEEESI_NS5_IJlSB_lEEESI_S1K_NS1C_6fusion15FusionCallbacksIS1G_NS1L_17LinearCombinationISI_fSI_fLNS_15FloatRoundStyleE2EEESH_S1J_JEEENS4_5SM1004TMEM4LOAD26SM100_TMEM_LOAD_32dp32b32xESZ_NS10_INS11_ILi3ELi4ELi3EEES14_NSS_INS5_IJNSA_ILi8EEESG_EEENS5_IJSG_SB_EEEEEEENS4_39AutoVectorizingCopyWithAssumedAlignmentILi128EEENS4_14SM90_TMA_STOREES20_S22_S22_EEEvvEEEEvNT_6ParamsE --------------------------
	.section	.nv.constant0._ZN7cutlass13device_kernelINS_4gemm6kernel13GemmUniversalIN4cute5tupleIJiiiiEEENS1_10collective13CollectiveMmaINS1_35MainloopSm100TmaUmmaWarpSpecializedILi3ELi2ELi2ENS5_IJNS4_1CILi1EEESB_SB_EEEEENS5_IJNSA_ILi128EEENSA_ILi256EEENSA_ILi32EEEEEENS_10tfloat32_tENS5_IJSB_llEEESI_SJ_NS4_8TiledMMAINS4_8MMA_AtomIJNS4_17SM100_MMA_TF32_SSISI_SI_fLi128ELi256ELNS4_4UMMA5MajorE1ELSO_1ELNSN_7ScaleInE0ELSP_0EEEEEENS4_6LayoutISC_NS5_IJNSA_ILi0EEEST_ST_EEEEENS5_IJNS4_10UnderscoreESW_SW_EEEEENS4_13SM90_TMA_LOADENS4_14ComposedLayoutINS4_7SwizzleILi2ELi5ELi2EEENS4_18smem_ptr_flag_bitsILi32EEENSS_INS5_IJSG_NSA_ILi4EEEEEENS5_IJSB_SG_EEEEEEEvNS4_8identityESZ_S19_vS1A_EENS_8epilogue10collective18CollectiveEpilogueINS1C_23Sm100TmaWarpSpecializedILi4ELi2ELi32ELb1ELb0EEEJSH_NS5_IJNSS_ISE_SB_EENSS_ISG_SB_EEEEESI_NS5_IJlSB_lEEESI_S1K_NS1C_6fusion15FusionCallbacksIS1G_NS1L_17LinearCombinationISI_fSI_fLNS_15FloatRoundStyleE2EEESH_S1J_JEEENS4_5SM1004TMEM4LOAD26SM100_TMEM_LOAD_32dp32b32xESZ_NS10_INS11_ILi3ELi4ELi3EEES14_NSS_INS5_IJNSA_ILi8EEESG_EEENS5_IJSG_SB_EEEEEEENS4_39AutoVectorizingCopyWithAssumedAlignmentILi128EEENS4_14SM90_TMA_STOREES20_S22_S22_EEEvvEEEEvNT_6ParamsE,"a",@progbits
	.sectionflags	@""
	.align	4
.nv.constant0._ZN7cutlass13device_kernelINS_4gemm6kernel13GemmUniversalIN4cute5tupleIJiiiiEEENS1_10collective13CollectiveMmaINS1_35MainloopSm100TmaUmmaWarpSpecializedILi3ELi2ELi2ENS5_IJNS4_1CILi1EEESB_SB_EEEEENS5_IJNSA_ILi128EEENSA_ILi256EEENSA_ILi32EEEEEENS_10tfloat32_tENS5_IJSB_llEEESI_SJ_NS4_8TiledMMAINS4_8MMA_AtomIJNS4_17SM100_MMA_TF32_SSISI_SI_fLi128ELi256ELNS4_4UMMA5MajorE1ELSO_1ELNSN_7ScaleInE0ELSP_0EEEEEENS4_6LayoutISC_NS5_IJNSA_ILi0EEEST_ST_EEEEENS5_IJNS4_10UnderscoreESW_SW_EEEEENS4_13SM90_TMA_LOADENS4_14ComposedLayoutINS4_7SwizzleILi2ELi5ELi2EEENS4_18smem_ptr_flag_bitsILi32EEENSS_INS5_IJSG_NSA_ILi4EEEEEENS5_IJSB_SG_EEEEEEEvNS4_8identityESZ_S19_vS1A_EENS_8epilogue10collective18CollectiveEpilogueINS1C_23Sm100TmaWarpSpecializedILi4ELi2ELi32ELb1ELb0EEEJSH_NS5_IJNSS_ISE_SB_EENSS_ISG_SB_EEEEESI_NS5_IJlSB_lEEESI_S1K_NS1C_6fusion15FusionCallbacksIS1G_NS1L_17LinearCombinationISI_fSI_fLNS_15FloatRoundStyleE2EEESH_S1J_JEEENS4_5SM1004TMEM4LOAD26SM100_TMEM_LOAD_32dp32b32xESZ_NS10_INS11_ILi3ELi4ELi3EEES14_NSS_INS5_IJNSA_ILi8EEESG_EEENS5_IJSG_SB_EEEEEEENS4_39AutoVectorizingCopyWithAssumedAlignmentILi128EEENS4_14SM90_TMA_STOREES20_S22_S22_EEEvvEEEEvNT_6ParamsE:
	.zero		2944


//--------------------- SYMBOLS --------------------------

	.type		.nv.reservedSmem.offset0,@object
	.size		.nv.reservedSmem.offset0,0x4
	.type		.nv.reservedSmem.cap,@object
	.size		.nv.reservedSmem.cap,0x4
	.type		__assertfail,@function
